//
// Generated by NVIDIA NVVM Compiler
//
// Compiler Build ID: CL-36424714
// Cuda compilation tools, release 13.0, V13.0.88
// Based on NVVM 20.0.0
//

.version 9.0
.target sm_100
.address_size 64

	// .globl	rms24_subset_gen_kernel
// _ZZ23rms24_subset_gen_kernelE10bit_counts has been demoted
// _ZZ23rms24_subset_gen_kernelE11warp_totals has been demoted
// _ZZ23rms24_subset_gen_kernelE12warp_offsets has been demoted
// _ZZ23rms24_subset_gen_kernelE18shared_extra_block has been demoted
// _ZZ23rms24_subset_gen_kernelE19shared_extra_offset has been demoted
// _ZZ30rms24_subset_gen_simple_kernelE5s_key has been demoted
// _ZZ30rms24_subset_gen_simple_kernelE11warp_counts has been demoted
// _ZZ30rms24_subset_gen_simple_kernelE12warp_offsets has been demoted
// _ZZ30rms24_subset_gen_simple_kernelE13s_extra_block has been demoted
// _ZZ30rms24_subset_gen_simple_kernelE14s_extra_offset has been demoted

.visible .entry rms24_subset_gen_kernel(
	.param .u64 .ptr .align 1 rms24_subset_gen_kernel_param_0,
	.param .u32 rms24_subset_gen_kernel_param_1,
	.param .u64 rms24_subset_gen_kernel_param_2,
	.param .u64 rms24_subset_gen_kernel_param_3,
	.param .u32 rms24_subset_gen_kernel_param_4,
	.param .u32 rms24_subset_gen_kernel_param_5,
	.param .u64 .ptr .align 1 rms24_subset_gen_kernel_param_6,
	.param .u64 .ptr .align 1 rms24_subset_gen_kernel_param_7,
	.param .u64 .ptr .align 1 rms24_subset_gen_kernel_param_8,
	.param .u64 .ptr .align 1 rms24_subset_gen_kernel_param_9,
	.param .u64 .ptr .align 1 rms24_subset_gen_kernel_param_10,
	.param .u64 .ptr .align 1 rms24_subset_gen_kernel_param_11
)
{
	.local .align 16 .b8 	__local_depot0[32];
	.reg .b64 	%SP;
	.reg .b64 	%SPL;
	.reg .pred 	%p<46>;
	.reg .b32 	%r<2385>;
	.reg .b64 	%rd<57>;
	// demoted variable
	.shared .align 4 .b8 _ZZ23rms24_subset_gen_kernelE10bit_counts[256];
	// demoted variable
	.shared .align 4 .b8 _ZZ23rms24_subset_gen_kernelE11warp_totals[32];
	// demoted variable
	.shared .align 4 .b8 _ZZ23rms24_subset_gen_kernelE12warp_offsets[32];
	// demoted variable
	.shared .align 4 .u32 _ZZ23rms24_subset_gen_kernelE18shared_extra_block;
	// demoted variable
	.shared .align 4 .u32 _ZZ23rms24_subset_gen_kernelE19shared_extra_offset;
	mov.u64 	%SPL, __local_depot0;
	ld.param.u64 	%rd9, [rms24_subset_gen_kernel_param_0];
	ld.param.u32 	%r125, [rms24_subset_gen_kernel_param_1];
	ld.param.u64 	%rd10, [rms24_subset_gen_kernel_param_2];
	ld.param.u32 	%r128, [rms24_subset_gen_kernel_param_5];
	mov.u32 	%r1, %ctaid.x;
	add.s32 	%r2, %r128, %r1;
	mov.u32 	%r3, %tid.x;
	mov.u32 	%r4, %ntid.x;
	setp.gt.u32 	%p1, %r3, 7;
	@%p1 bra 	$L__BB0_2;
	add.u64 	%rd19, %SPL, 0;
	cvta.to.global.u64 	%rd20, %rd9;
	mul.wide.u32 	%rd21, %r3, 4;
	add.s64 	%rd22, %rd20, %rd21;
	ld.global.nc.u32 	%r129, [%rd22];
	add.s64 	%rd23, %rd19, %rd21;
	st.local.u32 	[%rd23], %r129;
	ld.local.v4.u32 	{%r2359, %r2358, %r2357, %r2356}, [%rd19];
	ld.local.v4.u32 	{%r2355, %r2354, %r2353, %r2352}, [%rd19+16];
$L__BB0_2:
	bar.sync 	0;
	shfl.sync.idx.b32	%r21|%p2, %r2359, 0, 31, -1;
	shfl.sync.idx.b32	%r22|%p3, %r2358, 1, 31, -1;
	shfl.sync.idx.b32	%r23|%p4, %r2357, 2, 31, -1;
	shfl.sync.idx.b32	%r24|%p5, %r2356, 3, 31, -1;
	shfl.sync.idx.b32	%r25|%p6, %r2355, 4, 31, -1;
	shfl.sync.idx.b32	%r26|%p7, %r2354, 5, 31, -1;
	shfl.sync.idx.b32	%r27|%p8, %r2353, 6, 31, -1;
	shfl.sync.idx.b32	%r28|%p9, %r2352, 7, 31, -1;
	setp.gt.u32 	%p10, %r3, 31;
	@%p10 bra 	$L__BB0_4;
	shl.b32 	%r130, %r3, 3;
	mov.u32 	%r131, _ZZ23rms24_subset_gen_kernelE10bit_counts;
	add.s32 	%r132, %r131, %r130;
	mov.b32 	%r133, 0;
	st.shared.u32 	[%r132], %r133;
	st.shared.u32 	[%r132+4], %r133;
$L__BB0_4:
	bar.sync 	0;
	setp.ge.u32 	%p11, %r3, %r125;
	@%p11 bra 	$L__BB0_7;
	add.s32 	%r134, %r21, 1634760805;
	shf.l.wrap.b32 	%r135, %r134, %r134, 16;
	add.s32 	%r136, %r25, %r135;
	xor.b32  	%r137, %r21, %r136;
	shf.l.wrap.b32 	%r138, %r137, %r137, 12;
	add.s32 	%r139, %r134, %r138;
	xor.b32  	%r140, %r135, %r139;
	shf.l.wrap.b32 	%r141, %r140, %r140, 8;
	add.s32 	%r29, %r136, %r141;
	xor.b32  	%r142, %r138, %r29;
	shf.l.wrap.b32 	%r30, %r142, %r142, 7;
	add.s32 	%r143, %r22, 857760878;
	shf.l.wrap.b32 	%r144, %r143, %r143, 16;
	add.s32 	%r145, %r26, %r144;
	xor.b32  	%r146, %r22, %r145;
	shf.l.wrap.b32 	%r147, %r146, %r146, 12;
	add.s32 	%r148, %r143, %r147;
	xor.b32  	%r149, %r144, %r148;
	shf.l.wrap.b32 	%r31, %r149, %r149, 8;
	add.s32 	%r32, %r145, %r31;
	xor.b32  	%r150, %r147, %r32;
	shf.l.wrap.b32 	%r33, %r150, %r150, 7;
	add.s32 	%r151, %r23, 2036477234;
	xor.b32  	%r152, %r2, %r151;
	shf.l.wrap.b32 	%r153, %r152, %r152, 16;
	add.s32 	%r154, %r27, %r153;
	xor.b32  	%r155, %r23, %r154;
	shf.l.wrap.b32 	%r156, %r155, %r155, 12;
	add.s32 	%r34, %r151, %r156;
	xor.b32  	%r157, %r153, %r34;
	shf.l.wrap.b32 	%r35, %r157, %r157, 8;
	add.s32 	%r36, %r154, %r35;
	xor.b32  	%r158, %r156, %r36;
	shf.l.wrap.b32 	%r37, %r158, %r158, 7;
	add.s32 	%r38, %r139, %r33;
	add.s32 	%r39, %r148, %r37;
	xor.b32  	%r159, %r141, %r39;
	shf.l.wrap.b32 	%r40, %r159, %r159, 16;
	mov.u32 	%r2360, %r3;
$L__BB0_6:
	add.s32 	%r160, %r24, 1797285236;
	xor.b32  	%r161, %r2360, %r160;
	shf.l.wrap.b32 	%r162, %r161, %r161, 16;
	add.s32 	%r163, %r28, %r162;
	xor.b32  	%r164, %r24, %r163;
	shf.l.wrap.b32 	%r165, %r164, %r164, 12;
	add.s32 	%r166, %r160, %r165;
	xor.b32  	%r167, %r162, %r166;
	shf.l.wrap.b32 	%r168, %r167, %r167, 8;
	add.s32 	%r169, %r163, %r168;
	xor.b32  	%r170, %r165, %r169;
	shf.l.wrap.b32 	%r171, %r170, %r170, 7;
	xor.b32  	%r172, %r168, %r38;
	shf.l.wrap.b32 	%r173, %r172, %r172, 16;
	add.s32 	%r174, %r36, %r173;
	xor.b32  	%r175, %r33, %r174;
	shf.l.wrap.b32 	%r176, %r175, %r175, 12;
	add.s32 	%r177, %r38, %r176;
	xor.b32  	%r178, %r173, %r177;
	shf.l.wrap.b32 	%r179, %r178, %r178, 8;
	add.s32 	%r180, %r174, %r179;
	xor.b32  	%r181, %r176, %r180;
	shf.l.wrap.b32 	%r182, %r181, %r181, 7;
	add.s32 	%r183, %r169, %r40;
	xor.b32  	%r184, %r37, %r183;
	shf.l.wrap.b32 	%r185, %r184, %r184, 12;
	add.s32 	%r186, %r39, %r185;
	xor.b32  	%r187, %r40, %r186;
	shf.l.wrap.b32 	%r188, %r187, %r187, 8;
	add.s32 	%r189, %r183, %r188;
	xor.b32  	%r190, %r185, %r189;
	shf.l.wrap.b32 	%r191, %r190, %r190, 7;
	add.s32 	%r192, %r34, %r171;
	xor.b32  	%r193, %r31, %r192;
	shf.l.wrap.b32 	%r194, %r193, %r193, 16;
	add.s32 	%r195, %r29, %r194;
	xor.b32  	%r196, %r171, %r195;
	shf.l.wrap.b32 	%r197, %r196, %r196, 12;
	add.s32 	%r198, %r192, %r197;
	xor.b32  	%r199, %r194, %r198;
	shf.l.wrap.b32 	%r200, %r199, %r199, 8;
	add.s32 	%r201, %r195, %r200;
	xor.b32  	%r202, %r197, %r201;
	shf.l.wrap.b32 	%r203, %r202, %r202, 7;
	add.s32 	%r204, %r166, %r30;
	xor.b32  	%r205, %r35, %r204;
	shf.l.wrap.b32 	%r206, %r205, %r205, 16;
	add.s32 	%r207, %r32, %r206;
	xor.b32  	%r208, %r30, %r207;
	shf.l.wrap.b32 	%r209, %r208, %r208, 12;
	add.s32 	%r210, %r204, %r209;
	xor.b32  	%r211, %r206, %r210;
	shf.l.wrap.b32 	%r212, %r211, %r211, 8;
	add.s32 	%r213, %r207, %r212;
	xor.b32  	%r214, %r209, %r213;
	shf.l.wrap.b32 	%r215, %r214, %r214, 7;
	add.s32 	%r216, %r177, %r215;
	xor.b32  	%r217, %r188, %r216;
	shf.l.wrap.b32 	%r218, %r217, %r217, 16;
	add.s32 	%r219, %r201, %r218;
	xor.b32  	%r220, %r215, %r219;
	shf.l.wrap.b32 	%r221, %r220, %r220, 12;
	add.s32 	%r222, %r216, %r221;
	xor.b32  	%r223, %r218, %r222;
	shf.l.wrap.b32 	%r224, %r223, %r223, 8;
	add.s32 	%r225, %r219, %r224;
	xor.b32  	%r226, %r221, %r225;
	shf.l.wrap.b32 	%r227, %r226, %r226, 7;
	add.s32 	%r228, %r186, %r182;
	xor.b32  	%r229, %r200, %r228;
	shf.l.wrap.b32 	%r230, %r229, %r229, 16;
	add.s32 	%r231, %r213, %r230;
	xor.b32  	%r232, %r182, %r231;
	shf.l.wrap.b32 	%r233, %r232, %r232, 12;
	add.s32 	%r234, %r228, %r233;
	xor.b32  	%r235, %r230, %r234;
	shf.l.wrap.b32 	%r236, %r235, %r235, 8;
	add.s32 	%r237, %r231, %r236;
	xor.b32  	%r238, %r233, %r237;
	shf.l.wrap.b32 	%r239, %r238, %r238, 7;
	add.s32 	%r240, %r198, %r191;
	xor.b32  	%r241, %r212, %r240;
	shf.l.wrap.b32 	%r242, %r241, %r241, 16;
	add.s32 	%r243, %r180, %r242;
	xor.b32  	%r244, %r191, %r243;
	shf.l.wrap.b32 	%r245, %r244, %r244, 12;
	add.s32 	%r246, %r240, %r245;
	xor.b32  	%r247, %r242, %r246;
	shf.l.wrap.b32 	%r248, %r247, %r247, 8;
	add.s32 	%r249, %r243, %r248;
	xor.b32  	%r250, %r245, %r249;
	shf.l.wrap.b32 	%r251, %r250, %r250, 7;
	add.s32 	%r252, %r210, %r203;
	xor.b32  	%r253, %r179, %r252;
	shf.l.wrap.b32 	%r254, %r253, %r253, 16;
	add.s32 	%r255, %r189, %r254;
	xor.b32  	%r256, %r203, %r255;
	shf.l.wrap.b32 	%r257, %r256, %r256, 12;
	add.s32 	%r258, %r252, %r257;
	xor.b32  	%r259, %r254, %r258;
	shf.l.wrap.b32 	%r260, %r259, %r259, 8;
	add.s32 	%r261, %r255, %r260;
	xor.b32  	%r262, %r257, %r261;
	shf.l.wrap.b32 	%r263, %r262, %r262, 7;
	add.s32 	%r264, %r222, %r239;
	xor.b32  	%r265, %r260, %r264;
	shf.l.wrap.b32 	%r266, %r265, %r265, 16;
	add.s32 	%r267, %r249, %r266;
	xor.b32  	%r268, %r239, %r267;
	shf.l.wrap.b32 	%r269, %r268, %r268, 12;
	add.s32 	%r270, %r264, %r269;
	xor.b32  	%r271, %r266, %r270;
	shf.l.wrap.b32 	%r272, %r271, %r271, 8;
	add.s32 	%r273, %r267, %r272;
	xor.b32  	%r274, %r269, %r273;
	shf.l.wrap.b32 	%r275, %r274, %r274, 7;
	add.s32 	%r276, %r234, %r251;
	xor.b32  	%r277, %r224, %r276;
	shf.l.wrap.b32 	%r278, %r277, %r277, 16;
	add.s32 	%r279, %r261, %r278;
	xor.b32  	%r280, %r251, %r279;
	shf.l.wrap.b32 	%r281, %r280, %r280, 12;
	add.s32 	%r282, %r276, %r281;
	xor.b32  	%r283, %r278, %r282;
	shf.l.wrap.b32 	%r284, %r283, %r283, 8;
	add.s32 	%r285, %r279, %r284;
	xor.b32  	%r286, %r281, %r285;
	shf.l.wrap.b32 	%r287, %r286, %r286, 7;
	add.s32 	%r288, %r246, %r263;
	xor.b32  	%r289, %r236, %r288;
	shf.l.wrap.b32 	%r290, %r289, %r289, 16;
	add.s32 	%r291, %r225, %r290;
	xor.b32  	%r292, %r263, %r291;
	shf.l.wrap.b32 	%r293, %r292, %r292, 12;
	add.s32 	%r294, %r288, %r293;
	xor.b32  	%r295, %r290, %r294;
	shf.l.wrap.b32 	%r296, %r295, %r295, 8;
	add.s32 	%r297, %r291, %r296;
	xor.b32  	%r298, %r293, %r297;
	shf.l.wrap.b32 	%r299, %r298, %r298, 7;
	add.s32 	%r300, %r258, %r227;
	xor.b32  	%r301, %r248, %r300;
	shf.l.wrap.b32 	%r302, %r301, %r301, 16;
	add.s32 	%r303, %r237, %r302;
	xor.b32  	%r304, %r227, %r303;
	shf.l.wrap.b32 	%r305, %r304, %r304, 12;
	add.s32 	%r306, %r300, %r305;
	xor.b32  	%r307, %r302, %r306;
	shf.l.wrap.b32 	%r308, %r307, %r307, 8;
	add.s32 	%r309, %r303, %r308;
	xor.b32  	%r310, %r305, %r309;
	shf.l.wrap.b32 	%r311, %r310, %r310, 7;
	add.s32 	%r312, %r270, %r311;
	xor.b32  	%r313, %r284, %r312;
	shf.l.wrap.b32 	%r314, %r313, %r313, 16;
	add.s32 	%r315, %r297, %r314;
	xor.b32  	%r316, %r311, %r315;
	shf.l.wrap.b32 	%r317, %r316, %r316, 12;
	add.s32 	%r318, %r312, %r317;
	xor.b32  	%r319, %r314, %r318;
	shf.l.wrap.b32 	%r320, %r319, %r319, 8;
	add.s32 	%r321, %r315, %r320;
	xor.b32  	%r322, %r317, %r321;
	shf.l.wrap.b32 	%r323, %r322, %r322, 7;
	add.s32 	%r324, %r282, %r275;
	xor.b32  	%r325, %r296, %r324;
	shf.l.wrap.b32 	%r326, %r325, %r325, 16;
	add.s32 	%r327, %r309, %r326;
	xor.b32  	%r328, %r275, %r327;
	shf.l.wrap.b32 	%r329, %r328, %r328, 12;
	add.s32 	%r330, %r324, %r329;
	xor.b32  	%r331, %r326, %r330;
	shf.l.wrap.b32 	%r332, %r331, %r331, 8;
	add.s32 	%r333, %r327, %r332;
	xor.b32  	%r334, %r329, %r333;
	shf.l.wrap.b32 	%r335, %r334, %r334, 7;
	add.s32 	%r336, %r294, %r287;
	xor.b32  	%r337, %r308, %r336;
	shf.l.wrap.b32 	%r338, %r337, %r337, 16;
	add.s32 	%r339, %r273, %r338;
	xor.b32  	%r340, %r287, %r339;
	shf.l.wrap.b32 	%r341, %r340, %r340, 12;
	add.s32 	%r342, %r336, %r341;
	xor.b32  	%r343, %r338, %r342;
	shf.l.wrap.b32 	%r344, %r343, %r343, 8;
	add.s32 	%r345, %r339, %r344;
	xor.b32  	%r346, %r341, %r345;
	shf.l.wrap.b32 	%r347, %r346, %r346, 7;
	add.s32 	%r348, %r306, %r299;
	xor.b32  	%r349, %r272, %r348;
	shf.l.wrap.b32 	%r350, %r349, %r349, 16;
	add.s32 	%r351, %r285, %r350;
	xor.b32  	%r352, %r299, %r351;
	shf.l.wrap.b32 	%r353, %r352, %r352, 12;
	add.s32 	%r354, %r348, %r353;
	xor.b32  	%r355, %r350, %r354;
	shf.l.wrap.b32 	%r356, %r355, %r355, 8;
	add.s32 	%r357, %r351, %r356;
	xor.b32  	%r358, %r353, %r357;
	shf.l.wrap.b32 	%r359, %r358, %r358, 7;
	add.s32 	%r360, %r318, %r335;
	xor.b32  	%r361, %r356, %r360;
	shf.l.wrap.b32 	%r362, %r361, %r361, 16;
	add.s32 	%r363, %r345, %r362;
	xor.b32  	%r364, %r335, %r363;
	shf.l.wrap.b32 	%r365, %r364, %r364, 12;
	add.s32 	%r366, %r360, %r365;
	xor.b32  	%r367, %r362, %r366;
	shf.l.wrap.b32 	%r368, %r367, %r367, 8;
	add.s32 	%r369, %r363, %r368;
	xor.b32  	%r370, %r365, %r369;
	shf.l.wrap.b32 	%r371, %r370, %r370, 7;
	add.s32 	%r372, %r330, %r347;
	xor.b32  	%r373, %r320, %r372;
	shf.l.wrap.b32 	%r374, %r373, %r373, 16;
	add.s32 	%r375, %r357, %r374;
	xor.b32  	%r376, %r347, %r375;
	shf.l.wrap.b32 	%r377, %r376, %r376, 12;
	add.s32 	%r378, %r372, %r377;
	xor.b32  	%r379, %r374, %r378;
	shf.l.wrap.b32 	%r380, %r379, %r379, 8;
	add.s32 	%r381, %r375, %r380;
	xor.b32  	%r382, %r377, %r381;
	shf.l.wrap.b32 	%r383, %r382, %r382, 7;
	add.s32 	%r384, %r342, %r359;
	xor.b32  	%r385, %r332, %r384;
	shf.l.wrap.b32 	%r386, %r385, %r385, 16;
	add.s32 	%r387, %r321, %r386;
	xor.b32  	%r388, %r359, %r387;
	shf.l.wrap.b32 	%r389, %r388, %r388, 12;
	add.s32 	%r390, %r384, %r389;
	xor.b32  	%r391, %r386, %r390;
	shf.l.wrap.b32 	%r392, %r391, %r391, 8;
	add.s32 	%r393, %r387, %r392;
	xor.b32  	%r394, %r389, %r393;
	shf.l.wrap.b32 	%r395, %r394, %r394, 7;
	add.s32 	%r396, %r354, %r323;
	xor.b32  	%r397, %r344, %r396;
	shf.l.wrap.b32 	%r398, %r397, %r397, 16;
	add.s32 	%r399, %r333, %r398;
	xor.b32  	%r400, %r323, %r399;
	shf.l.wrap.b32 	%r401, %r400, %r400, 12;
	add.s32 	%r402, %r396, %r401;
	xor.b32  	%r403, %r398, %r402;
	shf.l.wrap.b32 	%r404, %r403, %r403, 8;
	add.s32 	%r405, %r399, %r404;
	xor.b32  	%r406, %r401, %r405;
	shf.l.wrap.b32 	%r407, %r406, %r406, 7;
	add.s32 	%r408, %r366, %r407;
	xor.b32  	%r409, %r380, %r408;
	shf.l.wrap.b32 	%r410, %r409, %r409, 16;
	add.s32 	%r411, %r393, %r410;
	xor.b32  	%r412, %r407, %r411;
	shf.l.wrap.b32 	%r413, %r412, %r412, 12;
	add.s32 	%r414, %r408, %r413;
	xor.b32  	%r415, %r410, %r414;
	shf.l.wrap.b32 	%r416, %r415, %r415, 8;
	add.s32 	%r417, %r411, %r416;
	xor.b32  	%r418, %r413, %r417;
	shf.l.wrap.b32 	%r419, %r418, %r418, 7;
	add.s32 	%r420, %r378, %r371;
	xor.b32  	%r421, %r392, %r420;
	shf.l.wrap.b32 	%r422, %r421, %r421, 16;
	add.s32 	%r423, %r405, %r422;
	xor.b32  	%r424, %r371, %r423;
	shf.l.wrap.b32 	%r425, %r424, %r424, 12;
	add.s32 	%r426, %r420, %r425;
	xor.b32  	%r427, %r422, %r426;
	shf.l.wrap.b32 	%r428, %r427, %r427, 8;
	add.s32 	%r429, %r423, %r428;
	xor.b32  	%r430, %r425, %r429;
	shf.l.wrap.b32 	%r431, %r430, %r430, 7;
	add.s32 	%r432, %r390, %r383;
	xor.b32  	%r433, %r404, %r432;
	shf.l.wrap.b32 	%r434, %r433, %r433, 16;
	add.s32 	%r435, %r369, %r434;
	xor.b32  	%r436, %r383, %r435;
	shf.l.wrap.b32 	%r437, %r436, %r436, 12;
	add.s32 	%r438, %r432, %r437;
	xor.b32  	%r439, %r434, %r438;
	shf.l.wrap.b32 	%r440, %r439, %r439, 8;
	add.s32 	%r441, %r435, %r440;
	xor.b32  	%r442, %r437, %r441;
	shf.l.wrap.b32 	%r443, %r442, %r442, 7;
	add.s32 	%r444, %r402, %r395;
	xor.b32  	%r445, %r368, %r444;
	shf.l.wrap.b32 	%r446, %r445, %r445, 16;
	add.s32 	%r447, %r381, %r446;
	xor.b32  	%r448, %r395, %r447;
	shf.l.wrap.b32 	%r449, %r448, %r448, 12;
	add.s32 	%r450, %r444, %r449;
	xor.b32  	%r451, %r446, %r450;
	shf.l.wrap.b32 	%r452, %r451, %r451, 8;
	add.s32 	%r453, %r447, %r452;
	xor.b32  	%r454, %r449, %r453;
	shf.l.wrap.b32 	%r455, %r454, %r454, 7;
	add.s32 	%r456, %r414, %r431;
	xor.b32  	%r457, %r452, %r456;
	shf.l.wrap.b32 	%r458, %r457, %r457, 16;
	add.s32 	%r459, %r441, %r458;
	xor.b32  	%r460, %r431, %r459;
	shf.l.wrap.b32 	%r461, %r460, %r460, 12;
	add.s32 	%r462, %r456, %r461;
	xor.b32  	%r463, %r458, %r462;
	shf.l.wrap.b32 	%r464, %r463, %r463, 8;
	add.s32 	%r465, %r459, %r464;
	xor.b32  	%r466, %r461, %r465;
	shf.l.wrap.b32 	%r467, %r466, %r466, 7;
	add.s32 	%r468, %r426, %r443;
	xor.b32  	%r469, %r416, %r468;
	shf.l.wrap.b32 	%r470, %r469, %r469, 16;
	add.s32 	%r471, %r453, %r470;
	xor.b32  	%r472, %r443, %r471;
	shf.l.wrap.b32 	%r473, %r472, %r472, 12;
	add.s32 	%r474, %r468, %r473;
	xor.b32  	%r475, %r470, %r474;
	shf.l.wrap.b32 	%r476, %r475, %r475, 8;
	add.s32 	%r477, %r471, %r476;
	xor.b32  	%r478, %r473, %r477;
	shf.l.wrap.b32 	%r479, %r478, %r478, 7;
	add.s32 	%r480, %r438, %r455;
	xor.b32  	%r481, %r428, %r480;
	shf.l.wrap.b32 	%r482, %r481, %r481, 16;
	add.s32 	%r483, %r417, %r482;
	xor.b32  	%r484, %r455, %r483;
	shf.l.wrap.b32 	%r485, %r484, %r484, 12;
	add.s32 	%r486, %r480, %r485;
	xor.b32  	%r487, %r482, %r486;
	shf.l.wrap.b32 	%r488, %r487, %r487, 8;
	add.s32 	%r489, %r483, %r488;
	xor.b32  	%r490, %r485, %r489;
	shf.l.wrap.b32 	%r491, %r490, %r490, 7;
	add.s32 	%r492, %r450, %r419;
	xor.b32  	%r493, %r440, %r492;
	shf.l.wrap.b32 	%r494, %r493, %r493, 16;
	add.s32 	%r495, %r429, %r494;
	xor.b32  	%r496, %r419, %r495;
	shf.l.wrap.b32 	%r497, %r496, %r496, 12;
	add.s32 	%r498, %r492, %r497;
	xor.b32  	%r499, %r494, %r498;
	shf.l.wrap.b32 	%r500, %r499, %r499, 8;
	add.s32 	%r501, %r495, %r500;
	xor.b32  	%r502, %r497, %r501;
	shf.l.wrap.b32 	%r503, %r502, %r502, 7;
	add.s32 	%r504, %r462, %r503;
	xor.b32  	%r505, %r476, %r504;
	shf.l.wrap.b32 	%r506, %r505, %r505, 16;
	add.s32 	%r507, %r489, %r506;
	xor.b32  	%r508, %r503, %r507;
	shf.l.wrap.b32 	%r509, %r508, %r508, 12;
	add.s32 	%r510, %r504, %r509;
	xor.b32  	%r511, %r506, %r510;
	shf.l.wrap.b32 	%r512, %r511, %r511, 8;
	add.s32 	%r513, %r507, %r512;
	xor.b32  	%r514, %r509, %r513;
	shf.l.wrap.b32 	%r515, %r514, %r514, 7;
	add.s32 	%r516, %r474, %r467;
	xor.b32  	%r517, %r488, %r516;
	shf.l.wrap.b32 	%r518, %r517, %r517, 16;
	add.s32 	%r519, %r501, %r518;
	xor.b32  	%r520, %r467, %r519;
	shf.l.wrap.b32 	%r521, %r520, %r520, 12;
	add.s32 	%r522, %r516, %r521;
	xor.b32  	%r523, %r518, %r522;
	shf.l.wrap.b32 	%r524, %r523, %r523, 8;
	add.s32 	%r525, %r519, %r524;
	xor.b32  	%r526, %r521, %r525;
	shf.l.wrap.b32 	%r527, %r526, %r526, 7;
	add.s32 	%r528, %r486, %r479;
	xor.b32  	%r529, %r500, %r528;
	shf.l.wrap.b32 	%r530, %r529, %r529, 16;
	add.s32 	%r531, %r465, %r530;
	xor.b32  	%r532, %r479, %r531;
	shf.l.wrap.b32 	%r533, %r532, %r532, 12;
	add.s32 	%r534, %r528, %r533;
	xor.b32  	%r535, %r530, %r534;
	shf.l.wrap.b32 	%r536, %r535, %r535, 8;
	add.s32 	%r537, %r531, %r536;
	xor.b32  	%r538, %r533, %r537;
	shf.l.wrap.b32 	%r539, %r538, %r538, 7;
	add.s32 	%r540, %r498, %r491;
	xor.b32  	%r541, %r464, %r540;
	shf.l.wrap.b32 	%r542, %r541, %r541, 16;
	add.s32 	%r543, %r477, %r542;
	xor.b32  	%r544, %r491, %r543;
	shf.l.wrap.b32 	%r545, %r544, %r544, 12;
	add.s32 	%r546, %r540, %r545;
	xor.b32  	%r547, %r542, %r546;
	shf.l.wrap.b32 	%r548, %r547, %r547, 8;
	add.s32 	%r549, %r543, %r548;
	xor.b32  	%r550, %r545, %r549;
	shf.l.wrap.b32 	%r551, %r550, %r550, 7;
	add.s32 	%r552, %r510, %r527;
	xor.b32  	%r553, %r548, %r552;
	shf.l.wrap.b32 	%r554, %r553, %r553, 16;
	add.s32 	%r555, %r537, %r554;
	xor.b32  	%r556, %r527, %r555;
	shf.l.wrap.b32 	%r557, %r556, %r556, 12;
	add.s32 	%r558, %r552, %r557;
	xor.b32  	%r559, %r554, %r558;
	shf.l.wrap.b32 	%r560, %r559, %r559, 8;
	add.s32 	%r561, %r555, %r560;
	xor.b32  	%r562, %r557, %r561;
	shf.l.wrap.b32 	%r563, %r562, %r562, 7;
	add.s32 	%r564, %r522, %r539;
	xor.b32  	%r565, %r512, %r564;
	shf.l.wrap.b32 	%r566, %r565, %r565, 16;
	add.s32 	%r567, %r549, %r566;
	xor.b32  	%r568, %r539, %r567;
	shf.l.wrap.b32 	%r569, %r568, %r568, 12;
	add.s32 	%r570, %r564, %r569;
	xor.b32  	%r571, %r566, %r570;
	shf.l.wrap.b32 	%r572, %r571, %r571, 8;
	add.s32 	%r573, %r567, %r572;
	xor.b32  	%r574, %r569, %r573;
	shf.l.wrap.b32 	%r575, %r574, %r574, 7;
	add.s32 	%r576, %r534, %r551;
	xor.b32  	%r577, %r524, %r576;
	shf.l.wrap.b32 	%r578, %r577, %r577, 16;
	add.s32 	%r579, %r513, %r578;
	xor.b32  	%r580, %r551, %r579;
	shf.l.wrap.b32 	%r581, %r580, %r580, 12;
	add.s32 	%r582, %r576, %r581;
	xor.b32  	%r583, %r578, %r582;
	shf.l.wrap.b32 	%r584, %r583, %r583, 8;
	add.s32 	%r585, %r579, %r584;
	xor.b32  	%r586, %r581, %r585;
	shf.l.wrap.b32 	%r587, %r586, %r586, 7;
	add.s32 	%r588, %r546, %r515;
	xor.b32  	%r589, %r536, %r588;
	shf.l.wrap.b32 	%r590, %r589, %r589, 16;
	add.s32 	%r591, %r525, %r590;
	xor.b32  	%r592, %r515, %r591;
	shf.l.wrap.b32 	%r593, %r592, %r592, 12;
	add.s32 	%r594, %r588, %r593;
	xor.b32  	%r595, %r590, %r594;
	shf.l.wrap.b32 	%r596, %r595, %r595, 8;
	add.s32 	%r597, %r591, %r596;
	xor.b32  	%r598, %r593, %r597;
	shf.l.wrap.b32 	%r599, %r598, %r598, 7;
	add.s32 	%r600, %r558, %r599;
	xor.b32  	%r601, %r572, %r600;
	shf.l.wrap.b32 	%r602, %r601, %r601, 16;
	add.s32 	%r603, %r585, %r602;
	xor.b32  	%r604, %r599, %r603;
	shf.l.wrap.b32 	%r605, %r604, %r604, 12;
	add.s32 	%r606, %r600, %r605;
	add.s32 	%r607, %r570, %r563;
	xor.b32  	%r608, %r584, %r607;
	shf.l.wrap.b32 	%r609, %r608, %r608, 16;
	add.s32 	%r610, %r597, %r609;
	xor.b32  	%r611, %r563, %r610;
	shf.l.wrap.b32 	%r612, %r611, %r611, 12;
	add.s32 	%r613, %r607, %r612;
	xor.b32  	%r614, %r609, %r613;
	shf.l.wrap.b32 	%r615, %r614, %r614, 8;
	add.s32 	%r616, %r610, %r615;
	xor.b32  	%r617, %r612, %r616;
	shf.l.wrap.b32 	%r618, %r617, %r617, 7;
	add.s32 	%r619, %r582, %r575;
	xor.b32  	%r620, %r596, %r619;
	shf.l.wrap.b32 	%r621, %r620, %r620, 16;
	add.s32 	%r622, %r561, %r621;
	xor.b32  	%r623, %r575, %r622;
	shf.l.wrap.b32 	%r624, %r623, %r623, 12;
	add.s32 	%r625, %r619, %r624;
	xor.b32  	%r626, %r621, %r625;
	shf.l.wrap.b32 	%r627, %r626, %r626, 8;
	add.s32 	%r628, %r622, %r627;
	add.s32 	%r629, %r594, %r587;
	xor.b32  	%r630, %r560, %r629;
	shf.l.wrap.b32 	%r631, %r630, %r630, 16;
	add.s32 	%r632, %r573, %r631;
	xor.b32  	%r633, %r587, %r632;
	shf.l.wrap.b32 	%r634, %r633, %r633, 12;
	add.s32 	%r635, %r629, %r634;
	xor.b32  	%r636, %r631, %r635;
	shf.l.wrap.b32 	%r637, %r636, %r636, 8;
	add.s32 	%r638, %r606, %r618;
	xor.b32  	%r639, %r637, %r638;
	shf.l.wrap.b32 	%r640, %r639, %r639, 16;
	add.s32 	%r641, %r628, %r640;
	xor.b32  	%r642, %r618, %r641;
	shf.l.wrap.b32 	%r643, %r642, %r642, 12;
	add.s32 	%r644, %r638, %r643;
	add.s32 	%r645, %r644, 1634760805;
	shl.b32 	%r646, %r645, 2;
	and.b32  	%r647, %r646, 4;
	mov.u32 	%r648, _ZZ23rms24_subset_gen_kernelE10bit_counts;
	add.s32 	%r649, %r648, %r647;
	atom.shared.add.u32 	%r650, [%r649], 1;
	shr.u32 	%r651, %r645, 1;
	shl.b32 	%r652, %r645, 1;
	and.b32  	%r653, %r652, 4;
	add.s32 	%r654, %r648, %r653;
	atom.shared.add.u32 	%r655, [%r654+8], 1;
	shr.u32 	%r656, %r645, 2;
	and.b32  	%r657, %r645, 4;
	add.s32 	%r658, %r648, %r657;
	atom.shared.add.u32 	%r659, [%r658+16], 1;
	shr.u32 	%r660, %r645, 3;
	and.b32  	%r661, %r651, 4;
	add.s32 	%r662, %r648, %r661;
	atom.shared.add.u32 	%r663, [%r662+24], 1;
	shr.u32 	%r664, %r645, 4;
	and.b32  	%r665, %r656, 4;
	add.s32 	%r666, %r648, %r665;
	atom.shared.add.u32 	%r667, [%r666+32], 1;
	shr.u32 	%r668, %r645, 5;
	and.b32  	%r669, %r660, 4;
	add.s32 	%r670, %r648, %r669;
	atom.shared.add.u32 	%r671, [%r670+40], 1;
	shr.u32 	%r672, %r645, 6;
	and.b32  	%r673, %r664, 4;
	add.s32 	%r674, %r648, %r673;
	atom.shared.add.u32 	%r675, [%r674+48], 1;
	shr.u32 	%r676, %r645, 7;
	and.b32  	%r677, %r668, 4;
	add.s32 	%r678, %r648, %r677;
	atom.shared.add.u32 	%r679, [%r678+56], 1;
	shr.u32 	%r680, %r645, 8;
	and.b32  	%r681, %r672, 4;
	add.s32 	%r682, %r648, %r681;
	atom.shared.add.u32 	%r683, [%r682+64], 1;
	shr.u32 	%r684, %r645, 9;
	and.b32  	%r685, %r676, 4;
	add.s32 	%r686, %r648, %r685;
	atom.shared.add.u32 	%r687, [%r686+72], 1;
	shr.u32 	%r688, %r645, 10;
	and.b32  	%r689, %r680, 4;
	add.s32 	%r690, %r648, %r689;
	atom.shared.add.u32 	%r691, [%r690+80], 1;
	shr.u32 	%r692, %r645, 11;
	and.b32  	%r693, %r684, 4;
	add.s32 	%r694, %r648, %r693;
	atom.shared.add.u32 	%r695, [%r694+88], 1;
	shr.u32 	%r696, %r645, 12;
	and.b32  	%r697, %r688, 4;
	add.s32 	%r698, %r648, %r697;
	atom.shared.add.u32 	%r699, [%r698+96], 1;
	shr.u32 	%r700, %r645, 13;
	and.b32  	%r701, %r692, 4;
	add.s32 	%r702, %r648, %r701;
	atom.shared.add.u32 	%r703, [%r702+104], 1;
	shr.u32 	%r704, %r645, 14;
	and.b32  	%r705, %r696, 4;
	add.s32 	%r706, %r648, %r705;
	atom.shared.add.u32 	%r707, [%r706+112], 1;
	shr.u32 	%r708, %r645, 15;
	and.b32  	%r709, %r700, 4;
	add.s32 	%r710, %r648, %r709;
	atom.shared.add.u32 	%r711, [%r710+120], 1;
	shr.u32 	%r712, %r645, 16;
	and.b32  	%r713, %r704, 4;
	add.s32 	%r714, %r648, %r713;
	atom.shared.add.u32 	%r715, [%r714+128], 1;
	shr.u32 	%r716, %r645, 17;
	and.b32  	%r717, %r708, 4;
	add.s32 	%r718, %r648, %r717;
	atom.shared.add.u32 	%r719, [%r718+136], 1;
	shr.u32 	%r720, %r645, 18;
	and.b32  	%r721, %r712, 4;
	add.s32 	%r722, %r648, %r721;
	atom.shared.add.u32 	%r723, [%r722+144], 1;
	shr.u32 	%r724, %r645, 19;
	and.b32  	%r725, %r716, 4;
	add.s32 	%r726, %r648, %r725;
	atom.shared.add.u32 	%r727, [%r726+152], 1;
	shr.u32 	%r728, %r645, 20;
	and.b32  	%r729, %r720, 4;
	add.s32 	%r730, %r648, %r729;
	atom.shared.add.u32 	%r731, [%r730+160], 1;
	shr.u32 	%r732, %r645, 21;
	and.b32  	%r733, %r724, 4;
	add.s32 	%r734, %r648, %r733;
	atom.shared.add.u32 	%r735, [%r734+168], 1;
	shr.u32 	%r736, %r645, 22;
	and.b32  	%r737, %r728, 4;
	add.s32 	%r738, %r648, %r737;
	atom.shared.add.u32 	%r739, [%r738+176], 1;
	shr.u32 	%r740, %r645, 23;
	and.b32  	%r741, %r732, 4;
	add.s32 	%r742, %r648, %r741;
	atom.shared.add.u32 	%r743, [%r742+184], 1;
	shr.u32 	%r744, %r645, 24;
	and.b32  	%r745, %r736, 4;
	add.s32 	%r746, %r648, %r745;
	atom.shared.add.u32 	%r747, [%r746+192], 1;
	shr.u32 	%r748, %r645, 25;
	and.b32  	%r749, %r740, 4;
	add.s32 	%r750, %r648, %r749;
	atom.shared.add.u32 	%r751, [%r750+200], 1;
	shr.u32 	%r752, %r645, 26;
	and.b32  	%r753, %r744, 4;
	add.s32 	%r754, %r648, %r753;
	atom.shared.add.u32 	%r755, [%r754+208], 1;
	shr.u32 	%r756, %r645, 27;
	and.b32  	%r757, %r748, 4;
	add.s32 	%r758, %r648, %r757;
	atom.shared.add.u32 	%r759, [%r758+216], 1;
	shr.u32 	%r760, %r645, 28;
	and.b32  	%r761, %r752, 4;
	add.s32 	%r762, %r648, %r761;
	atom.shared.add.u32 	%r763, [%r762+224], 1;
	shr.u32 	%r764, %r645, 29;
	and.b32  	%r765, %r756, 4;
	add.s32 	%r766, %r648, %r765;
	atom.shared.add.u32 	%r767, [%r766+232], 1;
	and.b32  	%r768, %r760, 4;
	add.s32 	%r769, %r648, %r768;
	atom.shared.add.u32 	%r770, [%r769+240], 1;
	and.b32  	%r771, %r764, 4;
	add.s32 	%r772, %r648, %r771;
	atom.shared.add.u32 	%r773, [%r772+248], 1;
	add.s32 	%r2360, %r2360, %r4;
	setp.lt.u32 	%p12, %r2360, %r125;
	@%p12 bra 	$L__BB0_6;
$L__BB0_7:
	ld.param.u64 	%rd55, [rms24_subset_gen_kernel_param_11];
	bar.sync 	0;
	setp.ne.s32 	%p13, %r3, 0;
	cvta.to.global.u64 	%rd24, %rd55;
	mul.wide.u32 	%rd25, %r1, 4;
	add.s64 	%rd1, %rd24, %rd25;
	@%p13 bra 	$L__BB0_9;
	mov.b32 	%r774, -2147483648;
	st.global.u32 	[%rd1], %r774;
$L__BB0_9:
	setp.ge.u32 	%p14, %r3, %r125;
	bar.sync 	0;
	ld.global.u32 	%r43, [%rd1];
	mov.b32 	%r2363, 0;
	@%p14 bra 	$L__BB0_12;
	add.s32 	%r777, %r21, 1634760805;
	shf.l.wrap.b32 	%r778, %r777, %r777, 16;
	add.s32 	%r779, %r25, %r778;
	xor.b32  	%r780, %r21, %r779;
	shf.l.wrap.b32 	%r781, %r780, %r780, 12;
	add.s32 	%r782, %r777, %r781;
	xor.b32  	%r783, %r778, %r782;
	shf.l.wrap.b32 	%r784, %r783, %r783, 8;
	add.s32 	%r44, %r779, %r784;
	xor.b32  	%r785, %r781, %r44;
	shf.l.wrap.b32 	%r45, %r785, %r785, 7;
	add.s32 	%r786, %r22, 857760878;
	shf.l.wrap.b32 	%r787, %r786, %r786, 16;
	add.s32 	%r788, %r26, %r787;
	xor.b32  	%r789, %r22, %r788;
	shf.l.wrap.b32 	%r790, %r789, %r789, 12;
	add.s32 	%r791, %r786, %r790;
	xor.b32  	%r792, %r787, %r791;
	shf.l.wrap.b32 	%r46, %r792, %r792, 8;
	add.s32 	%r47, %r788, %r46;
	xor.b32  	%r793, %r790, %r47;
	shf.l.wrap.b32 	%r48, %r793, %r793, 7;
	add.s32 	%r794, %r23, 2036477234;
	xor.b32  	%r795, %r2, %r794;
	shf.l.wrap.b32 	%r796, %r795, %r795, 16;
	add.s32 	%r797, %r27, %r796;
	xor.b32  	%r798, %r23, %r797;
	shf.l.wrap.b32 	%r799, %r798, %r798, 12;
	add.s32 	%r49, %r794, %r799;
	xor.b32  	%r800, %r796, %r49;
	shf.l.wrap.b32 	%r50, %r800, %r800, 8;
	add.s32 	%r51, %r797, %r50;
	xor.b32  	%r801, %r799, %r51;
	shf.l.wrap.b32 	%r52, %r801, %r801, 7;
	add.s32 	%r53, %r782, %r48;
	add.s32 	%r54, %r791, %r52;
	xor.b32  	%r802, %r784, %r54;
	shf.l.wrap.b32 	%r55, %r802, %r802, 16;
	mov.b32 	%r2363, 0;
	mov.u32 	%r2361, %r3;
$L__BB0_11:
	add.s32 	%r803, %r24, 1797285236;
	xor.b32  	%r804, %r2361, %r803;
	shf.l.wrap.b32 	%r805, %r804, %r804, 16;
	add.s32 	%r806, %r28, %r805;
	xor.b32  	%r807, %r24, %r806;
	shf.l.wrap.b32 	%r808, %r807, %r807, 12;
	add.s32 	%r809, %r803, %r808;
	xor.b32  	%r810, %r805, %r809;
	shf.l.wrap.b32 	%r811, %r810, %r810, 8;
	add.s32 	%r812, %r806, %r811;
	xor.b32  	%r813, %r808, %r812;
	shf.l.wrap.b32 	%r814, %r813, %r813, 7;
	xor.b32  	%r815, %r811, %r53;
	shf.l.wrap.b32 	%r816, %r815, %r815, 16;
	add.s32 	%r817, %r51, %r816;
	xor.b32  	%r818, %r48, %r817;
	shf.l.wrap.b32 	%r819, %r818, %r818, 12;
	add.s32 	%r820, %r53, %r819;
	xor.b32  	%r821, %r816, %r820;
	shf.l.wrap.b32 	%r822, %r821, %r821, 8;
	add.s32 	%r823, %r817, %r822;
	xor.b32  	%r824, %r819, %r823;
	shf.l.wrap.b32 	%r825, %r824, %r824, 7;
	add.s32 	%r826, %r812, %r55;
	xor.b32  	%r827, %r52, %r826;
	shf.l.wrap.b32 	%r828, %r827, %r827, 12;
	add.s32 	%r829, %r54, %r828;
	xor.b32  	%r830, %r55, %r829;
	shf.l.wrap.b32 	%r831, %r830, %r830, 8;
	add.s32 	%r832, %r826, %r831;
	xor.b32  	%r833, %r828, %r832;
	shf.l.wrap.b32 	%r834, %r833, %r833, 7;
	add.s32 	%r835, %r49, %r814;
	xor.b32  	%r836, %r46, %r835;
	shf.l.wrap.b32 	%r837, %r836, %r836, 16;
	add.s32 	%r838, %r44, %r837;
	xor.b32  	%r839, %r814, %r838;
	shf.l.wrap.b32 	%r840, %r839, %r839, 12;
	add.s32 	%r841, %r835, %r840;
	xor.b32  	%r842, %r837, %r841;
	shf.l.wrap.b32 	%r843, %r842, %r842, 8;
	add.s32 	%r844, %r838, %r843;
	xor.b32  	%r845, %r840, %r844;
	shf.l.wrap.b32 	%r846, %r845, %r845, 7;
	add.s32 	%r847, %r809, %r45;
	xor.b32  	%r848, %r50, %r847;
	shf.l.wrap.b32 	%r849, %r848, %r848, 16;
	add.s32 	%r850, %r47, %r849;
	xor.b32  	%r851, %r45, %r850;
	shf.l.wrap.b32 	%r852, %r851, %r851, 12;
	add.s32 	%r853, %r847, %r852;
	xor.b32  	%r854, %r849, %r853;
	shf.l.wrap.b32 	%r855, %r854, %r854, 8;
	add.s32 	%r856, %r850, %r855;
	xor.b32  	%r857, %r852, %r856;
	shf.l.wrap.b32 	%r858, %r857, %r857, 7;
	add.s32 	%r859, %r820, %r858;
	xor.b32  	%r860, %r831, %r859;
	shf.l.wrap.b32 	%r861, %r860, %r860, 16;
	add.s32 	%r862, %r844, %r861;
	xor.b32  	%r863, %r858, %r862;
	shf.l.wrap.b32 	%r864, %r863, %r863, 12;
	add.s32 	%r865, %r859, %r864;
	xor.b32  	%r866, %r861, %r865;
	shf.l.wrap.b32 	%r867, %r866, %r866, 8;
	add.s32 	%r868, %r862, %r867;
	xor.b32  	%r869, %r864, %r868;
	shf.l.wrap.b32 	%r870, %r869, %r869, 7;
	add.s32 	%r871, %r829, %r825;
	xor.b32  	%r872, %r843, %r871;
	shf.l.wrap.b32 	%r873, %r872, %r872, 16;
	add.s32 	%r874, %r856, %r873;
	xor.b32  	%r875, %r825, %r874;
	shf.l.wrap.b32 	%r876, %r875, %r875, 12;
	add.s32 	%r877, %r871, %r876;
	xor.b32  	%r878, %r873, %r877;
	shf.l.wrap.b32 	%r879, %r878, %r878, 8;
	add.s32 	%r880, %r874, %r879;
	xor.b32  	%r881, %r876, %r880;
	shf.l.wrap.b32 	%r882, %r881, %r881, 7;
	add.s32 	%r883, %r841, %r834;
	xor.b32  	%r884, %r855, %r883;
	shf.l.wrap.b32 	%r885, %r884, %r884, 16;
	add.s32 	%r886, %r823, %r885;
	xor.b32  	%r887, %r834, %r886;
	shf.l.wrap.b32 	%r888, %r887, %r887, 12;
	add.s32 	%r889, %r883, %r888;
	xor.b32  	%r890, %r885, %r889;
	shf.l.wrap.b32 	%r891, %r890, %r890, 8;
	add.s32 	%r892, %r886, %r891;
	xor.b32  	%r893, %r888, %r892;
	shf.l.wrap.b32 	%r894, %r893, %r893, 7;
	add.s32 	%r895, %r853, %r846;
	xor.b32  	%r896, %r822, %r895;
	shf.l.wrap.b32 	%r897, %r896, %r896, 16;
	add.s32 	%r898, %r832, %r897;
	xor.b32  	%r899, %r846, %r898;
	shf.l.wrap.b32 	%r900, %r899, %r899, 12;
	add.s32 	%r901, %r895, %r900;
	xor.b32  	%r902, %r897, %r901;
	shf.l.wrap.b32 	%r903, %r902, %r902, 8;
	add.s32 	%r904, %r898, %r903;
	xor.b32  	%r905, %r900, %r904;
	shf.l.wrap.b32 	%r906, %r905, %r905, 7;
	add.s32 	%r907, %r865, %r882;
	xor.b32  	%r908, %r903, %r907;
	shf.l.wrap.b32 	%r909, %r908, %r908, 16;
	add.s32 	%r910, %r892, %r909;
	xor.b32  	%r911, %r882, %r910;
	shf.l.wrap.b32 	%r912, %r911, %r911, 12;
	add.s32 	%r913, %r907, %r912;
	xor.b32  	%r914, %r909, %r913;
	shf.l.wrap.b32 	%r915, %r914, %r914, 8;
	add.s32 	%r916, %r910, %r915;
	xor.b32  	%r917, %r912, %r916;
	shf.l.wrap.b32 	%r918, %r917, %r917, 7;
	add.s32 	%r919, %r877, %r894;
	xor.b32  	%r920, %r867, %r919;
	shf.l.wrap.b32 	%r921, %r920, %r920, 16;
	add.s32 	%r922, %r904, %r921;
	xor.b32  	%r923, %r894, %r922;
	shf.l.wrap.b32 	%r924, %r923, %r923, 12;
	add.s32 	%r925, %r919, %r924;
	xor.b32  	%r926, %r921, %r925;
	shf.l.wrap.b32 	%r927, %r926, %r926, 8;
	add.s32 	%r928, %r922, %r927;
	xor.b32  	%r929, %r924, %r928;
	shf.l.wrap.b32 	%r930, %r929, %r929, 7;
	add.s32 	%r931, %r889, %r906;
	xor.b32  	%r932, %r879, %r931;
	shf.l.wrap.b32 	%r933, %r932, %r932, 16;
	add.s32 	%r934, %r868, %r933;
	xor.b32  	%r935, %r906, %r934;
	shf.l.wrap.b32 	%r936, %r935, %r935, 12;
	add.s32 	%r937, %r931, %r936;
	xor.b32  	%r938, %r933, %r937;
	shf.l.wrap.b32 	%r939, %r938, %r938, 8;
	add.s32 	%r940, %r934, %r939;
	xor.b32  	%r941, %r936, %r940;
	shf.l.wrap.b32 	%r942, %r941, %r941, 7;
	add.s32 	%r943, %r901, %r870;
	xor.b32  	%r944, %r891, %r943;
	shf.l.wrap.b32 	%r945, %r944, %r944, 16;
	add.s32 	%r946, %r880, %r945;
	xor.b32  	%r947, %r870, %r946;
	shf.l.wrap.b32 	%r948, %r947, %r947, 12;
	add.s32 	%r949, %r943, %r948;
	xor.b32  	%r950, %r945, %r949;
	shf.l.wrap.b32 	%r951, %r950, %r950, 8;
	add.s32 	%r952, %r946, %r951;
	xor.b32  	%r953, %r948, %r952;
	shf.l.wrap.b32 	%r954, %r953, %r953, 7;
	add.s32 	%r955, %r913, %r954;
	xor.b32  	%r956, %r927, %r955;
	shf.l.wrap.b32 	%r957, %r956, %r956, 16;
	add.s32 	%r958, %r940, %r957;
	xor.b32  	%r959, %r954, %r958;
	shf.l.wrap.b32 	%r960, %r959, %r959, 12;
	add.s32 	%r961, %r955, %r960;
	xor.b32  	%r962, %r957, %r961;
	shf.l.wrap.b32 	%r963, %r962, %r962, 8;
	add.s32 	%r964, %r958, %r963;
	xor.b32  	%r965, %r960, %r964;
	shf.l.wrap.b32 	%r966, %r965, %r965, 7;
	add.s32 	%r967, %r925, %r918;
	xor.b32  	%r968, %r939, %r967;
	shf.l.wrap.b32 	%r969, %r968, %r968, 16;
	add.s32 	%r970, %r952, %r969;
	xor.b32  	%r971, %r918, %r970;
	shf.l.wrap.b32 	%r972, %r971, %r971, 12;
	add.s32 	%r973, %r967, %r972;
	xor.b32  	%r974, %r969, %r973;
	shf.l.wrap.b32 	%r975, %r974, %r974, 8;
	add.s32 	%r976, %r970, %r975;
	xor.b32  	%r977, %r972, %r976;
	shf.l.wrap.b32 	%r978, %r977, %r977, 7;
	add.s32 	%r979, %r937, %r930;
	xor.b32  	%r980, %r951, %r979;
	shf.l.wrap.b32 	%r981, %r980, %r980, 16;
	add.s32 	%r982, %r916, %r981;
	xor.b32  	%r983, %r930, %r982;
	shf.l.wrap.b32 	%r984, %r983, %r983, 12;
	add.s32 	%r985, %r979, %r984;
	xor.b32  	%r986, %r981, %r985;
	shf.l.wrap.b32 	%r987, %r986, %r986, 8;
	add.s32 	%r988, %r982, %r987;
	xor.b32  	%r989, %r984, %r988;
	shf.l.wrap.b32 	%r990, %r989, %r989, 7;
	add.s32 	%r991, %r949, %r942;
	xor.b32  	%r992, %r915, %r991;
	shf.l.wrap.b32 	%r993, %r992, %r992, 16;
	add.s32 	%r994, %r928, %r993;
	xor.b32  	%r995, %r942, %r994;
	shf.l.wrap.b32 	%r996, %r995, %r995, 12;
	add.s32 	%r997, %r991, %r996;
	xor.b32  	%r998, %r993, %r997;
	shf.l.wrap.b32 	%r999, %r998, %r998, 8;
	add.s32 	%r1000, %r994, %r999;
	xor.b32  	%r1001, %r996, %r1000;
	shf.l.wrap.b32 	%r1002, %r1001, %r1001, 7;
	add.s32 	%r1003, %r961, %r978;
	xor.b32  	%r1004, %r999, %r1003;
	shf.l.wrap.b32 	%r1005, %r1004, %r1004, 16;
	add.s32 	%r1006, %r988, %r1005;
	xor.b32  	%r1007, %r978, %r1006;
	shf.l.wrap.b32 	%r1008, %r1007, %r1007, 12;
	add.s32 	%r1009, %r1003, %r1008;
	xor.b32  	%r1010, %r1005, %r1009;
	shf.l.wrap.b32 	%r1011, %r1010, %r1010, 8;
	add.s32 	%r1012, %r1006, %r1011;
	xor.b32  	%r1013, %r1008, %r1012;
	shf.l.wrap.b32 	%r1014, %r1013, %r1013, 7;
	add.s32 	%r1015, %r973, %r990;
	xor.b32  	%r1016, %r963, %r1015;
	shf.l.wrap.b32 	%r1017, %r1016, %r1016, 16;
	add.s32 	%r1018, %r1000, %r1017;
	xor.b32  	%r1019, %r990, %r1018;
	shf.l.wrap.b32 	%r1020, %r1019, %r1019, 12;
	add.s32 	%r1021, %r1015, %r1020;
	xor.b32  	%r1022, %r1017, %r1021;
	shf.l.wrap.b32 	%r1023, %r1022, %r1022, 8;
	add.s32 	%r1024, %r1018, %r1023;
	xor.b32  	%r1025, %r1020, %r1024;
	shf.l.wrap.b32 	%r1026, %r1025, %r1025, 7;
	add.s32 	%r1027, %r985, %r1002;
	xor.b32  	%r1028, %r975, %r1027;
	shf.l.wrap.b32 	%r1029, %r1028, %r1028, 16;
	add.s32 	%r1030, %r964, %r1029;
	xor.b32  	%r1031, %r1002, %r1030;
	shf.l.wrap.b32 	%r1032, %r1031, %r1031, 12;
	add.s32 	%r1033, %r1027, %r1032;
	xor.b32  	%r1034, %r1029, %r1033;
	shf.l.wrap.b32 	%r1035, %r1034, %r1034, 8;
	add.s32 	%r1036, %r1030, %r1035;
	xor.b32  	%r1037, %r1032, %r1036;
	shf.l.wrap.b32 	%r1038, %r1037, %r1037, 7;
	add.s32 	%r1039, %r997, %r966;
	xor.b32  	%r1040, %r987, %r1039;
	shf.l.wrap.b32 	%r1041, %r1040, %r1040, 16;
	add.s32 	%r1042, %r976, %r1041;
	xor.b32  	%r1043, %r966, %r1042;
	shf.l.wrap.b32 	%r1044, %r1043, %r1043, 12;
	add.s32 	%r1045, %r1039, %r1044;
	xor.b32  	%r1046, %r1041, %r1045;
	shf.l.wrap.b32 	%r1047, %r1046, %r1046, 8;
	add.s32 	%r1048, %r1042, %r1047;
	xor.b32  	%r1049, %r1044, %r1048;
	shf.l.wrap.b32 	%r1050, %r1049, %r1049, 7;
	add.s32 	%r1051, %r1009, %r1050;
	xor.b32  	%r1052, %r1023, %r1051;
	shf.l.wrap.b32 	%r1053, %r1052, %r1052, 16;
	add.s32 	%r1054, %r1036, %r1053;
	xor.b32  	%r1055, %r1050, %r1054;
	shf.l.wrap.b32 	%r1056, %r1055, %r1055, 12;
	add.s32 	%r1057, %r1051, %r1056;
	xor.b32  	%r1058, %r1053, %r1057;
	shf.l.wrap.b32 	%r1059, %r1058, %r1058, 8;
	add.s32 	%r1060, %r1054, %r1059;
	xor.b32  	%r1061, %r1056, %r1060;
	shf.l.wrap.b32 	%r1062, %r1061, %r1061, 7;
	add.s32 	%r1063, %r1021, %r1014;
	xor.b32  	%r1064, %r1035, %r1063;
	shf.l.wrap.b32 	%r1065, %r1064, %r1064, 16;
	add.s32 	%r1066, %r1048, %r1065;
	xor.b32  	%r1067, %r1014, %r1066;
	shf.l.wrap.b32 	%r1068, %r1067, %r1067, 12;
	add.s32 	%r1069, %r1063, %r1068;
	xor.b32  	%r1070, %r1065, %r1069;
	shf.l.wrap.b32 	%r1071, %r1070, %r1070, 8;
	add.s32 	%r1072, %r1066, %r1071;
	xor.b32  	%r1073, %r1068, %r1072;
	shf.l.wrap.b32 	%r1074, %r1073, %r1073, 7;
	add.s32 	%r1075, %r1033, %r1026;
	xor.b32  	%r1076, %r1047, %r1075;
	shf.l.wrap.b32 	%r1077, %r1076, %r1076, 16;
	add.s32 	%r1078, %r1012, %r1077;
	xor.b32  	%r1079, %r1026, %r1078;
	shf.l.wrap.b32 	%r1080, %r1079, %r1079, 12;
	add.s32 	%r1081, %r1075, %r1080;
	xor.b32  	%r1082, %r1077, %r1081;
	shf.l.wrap.b32 	%r1083, %r1082, %r1082, 8;
	add.s32 	%r1084, %r1078, %r1083;
	xor.b32  	%r1085, %r1080, %r1084;
	shf.l.wrap.b32 	%r1086, %r1085, %r1085, 7;
	add.s32 	%r1087, %r1045, %r1038;
	xor.b32  	%r1088, %r1011, %r1087;
	shf.l.wrap.b32 	%r1089, %r1088, %r1088, 16;
	add.s32 	%r1090, %r1024, %r1089;
	xor.b32  	%r1091, %r1038, %r1090;
	shf.l.wrap.b32 	%r1092, %r1091, %r1091, 12;
	add.s32 	%r1093, %r1087, %r1092;
	xor.b32  	%r1094, %r1089, %r1093;
	shf.l.wrap.b32 	%r1095, %r1094, %r1094, 8;
	add.s32 	%r1096, %r1090, %r1095;
	xor.b32  	%r1097, %r1092, %r1096;
	shf.l.wrap.b32 	%r1098, %r1097, %r1097, 7;
	add.s32 	%r1099, %r1057, %r1074;
	xor.b32  	%r1100, %r1095, %r1099;
	shf.l.wrap.b32 	%r1101, %r1100, %r1100, 16;
	add.s32 	%r1102, %r1084, %r1101;
	xor.b32  	%r1103, %r1074, %r1102;
	shf.l.wrap.b32 	%r1104, %r1103, %r1103, 12;
	add.s32 	%r1105, %r1099, %r1104;
	xor.b32  	%r1106, %r1101, %r1105;
	shf.l.wrap.b32 	%r1107, %r1106, %r1106, 8;
	add.s32 	%r1108, %r1102, %r1107;
	xor.b32  	%r1109, %r1104, %r1108;
	shf.l.wrap.b32 	%r1110, %r1109, %r1109, 7;
	add.s32 	%r1111, %r1069, %r1086;
	xor.b32  	%r1112, %r1059, %r1111;
	shf.l.wrap.b32 	%r1113, %r1112, %r1112, 16;
	add.s32 	%r1114, %r1096, %r1113;
	xor.b32  	%r1115, %r1086, %r1114;
	shf.l.wrap.b32 	%r1116, %r1115, %r1115, 12;
	add.s32 	%r1117, %r1111, %r1116;
	xor.b32  	%r1118, %r1113, %r1117;
	shf.l.wrap.b32 	%r1119, %r1118, %r1118, 8;
	add.s32 	%r1120, %r1114, %r1119;
	xor.b32  	%r1121, %r1116, %r1120;
	shf.l.wrap.b32 	%r1122, %r1121, %r1121, 7;
	add.s32 	%r1123, %r1081, %r1098;
	xor.b32  	%r1124, %r1071, %r1123;
	shf.l.wrap.b32 	%r1125, %r1124, %r1124, 16;
	add.s32 	%r1126, %r1060, %r1125;
	xor.b32  	%r1127, %r1098, %r1126;
	shf.l.wrap.b32 	%r1128, %r1127, %r1127, 12;
	add.s32 	%r1129, %r1123, %r1128;
	xor.b32  	%r1130, %r1125, %r1129;
	shf.l.wrap.b32 	%r1131, %r1130, %r1130, 8;
	add.s32 	%r1132, %r1126, %r1131;
	xor.b32  	%r1133, %r1128, %r1132;
	shf.l.wrap.b32 	%r1134, %r1133, %r1133, 7;
	add.s32 	%r1135, %r1093, %r1062;
	xor.b32  	%r1136, %r1083, %r1135;
	shf.l.wrap.b32 	%r1137, %r1136, %r1136, 16;
	add.s32 	%r1138, %r1072, %r1137;
	xor.b32  	%r1139, %r1062, %r1138;
	shf.l.wrap.b32 	%r1140, %r1139, %r1139, 12;
	add.s32 	%r1141, %r1135, %r1140;
	xor.b32  	%r1142, %r1137, %r1141;
	shf.l.wrap.b32 	%r1143, %r1142, %r1142, 8;
	add.s32 	%r1144, %r1138, %r1143;
	xor.b32  	%r1145, %r1140, %r1144;
	shf.l.wrap.b32 	%r1146, %r1145, %r1145, 7;
	add.s32 	%r1147, %r1105, %r1146;
	xor.b32  	%r1148, %r1119, %r1147;
	shf.l.wrap.b32 	%r1149, %r1148, %r1148, 16;
	add.s32 	%r1150, %r1132, %r1149;
	xor.b32  	%r1151, %r1146, %r1150;
	shf.l.wrap.b32 	%r1152, %r1151, %r1151, 12;
	add.s32 	%r1153, %r1147, %r1152;
	xor.b32  	%r1154, %r1149, %r1153;
	shf.l.wrap.b32 	%r1155, %r1154, %r1154, 8;
	add.s32 	%r1156, %r1150, %r1155;
	xor.b32  	%r1157, %r1152, %r1156;
	shf.l.wrap.b32 	%r1158, %r1157, %r1157, 7;
	add.s32 	%r1159, %r1117, %r1110;
	xor.b32  	%r1160, %r1131, %r1159;
	shf.l.wrap.b32 	%r1161, %r1160, %r1160, 16;
	add.s32 	%r1162, %r1144, %r1161;
	xor.b32  	%r1163, %r1110, %r1162;
	shf.l.wrap.b32 	%r1164, %r1163, %r1163, 12;
	add.s32 	%r1165, %r1159, %r1164;
	xor.b32  	%r1166, %r1161, %r1165;
	shf.l.wrap.b32 	%r1167, %r1166, %r1166, 8;
	add.s32 	%r1168, %r1162, %r1167;
	xor.b32  	%r1169, %r1164, %r1168;
	shf.l.wrap.b32 	%r1170, %r1169, %r1169, 7;
	add.s32 	%r1171, %r1129, %r1122;
	xor.b32  	%r1172, %r1143, %r1171;
	shf.l.wrap.b32 	%r1173, %r1172, %r1172, 16;
	add.s32 	%r1174, %r1108, %r1173;
	xor.b32  	%r1175, %r1122, %r1174;
	shf.l.wrap.b32 	%r1176, %r1175, %r1175, 12;
	add.s32 	%r1177, %r1171, %r1176;
	xor.b32  	%r1178, %r1173, %r1177;
	shf.l.wrap.b32 	%r1179, %r1178, %r1178, 8;
	add.s32 	%r1180, %r1174, %r1179;
	xor.b32  	%r1181, %r1176, %r1180;
	shf.l.wrap.b32 	%r1182, %r1181, %r1181, 7;
	add.s32 	%r1183, %r1141, %r1134;
	xor.b32  	%r1184, %r1107, %r1183;
	shf.l.wrap.b32 	%r1185, %r1184, %r1184, 16;
	add.s32 	%r1186, %r1120, %r1185;
	xor.b32  	%r1187, %r1134, %r1186;
	shf.l.wrap.b32 	%r1188, %r1187, %r1187, 12;
	add.s32 	%r1189, %r1183, %r1188;
	xor.b32  	%r1190, %r1185, %r1189;
	shf.l.wrap.b32 	%r1191, %r1190, %r1190, 8;
	add.s32 	%r1192, %r1186, %r1191;
	xor.b32  	%r1193, %r1188, %r1192;
	shf.l.wrap.b32 	%r1194, %r1193, %r1193, 7;
	add.s32 	%r1195, %r1153, %r1170;
	xor.b32  	%r1196, %r1191, %r1195;
	shf.l.wrap.b32 	%r1197, %r1196, %r1196, 16;
	add.s32 	%r1198, %r1180, %r1197;
	xor.b32  	%r1199, %r1170, %r1198;
	shf.l.wrap.b32 	%r1200, %r1199, %r1199, 12;
	add.s32 	%r1201, %r1195, %r1200;
	xor.b32  	%r1202, %r1197, %r1201;
	shf.l.wrap.b32 	%r1203, %r1202, %r1202, 8;
	add.s32 	%r1204, %r1198, %r1203;
	xor.b32  	%r1205, %r1200, %r1204;
	shf.l.wrap.b32 	%r1206, %r1205, %r1205, 7;
	add.s32 	%r1207, %r1165, %r1182;
	xor.b32  	%r1208, %r1155, %r1207;
	shf.l.wrap.b32 	%r1209, %r1208, %r1208, 16;
	add.s32 	%r1210, %r1192, %r1209;
	xor.b32  	%r1211, %r1182, %r1210;
	shf.l.wrap.b32 	%r1212, %r1211, %r1211, 12;
	add.s32 	%r1213, %r1207, %r1212;
	xor.b32  	%r1214, %r1209, %r1213;
	shf.l.wrap.b32 	%r1215, %r1214, %r1214, 8;
	add.s32 	%r1216, %r1210, %r1215;
	xor.b32  	%r1217, %r1212, %r1216;
	shf.l.wrap.b32 	%r1218, %r1217, %r1217, 7;
	add.s32 	%r1219, %r1177, %r1194;
	xor.b32  	%r1220, %r1167, %r1219;
	shf.l.wrap.b32 	%r1221, %r1220, %r1220, 16;
	add.s32 	%r1222, %r1156, %r1221;
	xor.b32  	%r1223, %r1194, %r1222;
	shf.l.wrap.b32 	%r1224, %r1223, %r1223, 12;
	add.s32 	%r1225, %r1219, %r1224;
	xor.b32  	%r1226, %r1221, %r1225;
	shf.l.wrap.b32 	%r1227, %r1226, %r1226, 8;
	add.s32 	%r1228, %r1222, %r1227;
	xor.b32  	%r1229, %r1224, %r1228;
	shf.l.wrap.b32 	%r1230, %r1229, %r1229, 7;
	add.s32 	%r1231, %r1189, %r1158;
	xor.b32  	%r1232, %r1179, %r1231;
	shf.l.wrap.b32 	%r1233, %r1232, %r1232, 16;
	add.s32 	%r1234, %r1168, %r1233;
	xor.b32  	%r1235, %r1158, %r1234;
	shf.l.wrap.b32 	%r1236, %r1235, %r1235, 12;
	add.s32 	%r1237, %r1231, %r1236;
	xor.b32  	%r1238, %r1233, %r1237;
	shf.l.wrap.b32 	%r1239, %r1238, %r1238, 8;
	add.s32 	%r1240, %r1234, %r1239;
	xor.b32  	%r1241, %r1236, %r1240;
	shf.l.wrap.b32 	%r1242, %r1241, %r1241, 7;
	add.s32 	%r1243, %r1201, %r1242;
	xor.b32  	%r1244, %r1215, %r1243;
	shf.l.wrap.b32 	%r1245, %r1244, %r1244, 16;
	add.s32 	%r1246, %r1228, %r1245;
	xor.b32  	%r1247, %r1242, %r1246;
	shf.l.wrap.b32 	%r1248, %r1247, %r1247, 12;
	add.s32 	%r1249, %r1243, %r1248;
	add.s32 	%r1250, %r1213, %r1206;
	xor.b32  	%r1251, %r1227, %r1250;
	shf.l.wrap.b32 	%r1252, %r1251, %r1251, 16;
	add.s32 	%r1253, %r1240, %r1252;
	xor.b32  	%r1254, %r1206, %r1253;
	shf.l.wrap.b32 	%r1255, %r1254, %r1254, 12;
	add.s32 	%r1256, %r1250, %r1255;
	xor.b32  	%r1257, %r1252, %r1256;
	shf.l.wrap.b32 	%r1258, %r1257, %r1257, 8;
	add.s32 	%r1259, %r1253, %r1258;
	xor.b32  	%r1260, %r1255, %r1259;
	shf.l.wrap.b32 	%r1261, %r1260, %r1260, 7;
	add.s32 	%r1262, %r1225, %r1218;
	xor.b32  	%r1263, %r1239, %r1262;
	shf.l.wrap.b32 	%r1264, %r1263, %r1263, 16;
	add.s32 	%r1265, %r1204, %r1264;
	xor.b32  	%r1266, %r1218, %r1265;
	shf.l.wrap.b32 	%r1267, %r1266, %r1266, 12;
	add.s32 	%r1268, %r1262, %r1267;
	xor.b32  	%r1269, %r1264, %r1268;
	shf.l.wrap.b32 	%r1270, %r1269, %r1269, 8;
	add.s32 	%r1271, %r1265, %r1270;
	add.s32 	%r1272, %r1237, %r1230;
	xor.b32  	%r1273, %r1203, %r1272;
	shf.l.wrap.b32 	%r1274, %r1273, %r1273, 16;
	add.s32 	%r1275, %r1216, %r1274;
	xor.b32  	%r1276, %r1230, %r1275;
	shf.l.wrap.b32 	%r1277, %r1276, %r1276, 12;
	add.s32 	%r1278, %r1272, %r1277;
	xor.b32  	%r1279, %r1274, %r1278;
	shf.l.wrap.b32 	%r1280, %r1279, %r1279, 8;
	add.s32 	%r1281, %r1249, %r1261;
	xor.b32  	%r1282, %r1280, %r1281;
	shf.l.wrap.b32 	%r1283, %r1282, %r1282, 16;
	add.s32 	%r1284, %r1271, %r1283;
	xor.b32  	%r1285, %r1261, %r1284;
	shf.l.wrap.b32 	%r1286, %r1285, %r1285, 12;
	add.s32 	%r1287, %r1281, %r1286;
	add.s32 	%r1288, %r1287, 1634760805;
	setp.lt.u32 	%p15, %r1288, %r43;
	selp.u32 	%r1289, 1, 0, %p15;
	add.s32 	%r2363, %r2363, %r1289;
	add.s32 	%r2361, %r2361, %r4;
	setp.lt.u32 	%p16, %r2361, %r125;
	@%p16 bra 	$L__BB0_11;
$L__BB0_12:
	shr.u32 	%r61, %r3, 5;
	and.b32  	%r1290, %r3, 31;
	shfl.sync.up.b32	%r1291|%p17, %r2363, 1, 0, -1;
	setp.eq.s32 	%p18, %r1290, 0;
	selp.b32 	%r1292, 0, %r1291, %p18;
	add.s32 	%r1293, %r1292, %r2363;
	shfl.sync.up.b32	%r1294|%p19, %r1293, 2, 0, -1;
	setp.lt.u32 	%p20, %r1290, 2;
	selp.b32 	%r1295, 0, %r1294, %p20;
	add.s32 	%r1296, %r1295, %r1293;
	shfl.sync.up.b32	%r1297|%p21, %r1296, 4, 0, -1;
	setp.lt.u32 	%p22, %r1290, 4;
	selp.b32 	%r1298, 0, %r1297, %p22;
	add.s32 	%r1299, %r1298, %r1296;
	shfl.sync.up.b32	%r1300|%p23, %r1299, 8, 0, -1;
	setp.lt.u32 	%p24, %r1290, 8;
	selp.b32 	%r1301, 0, %r1300, %p24;
	add.s32 	%r1302, %r1301, %r1299;
	shfl.sync.up.b32	%r1303|%p25, %r1302, 16, 0, -1;
	setp.lt.u32 	%p26, %r1290, 16;
	selp.b32 	%r1304, 0, %r1303, %p26;
	add.s32 	%r1305, %r1304, %r1302;
	shfl.sync.idx.b32	%r62|%p27, %r1305, 31, 31, -1;
	sub.s32 	%r63, %r1305, %r2363;
	setp.ne.s32 	%p28, %r1290, 31;
	@%p28 bra 	$L__BB0_14;
	shl.b32 	%r1306, %r61, 2;
	mov.u32 	%r1307, _ZZ23rms24_subset_gen_kernelE11warp_totals;
	add.s32 	%r1308, %r1307, %r1306;
	st.shared.u32 	[%r1308], %r62;
$L__BB0_14:
	ld.param.u64 	%rd51, [rms24_subset_gen_kernel_param_7];
	setp.ne.s32 	%p29, %r3, 0;
	bar.sync 	0;
	cvta.to.global.u64 	%rd26, %rd51;
	mul.wide.u32 	%rd27, %r1, 8;
	add.s64 	%rd2, %rd26, %rd27;
	@%p29 bra 	$L__BB0_22;
	add.s32 	%r64, %r4, 31;
	shr.u32 	%r65, %r64, 5;
	add.s32 	%r1311, %r65, -1;
	and.b32  	%r66, %r65, 3;
	setp.lt.u32 	%p30, %r1311, 3;
	mov.b32 	%r2369, 0;
	mov.u32 	%r2375, %r2369;
	@%p30 bra 	$L__BB0_18;
	and.b32  	%r2369, %r65, 124;
	mov.u32 	%r1315, _ZZ23rms24_subset_gen_kernelE12warp_offsets;
	add.s32 	%r2365, %r1315, 8;
	mov.u32 	%r1316, _ZZ23rms24_subset_gen_kernelE11warp_totals;
	add.s32 	%r2364, %r1316, 8;
	and.b32  	%r1318, %r65, 134217724;
	neg.s32 	%r2366, %r1318;
	mov.b32 	%r2375, 0;
$L__BB0_17:
	st.shared.u32 	[%r2365+-8], %r2375;
	ld.shared.u32 	%r1319, [%r2364+-8];
	add.s32 	%r1320, %r1319, %r2375;
	st.shared.u32 	[%r2365+-4], %r1320;
	ld.shared.u32 	%r1321, [%r2364+-4];
	add.s32 	%r1322, %r1321, %r1320;
	st.shared.u32 	[%r2365], %r1322;
	ld.shared.u32 	%r1323, [%r2364];
	add.s32 	%r1324, %r1323, %r1322;
	st.shared.u32 	[%r2365+4], %r1324;
	ld.shared.u32 	%r1325, [%r2364+4];
	add.s32 	%r2375, %r1325, %r1324;
	add.s32 	%r2366, %r2366, 4;
	add.s32 	%r2365, %r2365, 16;
	add.s32 	%r2364, %r2364, 16;
	setp.ne.s32 	%p31, %r2366, 0;
	@%p31 bra 	$L__BB0_17;
$L__BB0_18:
	setp.eq.s32 	%p32, %r66, 0;
	@%p32 bra 	$L__BB0_21;
	shl.b32 	%r1326, %r2369, 2;
	mov.u32 	%r1327, _ZZ23rms24_subset_gen_kernelE11warp_totals;
	add.s32 	%r2373, %r1327, %r1326;
	mov.u32 	%r1328, _ZZ23rms24_subset_gen_kernelE12warp_offsets;
	add.s32 	%r2372, %r1328, %r1326;
	neg.s32 	%r2371, %r66;
$L__BB0_20:
	.pragma "nounroll";
	st.shared.u32 	[%r2372], %r2375;
	ld.shared.u32 	%r1329, [%r2373];
	add.s32 	%r2375, %r1329, %r2375;
	add.s32 	%r2373, %r2373, 4;
	add.s32 	%r2372, %r2372, 4;
	add.s32 	%r2371, %r2371, 1;
	setp.ne.s32 	%p33, %r2371, 0;
	@%p33 bra 	$L__BB0_20;
$L__BB0_21:
	ld.param.u64 	%rd52, [rms24_subset_gen_kernel_param_8];
	cvt.u64.u32 	%rd28, %r2375;
	cvta.to.global.u64 	%rd29, %rd52;
	add.s64 	%rd31, %rd29, %rd27;
	st.global.u64 	[%rd31], %rd28;
	shr.u32 	%r1330, %r125, 1;
	mul.wide.u32 	%rd32, %r1330, %r1;
	st.global.u64 	[%rd2], %rd32;
$L__BB0_22:
	setp.ge.u32 	%p34, %r3, %r125;
	bar.sync 	0;
	shl.b32 	%r1333, %r61, 2;
	mov.u32 	%r1334, _ZZ23rms24_subset_gen_kernelE12warp_offsets;
	add.s32 	%r1335, %r1334, %r1333;
	ld.shared.u32 	%r1336, [%r1335];
	add.s32 	%r2380, %r63, %r1336;
	mov.b32 	%r2377, 0;
	mov.b32 	%r2378, -1;
	@%p34 bra 	$L__BB0_32;
	ld.global.u64 	%rd3, [%rd2];
	add.s32 	%r1339, %r21, 1634760805;
	shf.l.wrap.b32 	%r1340, %r1339, %r1339, 16;
	add.s32 	%r1341, %r25, %r1340;
	xor.b32  	%r1342, %r21, %r1341;
	shf.l.wrap.b32 	%r1343, %r1342, %r1342, 12;
	add.s32 	%r1344, %r1339, %r1343;
	xor.b32  	%r1345, %r1340, %r1344;
	shf.l.wrap.b32 	%r1346, %r1345, %r1345, 8;
	add.s32 	%r93, %r1341, %r1346;
	xor.b32  	%r1347, %r1343, %r93;
	shf.l.wrap.b32 	%r94, %r1347, %r1347, 7;
	add.s32 	%r1348, %r22, 857760878;
	shf.l.wrap.b32 	%r1349, %r1348, %r1348, 16;
	add.s32 	%r1350, %r26, %r1349;
	xor.b32  	%r1351, %r22, %r1350;
	shf.l.wrap.b32 	%r1352, %r1351, %r1351, 12;
	add.s32 	%r1353, %r1348, %r1352;
	xor.b32  	%r1354, %r1349, %r1353;
	shf.l.wrap.b32 	%r95, %r1354, %r1354, 8;
	add.s32 	%r96, %r1350, %r95;
	xor.b32  	%r1355, %r1352, %r96;
	shf.l.wrap.b32 	%r97, %r1355, %r1355, 7;
	add.s32 	%r1356, %r23, 2036477234;
	xor.b32  	%r1357, %r2, %r1356;
	shf.l.wrap.b32 	%r1358, %r1357, %r1357, 16;
	add.s32 	%r1359, %r27, %r1358;
	xor.b32  	%r1360, %r23, %r1359;
	shf.l.wrap.b32 	%r1361, %r1360, %r1360, 12;
	add.s32 	%r98, %r1356, %r1361;
	xor.b32  	%r1362, %r1358, %r98;
	shf.l.wrap.b32 	%r99, %r1362, %r1362, 8;
	add.s32 	%r100, %r1359, %r99;
	xor.b32  	%r1363, %r1361, %r100;
	shf.l.wrap.b32 	%r101, %r1363, %r1363, 7;
	add.s32 	%r102, %r1344, %r97;
	add.s32 	%r103, %r1353, %r101;
	xor.b32  	%r1364, %r1346, %r103;
	shf.l.wrap.b32 	%r104, %r1364, %r1364, 16;
	xor.b32  	%r1365, %r1348, 1;
	shf.l.wrap.b32 	%r1366, %r1348, %r1365, 16;
	add.s32 	%r1367, %r26, %r1366;
	xor.b32  	%r1368, %r22, %r1367;
	shf.l.wrap.b32 	%r1369, %r1368, %r1368, 12;
	add.s32 	%r1370, %r1348, %r1369;
	xor.b32  	%r1371, %r1366, %r1370;
	shf.l.wrap.b32 	%r105, %r1371, %r1371, 8;
	add.s32 	%r106, %r1367, %r105;
	xor.b32  	%r1372, %r1369, %r106;
	shf.l.wrap.b32 	%r107, %r1372, %r1372, 7;
	add.s32 	%r108, %r1344, %r107;
	add.s32 	%r109, %r1370, %r101;
	xor.b32  	%r1373, %r1346, %r109;
	shf.l.wrap.b32 	%r110, %r1373, %r1373, 16;
	mov.b32 	%r2378, -1;
	mov.b32 	%r2377, 0;
	mov.u32 	%r2376, %r3;
$L__BB0_24:
	add.s32 	%r1374, %r24, 1797285236;
	xor.b32  	%r1375, %r2376, %r1374;
	shf.l.wrap.b32 	%r1376, %r1375, %r1375, 16;
	add.s32 	%r1377, %r28, %r1376;
	xor.b32  	%r1378, %r24, %r1377;
	shf.l.wrap.b32 	%r1379, %r1378, %r1378, 12;
	add.s32 	%r1380, %r1374, %r1379;
	xor.b32  	%r1381, %r1376, %r1380;
	shf.l.wrap.b32 	%r1382, %r1381, %r1381, 8;
	add.s32 	%r1383, %r1377, %r1382;
	xor.b32  	%r1384, %r1379, %r1383;
	shf.l.wrap.b32 	%r1385, %r1384, %r1384, 7;
	xor.b32  	%r1386, %r1382, %r102;
	shf.l.wrap.b32 	%r1387, %r1386, %r1386, 16;
	add.s32 	%r1388, %r100, %r1387;
	xor.b32  	%r1389, %r97, %r1388;
	shf.l.wrap.b32 	%r1390, %r1389, %r1389, 12;
	add.s32 	%r1391, %r102, %r1390;
	xor.b32  	%r1392, %r1387, %r1391;
	shf.l.wrap.b32 	%r1393, %r1392, %r1392, 8;
	add.s32 	%r1394, %r1388, %r1393;
	xor.b32  	%r1395, %r1390, %r1394;
	shf.l.wrap.b32 	%r1396, %r1395, %r1395, 7;
	add.s32 	%r1397, %r1383, %r104;
	xor.b32  	%r1398, %r101, %r1397;
	shf.l.wrap.b32 	%r1399, %r1398, %r1398, 12;
	add.s32 	%r1400, %r103, %r1399;
	xor.b32  	%r1401, %r104, %r1400;
	shf.l.wrap.b32 	%r1402, %r1401, %r1401, 8;
	add.s32 	%r1403, %r1397, %r1402;
	xor.b32  	%r1404, %r1399, %r1403;
	shf.l.wrap.b32 	%r1405, %r1404, %r1404, 7;
	add.s32 	%r1406, %r98, %r1385;
	xor.b32  	%r1407, %r95, %r1406;
	shf.l.wrap.b32 	%r1408, %r1407, %r1407, 16;
	add.s32 	%r1409, %r93, %r1408;
	xor.b32  	%r1410, %r1385, %r1409;
	shf.l.wrap.b32 	%r1411, %r1410, %r1410, 12;
	add.s32 	%r1412, %r1406, %r1411;
	xor.b32  	%r1413, %r1408, %r1412;
	shf.l.wrap.b32 	%r1414, %r1413, %r1413, 8;
	add.s32 	%r1415, %r1409, %r1414;
	xor.b32  	%r1416, %r1411, %r1415;
	shf.l.wrap.b32 	%r1417, %r1416, %r1416, 7;
	add.s32 	%r1418, %r1380, %r94;
	xor.b32  	%r1419, %r99, %r1418;
	shf.l.wrap.b32 	%r1420, %r1419, %r1419, 16;
	add.s32 	%r1421, %r96, %r1420;
	xor.b32  	%r1422, %r94, %r1421;
	shf.l.wrap.b32 	%r1423, %r1422, %r1422, 12;
	add.s32 	%r1424, %r1418, %r1423;
	xor.b32  	%r1425, %r1420, %r1424;
	shf.l.wrap.b32 	%r1426, %r1425, %r1425, 8;
	add.s32 	%r1427, %r1421, %r1426;
	xor.b32  	%r1428, %r1423, %r1427;
	shf.l.wrap.b32 	%r1429, %r1428, %r1428, 7;
	add.s32 	%r1430, %r1391, %r1429;
	xor.b32  	%r1431, %r1402, %r1430;
	shf.l.wrap.b32 	%r1432, %r1431, %r1431, 16;
	add.s32 	%r1433, %r1415, %r1432;
	xor.b32  	%r1434, %r1429, %r1433;
	shf.l.wrap.b32 	%r1435, %r1434, %r1434, 12;
	add.s32 	%r1436, %r1430, %r1435;
	xor.b32  	%r1437, %r1432, %r1436;
	shf.l.wrap.b32 	%r1438, %r1437, %r1437, 8;
	add.s32 	%r1439, %r1433, %r1438;
	xor.b32  	%r1440, %r1435, %r1439;
	shf.l.wrap.b32 	%r1441, %r1440, %r1440, 7;
	add.s32 	%r1442, %r1400, %r1396;
	xor.b32  	%r1443, %r1414, %r1442;
	shf.l.wrap.b32 	%r1444, %r1443, %r1443, 16;
	add.s32 	%r1445, %r1427, %r1444;
	xor.b32  	%r1446, %r1396, %r1445;
	shf.l.wrap.b32 	%r1447, %r1446, %r1446, 12;
	add.s32 	%r1448, %r1442, %r1447;
	xor.b32  	%r1449, %r1444, %r1448;
	shf.l.wrap.b32 	%r1450, %r1449, %r1449, 8;
	add.s32 	%r1451, %r1445, %r1450;
	xor.b32  	%r1452, %r1447, %r1451;
	shf.l.wrap.b32 	%r1453, %r1452, %r1452, 7;
	add.s32 	%r1454, %r1412, %r1405;
	xor.b32  	%r1455, %r1426, %r1454;
	shf.l.wrap.b32 	%r1456, %r1455, %r1455, 16;
	add.s32 	%r1457, %r1394, %r1456;
	xor.b32  	%r1458, %r1405, %r1457;
	shf.l.wrap.b32 	%r1459, %r1458, %r1458, 12;
	add.s32 	%r1460, %r1454, %r1459;
	xor.b32  	%r1461, %r1456, %r1460;
	shf.l.wrap.b32 	%r1462, %r1461, %r1461, 8;
	add.s32 	%r1463, %r1457, %r1462;
	xor.b32  	%r1464, %r1459, %r1463;
	shf.l.wrap.b32 	%r1465, %r1464, %r1464, 7;
	add.s32 	%r1466, %r1424, %r1417;
	xor.b32  	%r1467, %r1393, %r1466;
	shf.l.wrap.b32 	%r1468, %r1467, %r1467, 16;
	add.s32 	%r1469, %r1403, %r1468;
	xor.b32  	%r1470, %r1417, %r1469;
	shf.l.wrap.b32 	%r1471, %r1470, %r1470, 12;
	add.s32 	%r1472, %r1466, %r1471;
	xor.b32  	%r1473, %r1468, %r1472;
	shf.l.wrap.b32 	%r1474, %r1473, %r1473, 8;
	add.s32 	%r1475, %r1469, %r1474;
	xor.b32  	%r1476, %r1471, %r1475;
	shf.l.wrap.b32 	%r1477, %r1476, %r1476, 7;
	add.s32 	%r1478, %r1436, %r1453;
	xor.b32  	%r1479, %r1474, %r1478;
	shf.l.wrap.b32 	%r1480, %r1479, %r1479, 16;
	add.s32 	%r1481, %r1463, %r1480;
	xor.b32  	%r1482, %r1453, %r1481;
	shf.l.wrap.b32 	%r1483, %r1482, %r1482, 12;
	add.s32 	%r1484, %r1478, %r1483;
	xor.b32  	%r1485, %r1480, %r1484;
	shf.l.wrap.b32 	%r1486, %r1485, %r1485, 8;
	add.s32 	%r1487, %r1481, %r1486;
	xor.b32  	%r1488, %r1483, %r1487;
	shf.l.wrap.b32 	%r1489, %r1488, %r1488, 7;
	add.s32 	%r1490, %r1448, %r1465;
	xor.b32  	%r1491, %r1438, %r1490;
	shf.l.wrap.b32 	%r1492, %r1491, %r1491, 16;
	add.s32 	%r1493, %r1475, %r1492;
	xor.b32  	%r1494, %r1465, %r1493;
	shf.l.wrap.b32 	%r1495, %r1494, %r1494, 12;
	add.s32 	%r1496, %r1490, %r1495;
	xor.b32  	%r1497, %r1492, %r1496;
	shf.l.wrap.b32 	%r1498, %r1497, %r1497, 8;
	add.s32 	%r1499, %r1493, %r1498;
	xor.b32  	%r1500, %r1495, %r1499;
	shf.l.wrap.b32 	%r1501, %r1500, %r1500, 7;
	add.s32 	%r1502, %r1460, %r1477;
	xor.b32  	%r1503, %r1450, %r1502;
	shf.l.wrap.b32 	%r1504, %r1503, %r1503, 16;
	add.s32 	%r1505, %r1439, %r1504;
	xor.b32  	%r1506, %r1477, %r1505;
	shf.l.wrap.b32 	%r1507, %r1506, %r1506, 12;
	add.s32 	%r1508, %r1502, %r1507;
	xor.b32  	%r1509, %r1504, %r1508;
	shf.l.wrap.b32 	%r1510, %r1509, %r1509, 8;
	add.s32 	%r1511, %r1505, %r1510;
	xor.b32  	%r1512, %r1507, %r1511;
	shf.l.wrap.b32 	%r1513, %r1512, %r1512, 7;
	add.s32 	%r1514, %r1472, %r1441;
	xor.b32  	%r1515, %r1462, %r1514;
	shf.l.wrap.b32 	%r1516, %r1515, %r1515, 16;
	add.s32 	%r1517, %r1451, %r1516;
	xor.b32  	%r1518, %r1441, %r1517;
	shf.l.wrap.b32 	%r1519, %r1518, %r1518, 12;
	add.s32 	%r1520, %r1514, %r1519;
	xor.b32  	%r1521, %r1516, %r1520;
	shf.l.wrap.b32 	%r1522, %r1521, %r1521, 8;
	add.s32 	%r1523, %r1517, %r1522;
	xor.b32  	%r1524, %r1519, %r1523;
	shf.l.wrap.b32 	%r1525, %r1524, %r1524, 7;
	add.s32 	%r1526, %r1484, %r1525;
	xor.b32  	%r1527, %r1498, %r1526;
	shf.l.wrap.b32 	%r1528, %r1527, %r1527, 16;
	add.s32 	%r1529, %r1511, %r1528;
	xor.b32  	%r1530, %r1525, %r1529;
	shf.l.wrap.b32 	%r1531, %r1530, %r1530, 12;
	add.s32 	%r1532, %r1526, %r1531;
	xor.b32  	%r1533, %r1528, %r1532;
	shf.l.wrap.b32 	%r1534, %r1533, %r1533, 8;
	add.s32 	%r1535, %r1529, %r1534;
	xor.b32  	%r1536, %r1531, %r1535;
	shf.l.wrap.b32 	%r1537, %r1536, %r1536, 7;
	add.s32 	%r1538, %r1496, %r1489;
	xor.b32  	%r1539, %r1510, %r1538;
	shf.l.wrap.b32 	%r1540, %r1539, %r1539, 16;
	add.s32 	%r1541, %r1523, %r1540;
	xor.b32  	%r1542, %r1489, %r1541;
	shf.l.wrap.b32 	%r1543, %r1542, %r1542, 12;
	add.s32 	%r1544, %r1538, %r1543;
	xor.b32  	%r1545, %r1540, %r1544;
	shf.l.wrap.b32 	%r1546, %r1545, %r1545, 8;
	add.s32 	%r1547, %r1541, %r1546;
	xor.b32  	%r1548, %r1543, %r1547;
	shf.l.wrap.b32 	%r1549, %r1548, %r1548, 7;
	add.s32 	%r1550, %r1508, %r1501;
	xor.b32  	%r1551, %r1522, %r1550;
	shf.l.wrap.b32 	%r1552, %r1551, %r1551, 16;
	add.s32 	%r1553, %r1487, %r1552;
	xor.b32  	%r1554, %r1501, %r1553;
	shf.l.wrap.b32 	%r1555, %r1554, %r1554, 12;
	add.s32 	%r1556, %r1550, %r1555;
	xor.b32  	%r1557, %r1552, %r1556;
	shf.l.wrap.b32 	%r1558, %r1557, %r1557, 8;
	add.s32 	%r1559, %r1553, %r1558;
	xor.b32  	%r1560, %r1555, %r1559;
	shf.l.wrap.b32 	%r1561, %r1560, %r1560, 7;
	add.s32 	%r1562, %r1520, %r1513;
	xor.b32  	%r1563, %r1486, %r1562;
	shf.l.wrap.b32 	%r1564, %r1563, %r1563, 16;
	add.s32 	%r1565, %r1499, %r1564;
	xor.b32  	%r1566, %r1513, %r1565;
	shf.l.wrap.b32 	%r1567, %r1566, %r1566, 12;
	add.s32 	%r1568, %r1562, %r1567;
	xor.b32  	%r1569, %r1564, %r1568;
	shf.l.wrap.b32 	%r1570, %r1569, %r1569, 8;
	add.s32 	%r1571, %r1565, %r1570;
	xor.b32  	%r1572, %r1567, %r1571;
	shf.l.wrap.b32 	%r1573, %r1572, %r1572, 7;
	add.s32 	%r1574, %r1532, %r1549;
	xor.b32  	%r1575, %r1570, %r1574;
	shf.l.wrap.b32 	%r1576, %r1575, %r1575, 16;
	add.s32 	%r1577, %r1559, %r1576;
	xor.b32  	%r1578, %r1549, %r1577;
	shf.l.wrap.b32 	%r1579, %r1578, %r1578, 12;
	add.s32 	%r1580, %r1574, %r1579;
	xor.b32  	%r1581, %r1576, %r1580;
	shf.l.wrap.b32 	%r1582, %r1581, %r1581, 8;
	add.s32 	%r1583, %r1577, %r1582;
	xor.b32  	%r1584, %r1579, %r1583;
	shf.l.wrap.b32 	%r1585, %r1584, %r1584, 7;
	add.s32 	%r1586, %r1544, %r1561;
	xor.b32  	%r1587, %r1534, %r1586;
	shf.l.wrap.b32 	%r1588, %r1587, %r1587, 16;
	add.s32 	%r1589, %r1571, %r1588;
	xor.b32  	%r1590, %r1561, %r1589;
	shf.l.wrap.b32 	%r1591, %r1590, %r1590, 12;
	add.s32 	%r1592, %r1586, %r1591;
	xor.b32  	%r1593, %r1588, %r1592;
	shf.l.wrap.b32 	%r1594, %r1593, %r1593, 8;
	add.s32 	%r1595, %r1589, %r1594;
	xor.b32  	%r1596, %r1591, %r1595;
	shf.l.wrap.b32 	%r1597, %r1596, %r1596, 7;
	add.s32 	%r1598, %r1556, %r1573;
	xor.b32  	%r1599, %r1546, %r1598;
	shf.l.wrap.b32 	%r1600, %r1599, %r1599, 16;
	add.s32 	%r1601, %r1535, %r1600;
	xor.b32  	%r1602, %r1573, %r1601;
	shf.l.wrap.b32 	%r1603, %r1602, %r1602, 12;
	add.s32 	%r1604, %r1598, %r1603;
	xor.b32  	%r1605, %r1600, %r1604;
	shf.l.wrap.b32 	%r1606, %r1605, %r1605, 8;
	add.s32 	%r1607, %r1601, %r1606;
	xor.b32  	%r1608, %r1603, %r1607;
	shf.l.wrap.b32 	%r1609, %r1608, %r1608, 7;
	add.s32 	%r1610, %r1568, %r1537;
	xor.b32  	%r1611, %r1558, %r1610;
	shf.l.wrap.b32 	%r1612, %r1611, %r1611, 16;
	add.s32 	%r1613, %r1547, %r1612;
	xor.b32  	%r1614, %r1537, %r1613;
	shf.l.wrap.b32 	%r1615, %r1614, %r1614, 12;
	add.s32 	%r1616, %r1610, %r1615;
	xor.b32  	%r1617, %r1612, %r1616;
	shf.l.wrap.b32 	%r1618, %r1617, %r1617, 8;
	add.s32 	%r1619, %r1613, %r1618;
	xor.b32  	%r1620, %r1615, %r1619;
	shf.l.wrap.b32 	%r1621, %r1620, %r1620, 7;
	add.s32 	%r1622, %r1580, %r1621;
	xor.b32  	%r1623, %r1594, %r1622;
	shf.l.wrap.b32 	%r1624, %r1623, %r1623, 16;
	add.s32 	%r1625, %r1607, %r1624;
	xor.b32  	%r1626, %r1621, %r1625;
	shf.l.wrap.b32 	%r1627, %r1626, %r1626, 12;
	add.s32 	%r1628, %r1622, %r1627;
	xor.b32  	%r1629, %r1624, %r1628;
	shf.l.wrap.b32 	%r1630, %r1629, %r1629, 8;
	add.s32 	%r1631, %r1625, %r1630;
	xor.b32  	%r1632, %r1627, %r1631;
	shf.l.wrap.b32 	%r1633, %r1632, %r1632, 7;
	add.s32 	%r1634, %r1592, %r1585;
	xor.b32  	%r1635, %r1606, %r1634;
	shf.l.wrap.b32 	%r1636, %r1635, %r1635, 16;
	add.s32 	%r1637, %r1619, %r1636;
	xor.b32  	%r1638, %r1585, %r1637;
	shf.l.wrap.b32 	%r1639, %r1638, %r1638, 12;
	add.s32 	%r1640, %r1634, %r1639;
	xor.b32  	%r1641, %r1636, %r1640;
	shf.l.wrap.b32 	%r1642, %r1641, %r1641, 8;
	add.s32 	%r1643, %r1637, %r1642;
	xor.b32  	%r1644, %r1639, %r1643;
	shf.l.wrap.b32 	%r1645, %r1644, %r1644, 7;
	add.s32 	%r1646, %r1604, %r1597;
	xor.b32  	%r1647, %r1618, %r1646;
	shf.l.wrap.b32 	%r1648, %r1647, %r1647, 16;
	add.s32 	%r1649, %r1583, %r1648;
	xor.b32  	%r1650, %r1597, %r1649;
	shf.l.wrap.b32 	%r1651, %r1650, %r1650, 12;
	add.s32 	%r1652, %r1646, %r1651;
	xor.b32  	%r1653, %r1648, %r1652;
	shf.l.wrap.b32 	%r1654, %r1653, %r1653, 8;
	add.s32 	%r1655, %r1649, %r1654;
	xor.b32  	%r1656, %r1651, %r1655;
	shf.l.wrap.b32 	%r1657, %r1656, %r1656, 7;
	add.s32 	%r1658, %r1616, %r1609;
	xor.b32  	%r1659, %r1582, %r1658;
	shf.l.wrap.b32 	%r1660, %r1659, %r1659, 16;
	add.s32 	%r1661, %r1595, %r1660;
	xor.b32  	%r1662, %r1609, %r1661;
	shf.l.wrap.b32 	%r1663, %r1662, %r1662, 12;
	add.s32 	%r1664, %r1658, %r1663;
	xor.b32  	%r1665, %r1660, %r1664;
	shf.l.wrap.b32 	%r1666, %r1665, %r1665, 8;
	add.s32 	%r1667, %r1661, %r1666;
	xor.b32  	%r1668, %r1663, %r1667;
	shf.l.wrap.b32 	%r1669, %r1668, %r1668, 7;
	add.s32 	%r1670, %r1628, %r1645;
	xor.b32  	%r1671, %r1666, %r1670;
	shf.l.wrap.b32 	%r1672, %r1671, %r1671, 16;
	add.s32 	%r1673, %r1655, %r1672;
	xor.b32  	%r1674, %r1645, %r1673;
	shf.l.wrap.b32 	%r1675, %r1674, %r1674, 12;
	add.s32 	%r1676, %r1670, %r1675;
	xor.b32  	%r1677, %r1672, %r1676;
	shf.l.wrap.b32 	%r1678, %r1677, %r1677, 8;
	add.s32 	%r1679, %r1673, %r1678;
	xor.b32  	%r1680, %r1675, %r1679;
	shf.l.wrap.b32 	%r1681, %r1680, %r1680, 7;
	add.s32 	%r1682, %r1640, %r1657;
	xor.b32  	%r1683, %r1630, %r1682;
	shf.l.wrap.b32 	%r1684, %r1683, %r1683, 16;
	add.s32 	%r1685, %r1667, %r1684;
	xor.b32  	%r1686, %r1657, %r1685;
	shf.l.wrap.b32 	%r1687, %r1686, %r1686, 12;
	add.s32 	%r1688, %r1682, %r1687;
	xor.b32  	%r1689, %r1684, %r1688;
	shf.l.wrap.b32 	%r1690, %r1689, %r1689, 8;
	add.s32 	%r1691, %r1685, %r1690;
	xor.b32  	%r1692, %r1687, %r1691;
	shf.l.wrap.b32 	%r1693, %r1692, %r1692, 7;
	add.s32 	%r1694, %r1652, %r1669;
	xor.b32  	%r1695, %r1642, %r1694;
	shf.l.wrap.b32 	%r1696, %r1695, %r1695, 16;
	add.s32 	%r1697, %r1631, %r1696;
	xor.b32  	%r1698, %r1669, %r1697;
	shf.l.wrap.b32 	%r1699, %r1698, %r1698, 12;
	add.s32 	%r1700, %r1694, %r1699;
	xor.b32  	%r1701, %r1696, %r1700;
	shf.l.wrap.b32 	%r1702, %r1701, %r1701, 8;
	add.s32 	%r1703, %r1697, %r1702;
	xor.b32  	%r1704, %r1699, %r1703;
	shf.l.wrap.b32 	%r1705, %r1704, %r1704, 7;
	add.s32 	%r1706, %r1664, %r1633;
	xor.b32  	%r1707, %r1654, %r1706;
	shf.l.wrap.b32 	%r1708, %r1707, %r1707, 16;
	add.s32 	%r1709, %r1643, %r1708;
	xor.b32  	%r1710, %r1633, %r1709;
	shf.l.wrap.b32 	%r1711, %r1710, %r1710, 12;
	add.s32 	%r1712, %r1706, %r1711;
	xor.b32  	%r1713, %r1708, %r1712;
	shf.l.wrap.b32 	%r1714, %r1713, %r1713, 8;
	add.s32 	%r1715, %r1709, %r1714;
	xor.b32  	%r1716, %r1711, %r1715;
	shf.l.wrap.b32 	%r1717, %r1716, %r1716, 7;
	add.s32 	%r1718, %r1676, %r1717;
	xor.b32  	%r1719, %r1690, %r1718;
	shf.l.wrap.b32 	%r1720, %r1719, %r1719, 16;
	add.s32 	%r1721, %r1703, %r1720;
	xor.b32  	%r1722, %r1717, %r1721;
	shf.l.wrap.b32 	%r1723, %r1722, %r1722, 12;
	add.s32 	%r1724, %r1718, %r1723;
	xor.b32  	%r1725, %r1720, %r1724;
	shf.l.wrap.b32 	%r1726, %r1725, %r1725, 8;
	add.s32 	%r1727, %r1721, %r1726;
	xor.b32  	%r1728, %r1723, %r1727;
	shf.l.wrap.b32 	%r1729, %r1728, %r1728, 7;
	add.s32 	%r1730, %r1688, %r1681;
	xor.b32  	%r1731, %r1702, %r1730;
	shf.l.wrap.b32 	%r1732, %r1731, %r1731, 16;
	add.s32 	%r1733, %r1715, %r1732;
	xor.b32  	%r1734, %r1681, %r1733;
	shf.l.wrap.b32 	%r1735, %r1734, %r1734, 12;
	add.s32 	%r1736, %r1730, %r1735;
	xor.b32  	%r1737, %r1732, %r1736;
	shf.l.wrap.b32 	%r1738, %r1737, %r1737, 8;
	add.s32 	%r1739, %r1733, %r1738;
	xor.b32  	%r1740, %r1735, %r1739;
	shf.l.wrap.b32 	%r1741, %r1740, %r1740, 7;
	add.s32 	%r1742, %r1700, %r1693;
	xor.b32  	%r1743, %r1714, %r1742;
	shf.l.wrap.b32 	%r1744, %r1743, %r1743, 16;
	add.s32 	%r1745, %r1679, %r1744;
	xor.b32  	%r1746, %r1693, %r1745;
	shf.l.wrap.b32 	%r1747, %r1746, %r1746, 12;
	add.s32 	%r1748, %r1742, %r1747;
	xor.b32  	%r1749, %r1744, %r1748;
	shf.l.wrap.b32 	%r1750, %r1749, %r1749, 8;
	add.s32 	%r1751, %r1745, %r1750;
	xor.b32  	%r1752, %r1747, %r1751;
	shf.l.wrap.b32 	%r1753, %r1752, %r1752, 7;
	add.s32 	%r1754, %r1712, %r1705;
	xor.b32  	%r1755, %r1678, %r1754;
	shf.l.wrap.b32 	%r1756, %r1755, %r1755, 16;
	add.s32 	%r1757, %r1691, %r1756;
	xor.b32  	%r1758, %r1705, %r1757;
	shf.l.wrap.b32 	%r1759, %r1758, %r1758, 12;
	add.s32 	%r1760, %r1754, %r1759;
	xor.b32  	%r1761, %r1756, %r1760;
	shf.l.wrap.b32 	%r1762, %r1761, %r1761, 8;
	add.s32 	%r1763, %r1757, %r1762;
	xor.b32  	%r1764, %r1759, %r1763;
	shf.l.wrap.b32 	%r1765, %r1764, %r1764, 7;
	add.s32 	%r1766, %r1724, %r1741;
	xor.b32  	%r1767, %r1762, %r1766;
	shf.l.wrap.b32 	%r1768, %r1767, %r1767, 16;
	add.s32 	%r1769, %r1751, %r1768;
	xor.b32  	%r1770, %r1741, %r1769;
	shf.l.wrap.b32 	%r1771, %r1770, %r1770, 12;
	add.s32 	%r1772, %r1766, %r1771;
	xor.b32  	%r1773, %r1768, %r1772;
	shf.l.wrap.b32 	%r1774, %r1773, %r1773, 8;
	add.s32 	%r1775, %r1769, %r1774;
	xor.b32  	%r1776, %r1771, %r1775;
	shf.l.wrap.b32 	%r1777, %r1776, %r1776, 7;
	add.s32 	%r1778, %r1736, %r1753;
	xor.b32  	%r1779, %r1726, %r1778;
	shf.l.wrap.b32 	%r1780, %r1779, %r1779, 16;
	add.s32 	%r1781, %r1763, %r1780;
	xor.b32  	%r1782, %r1753, %r1781;
	shf.l.wrap.b32 	%r1783, %r1782, %r1782, 12;
	add.s32 	%r1784, %r1778, %r1783;
	xor.b32  	%r1785, %r1780, %r1784;
	shf.l.wrap.b32 	%r1786, %r1785, %r1785, 8;
	add.s32 	%r1787, %r1781, %r1786;
	xor.b32  	%r1788, %r1783, %r1787;
	shf.l.wrap.b32 	%r1789, %r1788, %r1788, 7;
	add.s32 	%r1790, %r1748, %r1765;
	xor.b32  	%r1791, %r1738, %r1790;
	shf.l.wrap.b32 	%r1792, %r1791, %r1791, 16;
	add.s32 	%r1793, %r1727, %r1792;
	xor.b32  	%r1794, %r1765, %r1793;
	shf.l.wrap.b32 	%r1795, %r1794, %r1794, 12;
	add.s32 	%r1796, %r1790, %r1795;
	xor.b32  	%r1797, %r1792, %r1796;
	shf.l.wrap.b32 	%r1798, %r1797, %r1797, 8;
	add.s32 	%r1799, %r1793, %r1798;
	xor.b32  	%r1800, %r1795, %r1799;
	shf.l.wrap.b32 	%r1801, %r1800, %r1800, 7;
	add.s32 	%r1802, %r1760, %r1729;
	xor.b32  	%r1803, %r1750, %r1802;
	shf.l.wrap.b32 	%r1804, %r1803, %r1803, 16;
	add.s32 	%r1805, %r1739, %r1804;
	xor.b32  	%r1806, %r1729, %r1805;
	shf.l.wrap.b32 	%r1807, %r1806, %r1806, 12;
	add.s32 	%r1808, %r1802, %r1807;
	xor.b32  	%r1809, %r1804, %r1808;
	shf.l.wrap.b32 	%r1810, %r1809, %r1809, 8;
	add.s32 	%r1811, %r1805, %r1810;
	xor.b32  	%r1812, %r1807, %r1811;
	shf.l.wrap.b32 	%r1813, %r1812, %r1812, 7;
	add.s32 	%r1814, %r1772, %r1813;
	xor.b32  	%r1815, %r1786, %r1814;
	shf.l.wrap.b32 	%r1816, %r1815, %r1815, 16;
	add.s32 	%r1817, %r1799, %r1816;
	xor.b32  	%r1818, %r1813, %r1817;
	shf.l.wrap.b32 	%r1819, %r1818, %r1818, 12;
	add.s32 	%r1820, %r1814, %r1819;
	add.s32 	%r1821, %r1784, %r1777;
	xor.b32  	%r1822, %r1798, %r1821;
	shf.l.wrap.b32 	%r1823, %r1822, %r1822, 16;
	add.s32 	%r1824, %r1811, %r1823;
	xor.b32  	%r1825, %r1777, %r1824;
	shf.l.wrap.b32 	%r1826, %r1825, %r1825, 12;
	add.s32 	%r1827, %r1821, %r1826;
	xor.b32  	%r1828, %r1823, %r1827;
	shf.l.wrap.b32 	%r1829, %r1828, %r1828, 8;
	add.s32 	%r1830, %r1824, %r1829;
	xor.b32  	%r1831, %r1826, %r1830;
	shf.l.wrap.b32 	%r1832, %r1831, %r1831, 7;
	add.s32 	%r1833, %r1796, %r1789;
	xor.b32  	%r1834, %r1810, %r1833;
	shf.l.wrap.b32 	%r1835, %r1834, %r1834, 16;
	add.s32 	%r1836, %r1775, %r1835;
	xor.b32  	%r1837, %r1789, %r1836;
	shf.l.wrap.b32 	%r1838, %r1837, %r1837, 12;
	add.s32 	%r1839, %r1833, %r1838;
	xor.b32  	%r1840, %r1835, %r1839;
	shf.l.wrap.b32 	%r1841, %r1840, %r1840, 8;
	add.s32 	%r1842, %r1836, %r1841;
	add.s32 	%r1843, %r1808, %r1801;
	xor.b32  	%r1844, %r1774, %r1843;
	shf.l.wrap.b32 	%r1845, %r1844, %r1844, 16;
	add.s32 	%r1846, %r1787, %r1845;
	xor.b32  	%r1847, %r1801, %r1846;
	shf.l.wrap.b32 	%r1848, %r1847, %r1847, 12;
	add.s32 	%r1849, %r1843, %r1848;
	xor.b32  	%r1850, %r1845, %r1849;
	shf.l.wrap.b32 	%r1851, %r1850, %r1850, 8;
	add.s32 	%r1852, %r1820, %r1832;
	xor.b32  	%r1853, %r1851, %r1852;
	shf.l.wrap.b32 	%r1854, %r1853, %r1853, 16;
	add.s32 	%r1855, %r1842, %r1854;
	xor.b32  	%r1856, %r1832, %r1855;
	shf.l.wrap.b32 	%r1857, %r1856, %r1856, 12;
	add.s32 	%r115, %r1852, %r1857;
	xor.b32  	%r1858, %r1382, %r108;
	shf.l.wrap.b32 	%r1859, %r1858, %r1858, 16;
	add.s32 	%r1860, %r100, %r1859;
	xor.b32  	%r1861, %r107, %r1860;
	shf.l.wrap.b32 	%r1862, %r1861, %r1861, 12;
	add.s32 	%r1863, %r108, %r1862;
	xor.b32  	%r1864, %r1859, %r1863;
	shf.l.wrap.b32 	%r1865, %r1864, %r1864, 8;
	add.s32 	%r1866, %r1860, %r1865;
	xor.b32  	%r1867, %r1862, %r1866;
	shf.l.wrap.b32 	%r1868, %r1867, %r1867, 7;
	add.s32 	%r1869, %r1383, %r110;
	xor.b32  	%r1870, %r101, %r1869;
	shf.l.wrap.b32 	%r1871, %r1870, %r1870, 12;
	add.s32 	%r1872, %r109, %r1871;
	xor.b32  	%r1873, %r110, %r1872;
	shf.l.wrap.b32 	%r1874, %r1873, %r1873, 8;
	add.s32 	%r1875, %r1869, %r1874;
	xor.b32  	%r1876, %r1871, %r1875;
	shf.l.wrap.b32 	%r1877, %r1876, %r1876, 7;
	xor.b32  	%r1878, %r105, %r1406;
	shf.l.wrap.b32 	%r1879, %r1878, %r1878, 16;
	add.s32 	%r1880, %r93, %r1879;
	xor.b32  	%r1881, %r1385, %r1880;
	shf.l.wrap.b32 	%r1882, %r1881, %r1881, 12;
	add.s32 	%r1883, %r1406, %r1882;
	xor.b32  	%r1884, %r1879, %r1883;
	shf.l.wrap.b32 	%r1885, %r1884, %r1884, 8;
	add.s32 	%r1886, %r1880, %r1885;
	xor.b32  	%r1887, %r1882, %r1886;
	shf.l.wrap.b32 	%r1888, %r1887, %r1887, 7;
	add.s32 	%r1889, %r106, %r1420;
	xor.b32  	%r1890, %r94, %r1889;
	shf.l.wrap.b32 	%r1891, %r1890, %r1890, 12;
	add.s32 	%r1892, %r1418, %r1891;
	xor.b32  	%r1893, %r1420, %r1892;
	shf.l.wrap.b32 	%r1894, %r1893, %r1893, 8;
	add.s32 	%r1895, %r1889, %r1894;
	xor.b32  	%r1896, %r1891, %r1895;
	shf.l.wrap.b32 	%r1897, %r1896, %r1896, 7;
	add.s32 	%r1898, %r1863, %r1897;
	xor.b32  	%r1899, %r1874, %r1898;
	shf.l.wrap.b32 	%r1900, %r1899, %r1899, 16;
	add.s32 	%r1901, %r1886, %r1900;
	xor.b32  	%r1902, %r1897, %r1901;
	shf.l.wrap.b32 	%r1903, %r1902, %r1902, 12;
	add.s32 	%r1904, %r1898, %r1903;
	xor.b32  	%r1905, %r1900, %r1904;
	shf.l.wrap.b32 	%r1906, %r1905, %r1905, 8;
	add.s32 	%r1907, %r1901, %r1906;
	xor.b32  	%r1908, %r1903, %r1907;
	shf.l.wrap.b32 	%r1909, %r1908, %r1908, 7;
	add.s32 	%r1910, %r1872, %r1868;
	xor.b32  	%r1911, %r1885, %r1910;
	shf.l.wrap.b32 	%r1912, %r1911, %r1911, 16;
	add.s32 	%r1913, %r1895, %r1912;
	xor.b32  	%r1914, %r1868, %r1913;
	shf.l.wrap.b32 	%r1915, %r1914, %r1914, 12;
	add.s32 	%r1916, %r1910, %r1915;
	xor.b32  	%r1917, %r1912, %r1916;
	shf.l.wrap.b32 	%r1918, %r1917, %r1917, 8;
	add.s32 	%r1919, %r1913, %r1918;
	xor.b32  	%r1920, %r1915, %r1919;
	shf.l.wrap.b32 	%r1921, %r1920, %r1920, 7;
	add.s32 	%r1922, %r1883, %r1877;
	xor.b32  	%r1923, %r1894, %r1922;
	shf.l.wrap.b32 	%r1924, %r1923, %r1923, 16;
	add.s32 	%r1925, %r1866, %r1924;
	xor.b32  	%r1926, %r1877, %r1925;
	shf.l.wrap.b32 	%r1927, %r1926, %r1926, 12;
	add.s32 	%r1928, %r1922, %r1927;
	xor.b32  	%r1929, %r1924, %r1928;
	shf.l.wrap.b32 	%r1930, %r1929, %r1929, 8;
	add.s32 	%r1931, %r1925, %r1930;
	xor.b32  	%r1932, %r1927, %r1931;
	shf.l.wrap.b32 	%r1933, %r1932, %r1932, 7;
	add.s32 	%r1934, %r1892, %r1888;
	xor.b32  	%r1935, %r1865, %r1934;
	shf.l.wrap.b32 	%r1936, %r1935, %r1935, 16;
	add.s32 	%r1937, %r1875, %r1936;
	xor.b32  	%r1938, %r1888, %r1937;
	shf.l.wrap.b32 	%r1939, %r1938, %r1938, 12;
	add.s32 	%r1940, %r1934, %r1939;
	xor.b32  	%r1941, %r1936, %r1940;
	shf.l.wrap.b32 	%r1942, %r1941, %r1941, 8;
	add.s32 	%r1943, %r1937, %r1942;
	xor.b32  	%r1944, %r1939, %r1943;
	shf.l.wrap.b32 	%r1945, %r1944, %r1944, 7;
	add.s32 	%r1946, %r1904, %r1921;
	xor.b32  	%r1947, %r1942, %r1946;
	shf.l.wrap.b32 	%r1948, %r1947, %r1947, 16;
	add.s32 	%r1949, %r1931, %r1948;
	xor.b32  	%r1950, %r1921, %r1949;
	shf.l.wrap.b32 	%r1951, %r1950, %r1950, 12;
	add.s32 	%r1952, %r1946, %r1951;
	xor.b32  	%r1953, %r1948, %r1952;
	shf.l.wrap.b32 	%r1954, %r1953, %r1953, 8;
	add.s32 	%r1955, %r1949, %r1954;
	xor.b32  	%r1956, %r1951, %r1955;
	shf.l.wrap.b32 	%r1957, %r1956, %r1956, 7;
	add.s32 	%r1958, %r1916, %r1933;
	xor.b32  	%r1959, %r1906, %r1958;
	shf.l.wrap.b32 	%r1960, %r1959, %r1959, 16;
	add.s32 	%r1961, %r1943, %r1960;
	xor.b32  	%r1962, %r1933, %r1961;
	shf.l.wrap.b32 	%r1963, %r1962, %r1962, 12;
	add.s32 	%r1964, %r1958, %r1963;
	xor.b32  	%r1965, %r1960, %r1964;
	shf.l.wrap.b32 	%r1966, %r1965, %r1965, 8;
	add.s32 	%r1967, %r1961, %r1966;
	xor.b32  	%r1968, %r1963, %r1967;
	shf.l.wrap.b32 	%r1969, %r1968, %r1968, 7;
	add.s32 	%r1970, %r1928, %r1945;
	xor.b32  	%r1971, %r1918, %r1970;
	shf.l.wrap.b32 	%r1972, %r1971, %r1971, 16;
	add.s32 	%r1973, %r1907, %r1972;
	xor.b32  	%r1974, %r1945, %r1973;
	shf.l.wrap.b32 	%r1975, %r1974, %r1974, 12;
	add.s32 	%r1976, %r1970, %r1975;
	xor.b32  	%r1977, %r1972, %r1976;
	shf.l.wrap.b32 	%r1978, %r1977, %r1977, 8;
	add.s32 	%r1979, %r1973, %r1978;
	xor.b32  	%r1980, %r1975, %r1979;
	shf.l.wrap.b32 	%r1981, %r1980, %r1980, 7;
	add.s32 	%r1982, %r1940, %r1909;
	xor.b32  	%r1983, %r1930, %r1982;
	shf.l.wrap.b32 	%r1984, %r1983, %r1983, 16;
	add.s32 	%r1985, %r1919, %r1984;
	xor.b32  	%r1986, %r1909, %r1985;
	shf.l.wrap.b32 	%r1987, %r1986, %r1986, 12;
	add.s32 	%r1988, %r1982, %r1987;
	xor.b32  	%r1989, %r1984, %r1988;
	shf.l.wrap.b32 	%r1990, %r1989, %r1989, 8;
	add.s32 	%r1991, %r1985, %r1990;
	xor.b32  	%r1992, %r1987, %r1991;
	shf.l.wrap.b32 	%r1993, %r1992, %r1992, 7;
	add.s32 	%r1994, %r1952, %r1993;
	xor.b32  	%r1995, %r1966, %r1994;
	shf.l.wrap.b32 	%r1996, %r1995, %r1995, 16;
	add.s32 	%r1997, %r1979, %r1996;
	xor.b32  	%r1998, %r1993, %r1997;
	shf.l.wrap.b32 	%r1999, %r1998, %r1998, 12;
	add.s32 	%r2000, %r1994, %r1999;
	xor.b32  	%r2001, %r1996, %r2000;
	shf.l.wrap.b32 	%r2002, %r2001, %r2001, 8;
	add.s32 	%r2003, %r1997, %r2002;
	xor.b32  	%r2004, %r1999, %r2003;
	shf.l.wrap.b32 	%r2005, %r2004, %r2004, 7;
	add.s32 	%r2006, %r1964, %r1957;
	xor.b32  	%r2007, %r1978, %r2006;
	shf.l.wrap.b32 	%r2008, %r2007, %r2007, 16;
	add.s32 	%r2009, %r1991, %r2008;
	xor.b32  	%r2010, %r1957, %r2009;
	shf.l.wrap.b32 	%r2011, %r2010, %r2010, 12;
	add.s32 	%r2012, %r2006, %r2011;
	xor.b32  	%r2013, %r2008, %r2012;
	shf.l.wrap.b32 	%r2014, %r2013, %r2013, 8;
	add.s32 	%r2015, %r2009, %r2014;
	xor.b32  	%r2016, %r2011, %r2015;
	shf.l.wrap.b32 	%r2017, %r2016, %r2016, 7;
	add.s32 	%r2018, %r1976, %r1969;
	xor.b32  	%r2019, %r1990, %r2018;
	shf.l.wrap.b32 	%r2020, %r2019, %r2019, 16;
	add.s32 	%r2021, %r1955, %r2020;
	xor.b32  	%r2022, %r1969, %r2021;
	shf.l.wrap.b32 	%r2023, %r2022, %r2022, 12;
	add.s32 	%r2024, %r2018, %r2023;
	xor.b32  	%r2025, %r2020, %r2024;
	shf.l.wrap.b32 	%r2026, %r2025, %r2025, 8;
	add.s32 	%r2027, %r2021, %r2026;
	xor.b32  	%r2028, %r2023, %r2027;
	shf.l.wrap.b32 	%r2029, %r2028, %r2028, 7;
	add.s32 	%r2030, %r1988, %r1981;
	xor.b32  	%r2031, %r1954, %r2030;
	shf.l.wrap.b32 	%r2032, %r2031, %r2031, 16;
	add.s32 	%r2033, %r1967, %r2032;
	xor.b32  	%r2034, %r1981, %r2033;
	shf.l.wrap.b32 	%r2035, %r2034, %r2034, 12;
	add.s32 	%r2036, %r2030, %r2035;
	xor.b32  	%r2037, %r2032, %r2036;
	shf.l.wrap.b32 	%r2038, %r2037, %r2037, 8;
	add.s32 	%r2039, %r2033, %r2038;
	xor.b32  	%r2040, %r2035, %r2039;
	shf.l.wrap.b32 	%r2041, %r2040, %r2040, 7;
	add.s32 	%r2042, %r2000, %r2017;
	xor.b32  	%r2043, %r2038, %r2042;
	shf.l.wrap.b32 	%r2044, %r2043, %r2043, 16;
	add.s32 	%r2045, %r2027, %r2044;
	xor.b32  	%r2046, %r2017, %r2045;
	shf.l.wrap.b32 	%r2047, %r2046, %r2046, 12;
	add.s32 	%r2048, %r2042, %r2047;
	xor.b32  	%r2049, %r2044, %r2048;
	shf.l.wrap.b32 	%r2050, %r2049, %r2049, 8;
	add.s32 	%r2051, %r2045, %r2050;
	xor.b32  	%r2052, %r2047, %r2051;
	shf.l.wrap.b32 	%r2053, %r2052, %r2052, 7;
	add.s32 	%r2054, %r2012, %r2029;
	xor.b32  	%r2055, %r2002, %r2054;
	shf.l.wrap.b32 	%r2056, %r2055, %r2055, 16;
	add.s32 	%r2057, %r2039, %r2056;
	xor.b32  	%r2058, %r2029, %r2057;
	shf.l.wrap.b32 	%r2059, %r2058, %r2058, 12;
	add.s32 	%r2060, %r2054, %r2059;
	xor.b32  	%r2061, %r2056, %r2060;
	shf.l.wrap.b32 	%r2062, %r2061, %r2061, 8;
	add.s32 	%r2063, %r2057, %r2062;
	xor.b32  	%r2064, %r2059, %r2063;
	shf.l.wrap.b32 	%r2065, %r2064, %r2064, 7;
	add.s32 	%r2066, %r2024, %r2041;
	xor.b32  	%r2067, %r2014, %r2066;
	shf.l.wrap.b32 	%r2068, %r2067, %r2067, 16;
	add.s32 	%r2069, %r2003, %r2068;
	xor.b32  	%r2070, %r2041, %r2069;
	shf.l.wrap.b32 	%r2071, %r2070, %r2070, 12;
	add.s32 	%r2072, %r2066, %r2071;
	xor.b32  	%r2073, %r2068, %r2072;
	shf.l.wrap.b32 	%r2074, %r2073, %r2073, 8;
	add.s32 	%r2075, %r2069, %r2074;
	xor.b32  	%r2076, %r2071, %r2075;
	shf.l.wrap.b32 	%r2077, %r2076, %r2076, 7;
	add.s32 	%r2078, %r2036, %r2005;
	xor.b32  	%r2079, %r2026, %r2078;
	shf.l.wrap.b32 	%r2080, %r2079, %r2079, 16;
	add.s32 	%r2081, %r2015, %r2080;
	xor.b32  	%r2082, %r2005, %r2081;
	shf.l.wrap.b32 	%r2083, %r2082, %r2082, 12;
	add.s32 	%r2084, %r2078, %r2083;
	xor.b32  	%r2085, %r2080, %r2084;
	shf.l.wrap.b32 	%r2086, %r2085, %r2085, 8;
	add.s32 	%r2087, %r2081, %r2086;
	xor.b32  	%r2088, %r2083, %r2087;
	shf.l.wrap.b32 	%r2089, %r2088, %r2088, 7;
	add.s32 	%r2090, %r2048, %r2089;
	xor.b32  	%r2091, %r2062, %r2090;
	shf.l.wrap.b32 	%r2092, %r2091, %r2091, 16;
	add.s32 	%r2093, %r2075, %r2092;
	xor.b32  	%r2094, %r2089, %r2093;
	shf.l.wrap.b32 	%r2095, %r2094, %r2094, 12;
	add.s32 	%r2096, %r2090, %r2095;
	xor.b32  	%r2097, %r2092, %r2096;
	shf.l.wrap.b32 	%r2098, %r2097, %r2097, 8;
	add.s32 	%r2099, %r2093, %r2098;
	xor.b32  	%r2100, %r2095, %r2099;
	shf.l.wrap.b32 	%r2101, %r2100, %r2100, 7;
	add.s32 	%r2102, %r2060, %r2053;
	xor.b32  	%r2103, %r2074, %r2102;
	shf.l.wrap.b32 	%r2104, %r2103, %r2103, 16;
	add.s32 	%r2105, %r2087, %r2104;
	xor.b32  	%r2106, %r2053, %r2105;
	shf.l.wrap.b32 	%r2107, %r2106, %r2106, 12;
	add.s32 	%r2108, %r2102, %r2107;
	xor.b32  	%r2109, %r2104, %r2108;
	shf.l.wrap.b32 	%r2110, %r2109, %r2109, 8;
	add.s32 	%r2111, %r2105, %r2110;
	xor.b32  	%r2112, %r2107, %r2111;
	shf.l.wrap.b32 	%r2113, %r2112, %r2112, 7;
	add.s32 	%r2114, %r2072, %r2065;
	xor.b32  	%r2115, %r2086, %r2114;
	shf.l.wrap.b32 	%r2116, %r2115, %r2115, 16;
	add.s32 	%r2117, %r2051, %r2116;
	xor.b32  	%r2118, %r2065, %r2117;
	shf.l.wrap.b32 	%r2119, %r2118, %r2118, 12;
	add.s32 	%r2120, %r2114, %r2119;
	xor.b32  	%r2121, %r2116, %r2120;
	shf.l.wrap.b32 	%r2122, %r2121, %r2121, 8;
	add.s32 	%r2123, %r2117, %r2122;
	xor.b32  	%r2124, %r2119, %r2123;
	shf.l.wrap.b32 	%r2125, %r2124, %r2124, 7;
	add.s32 	%r2126, %r2084, %r2077;
	xor.b32  	%r2127, %r2050, %r2126;
	shf.l.wrap.b32 	%r2128, %r2127, %r2127, 16;
	add.s32 	%r2129, %r2063, %r2128;
	xor.b32  	%r2130, %r2077, %r2129;
	shf.l.wrap.b32 	%r2131, %r2130, %r2130, 12;
	add.s32 	%r2132, %r2126, %r2131;
	xor.b32  	%r2133, %r2128, %r2132;
	shf.l.wrap.b32 	%r2134, %r2133, %r2133, 8;
	add.s32 	%r2135, %r2129, %r2134;
	xor.b32  	%r2136, %r2131, %r2135;
	shf.l.wrap.b32 	%r2137, %r2136, %r2136, 7;
	add.s32 	%r2138, %r2096, %r2113;
	xor.b32  	%r2139, %r2134, %r2138;
	shf.l.wrap.b32 	%r2140, %r2139, %r2139, 16;
	add.s32 	%r2141, %r2123, %r2140;
	xor.b32  	%r2142, %r2113, %r2141;
	shf.l.wrap.b32 	%r2143, %r2142, %r2142, 12;
	add.s32 	%r2144, %r2138, %r2143;
	xor.b32  	%r2145, %r2140, %r2144;
	shf.l.wrap.b32 	%r2146, %r2145, %r2145, 8;
	add.s32 	%r2147, %r2141, %r2146;
	xor.b32  	%r2148, %r2143, %r2147;
	shf.l.wrap.b32 	%r2149, %r2148, %r2148, 7;
	add.s32 	%r2150, %r2108, %r2125;
	xor.b32  	%r2151, %r2098, %r2150;
	shf.l.wrap.b32 	%r2152, %r2151, %r2151, 16;
	add.s32 	%r2153, %r2135, %r2152;
	xor.b32  	%r2154, %r2125, %r2153;
	shf.l.wrap.b32 	%r2155, %r2154, %r2154, 12;
	add.s32 	%r2156, %r2150, %r2155;
	xor.b32  	%r2157, %r2152, %r2156;
	shf.l.wrap.b32 	%r2158, %r2157, %r2157, 8;
	add.s32 	%r2159, %r2153, %r2158;
	xor.b32  	%r2160, %r2155, %r2159;
	shf.l.wrap.b32 	%r2161, %r2160, %r2160, 7;
	add.s32 	%r2162, %r2120, %r2137;
	xor.b32  	%r2163, %r2110, %r2162;
	shf.l.wrap.b32 	%r2164, %r2163, %r2163, 16;
	add.s32 	%r2165, %r2099, %r2164;
	xor.b32  	%r2166, %r2137, %r2165;
	shf.l.wrap.b32 	%r2167, %r2166, %r2166, 12;
	add.s32 	%r2168, %r2162, %r2167;
	xor.b32  	%r2169, %r2164, %r2168;
	shf.l.wrap.b32 	%r2170, %r2169, %r2169, 8;
	add.s32 	%r2171, %r2165, %r2170;
	xor.b32  	%r2172, %r2167, %r2171;
	shf.l.wrap.b32 	%r2173, %r2172, %r2172, 7;
	add.s32 	%r2174, %r2132, %r2101;
	xor.b32  	%r2175, %r2122, %r2174;
	shf.l.wrap.b32 	%r2176, %r2175, %r2175, 16;
	add.s32 	%r2177, %r2111, %r2176;
	xor.b32  	%r2178, %r2101, %r2177;
	shf.l.wrap.b32 	%r2179, %r2178, %r2178, 12;
	add.s32 	%r2180, %r2174, %r2179;
	xor.b32  	%r2181, %r2176, %r2180;
	shf.l.wrap.b32 	%r2182, %r2181, %r2181, 8;
	add.s32 	%r2183, %r2177, %r2182;
	xor.b32  	%r2184, %r2179, %r2183;
	shf.l.wrap.b32 	%r2185, %r2184, %r2184, 7;
	add.s32 	%r2186, %r2144, %r2185;
	xor.b32  	%r2187, %r2158, %r2186;
	shf.l.wrap.b32 	%r2188, %r2187, %r2187, 16;
	add.s32 	%r2189, %r2171, %r2188;
	xor.b32  	%r2190, %r2185, %r2189;
	shf.l.wrap.b32 	%r2191, %r2190, %r2190, 12;
	add.s32 	%r2192, %r2186, %r2191;
	xor.b32  	%r2193, %r2188, %r2192;
	shf.l.wrap.b32 	%r2194, %r2193, %r2193, 8;
	add.s32 	%r2195, %r2189, %r2194;
	xor.b32  	%r2196, %r2191, %r2195;
	shf.l.wrap.b32 	%r2197, %r2196, %r2196, 7;
	add.s32 	%r2198, %r2156, %r2149;
	xor.b32  	%r2199, %r2170, %r2198;
	shf.l.wrap.b32 	%r2200, %r2199, %r2199, 16;
	add.s32 	%r2201, %r2183, %r2200;
	xor.b32  	%r2202, %r2149, %r2201;
	shf.l.wrap.b32 	%r2203, %r2202, %r2202, 12;
	add.s32 	%r2204, %r2198, %r2203;
	xor.b32  	%r2205, %r2200, %r2204;
	shf.l.wrap.b32 	%r2206, %r2205, %r2205, 8;
	add.s32 	%r2207, %r2201, %r2206;
	xor.b32  	%r2208, %r2203, %r2207;
	shf.l.wrap.b32 	%r2209, %r2208, %r2208, 7;
	add.s32 	%r2210, %r2168, %r2161;
	xor.b32  	%r2211, %r2182, %r2210;
	shf.l.wrap.b32 	%r2212, %r2211, %r2211, 16;
	add.s32 	%r2213, %r2147, %r2212;
	xor.b32  	%r2214, %r2161, %r2213;
	shf.l.wrap.b32 	%r2215, %r2214, %r2214, 12;
	add.s32 	%r2216, %r2210, %r2215;
	xor.b32  	%r2217, %r2212, %r2216;
	shf.l.wrap.b32 	%r2218, %r2217, %r2217, 8;
	add.s32 	%r2219, %r2213, %r2218;
	xor.b32  	%r2220, %r2215, %r2219;
	shf.l.wrap.b32 	%r2221, %r2220, %r2220, 7;
	add.s32 	%r2222, %r2180, %r2173;
	xor.b32  	%r2223, %r2146, %r2222;
	shf.l.wrap.b32 	%r2224, %r2223, %r2223, 16;
	add.s32 	%r2225, %r2159, %r2224;
	xor.b32  	%r2226, %r2173, %r2225;
	shf.l.wrap.b32 	%r2227, %r2226, %r2226, 12;
	add.s32 	%r2228, %r2222, %r2227;
	xor.b32  	%r2229, %r2224, %r2228;
	shf.l.wrap.b32 	%r2230, %r2229, %r2229, 8;
	add.s32 	%r2231, %r2225, %r2230;
	xor.b32  	%r2232, %r2227, %r2231;
	shf.l.wrap.b32 	%r2233, %r2232, %r2232, 7;
	add.s32 	%r2234, %r2192, %r2209;
	xor.b32  	%r2235, %r2230, %r2234;
	shf.l.wrap.b32 	%r2236, %r2235, %r2235, 16;
	add.s32 	%r2237, %r2219, %r2236;
	xor.b32  	%r2238, %r2209, %r2237;
	shf.l.wrap.b32 	%r2239, %r2238, %r2238, 12;
	add.s32 	%r2240, %r2234, %r2239;
	xor.b32  	%r2241, %r2236, %r2240;
	shf.l.wrap.b32 	%r2242, %r2241, %r2241, 8;
	add.s32 	%r2243, %r2237, %r2242;
	xor.b32  	%r2244, %r2239, %r2243;
	shf.l.wrap.b32 	%r2245, %r2244, %r2244, 7;
	add.s32 	%r2246, %r2204, %r2221;
	xor.b32  	%r2247, %r2194, %r2246;
	shf.l.wrap.b32 	%r2248, %r2247, %r2247, 16;
	add.s32 	%r2249, %r2231, %r2248;
	xor.b32  	%r2250, %r2221, %r2249;
	shf.l.wrap.b32 	%r2251, %r2250, %r2250, 12;
	add.s32 	%r2252, %r2246, %r2251;
	xor.b32  	%r2253, %r2248, %r2252;
	shf.l.wrap.b32 	%r2254, %r2253, %r2253, 8;
	add.s32 	%r2255, %r2249, %r2254;
	xor.b32  	%r2256, %r2251, %r2255;
	shf.l.wrap.b32 	%r2257, %r2256, %r2256, 7;
	add.s32 	%r2258, %r2216, %r2233;
	xor.b32  	%r2259, %r2206, %r2258;
	shf.l.wrap.b32 	%r2260, %r2259, %r2259, 16;
	add.s32 	%r2261, %r2195, %r2260;
	xor.b32  	%r2262, %r2233, %r2261;
	shf.l.wrap.b32 	%r2263, %r2262, %r2262, 12;
	add.s32 	%r2264, %r2258, %r2263;
	xor.b32  	%r2265, %r2260, %r2264;
	shf.l.wrap.b32 	%r2266, %r2265, %r2265, 8;
	add.s32 	%r2267, %r2261, %r2266;
	xor.b32  	%r2268, %r2263, %r2267;
	shf.l.wrap.b32 	%r2269, %r2268, %r2268, 7;
	add.s32 	%r2270, %r2228, %r2197;
	xor.b32  	%r2271, %r2218, %r2270;
	shf.l.wrap.b32 	%r2272, %r2271, %r2271, 16;
	add.s32 	%r2273, %r2207, %r2272;
	xor.b32  	%r2274, %r2197, %r2273;
	shf.l.wrap.b32 	%r2275, %r2274, %r2274, 12;
	add.s32 	%r2276, %r2270, %r2275;
	xor.b32  	%r2277, %r2272, %r2276;
	shf.l.wrap.b32 	%r2278, %r2277, %r2277, 8;
	add.s32 	%r2279, %r2273, %r2278;
	xor.b32  	%r2280, %r2275, %r2279;
	shf.l.wrap.b32 	%r2281, %r2280, %r2280, 7;
	add.s32 	%r2282, %r2240, %r2281;
	xor.b32  	%r2283, %r2254, %r2282;
	shf.l.wrap.b32 	%r2284, %r2283, %r2283, 16;
	add.s32 	%r2285, %r2267, %r2284;
	xor.b32  	%r2286, %r2281, %r2285;
	shf.l.wrap.b32 	%r2287, %r2286, %r2286, 12;
	add.s32 	%r2288, %r2282, %r2287;
	xor.b32  	%r2289, %r2284, %r2288;
	shf.l.wrap.b32 	%r2290, %r2289, %r2289, 8;
	add.s32 	%r2291, %r2252, %r2245;
	xor.b32  	%r2292, %r2266, %r2291;
	shf.l.wrap.b32 	%r2293, %r2292, %r2292, 16;
	add.s32 	%r2294, %r2279, %r2293;
	xor.b32  	%r2295, %r2245, %r2294;
	shf.l.wrap.b32 	%r2296, %r2295, %r2295, 12;
	add.s32 	%r2297, %r2291, %r2296;
	xor.b32  	%r2298, %r2293, %r2297;
	shf.l.wrap.b32 	%r2299, %r2298, %r2298, 8;
	add.s32 	%r2300, %r2294, %r2299;
	xor.b32  	%r2301, %r2296, %r2300;
	shf.l.wrap.b32 	%r2302, %r2301, %r2301, 7;
	add.s32 	%r2303, %r2264, %r2257;
	xor.b32  	%r2304, %r2278, %r2303;
	shf.l.wrap.b32 	%r2305, %r2304, %r2304, 16;
	add.s32 	%r2306, %r2243, %r2305;
	xor.b32  	%r2307, %r2257, %r2306;
	shf.l.wrap.b32 	%r2308, %r2307, %r2307, 12;
	add.s32 	%r2309, %r2303, %r2308;
	xor.b32  	%r2310, %r2305, %r2309;
	shf.l.wrap.b32 	%r2311, %r2310, %r2310, 8;
	add.s32 	%r2312, %r2306, %r2311;
	xor.b32  	%r2313, %r2308, %r2312;
	shf.l.wrap.b32 	%r2314, %r2313, %r2313, 7;
	add.s32 	%r2315, %r2276, %r2269;
	xor.b32  	%r2316, %r2242, %r2315;
	shf.l.wrap.b32 	%r2317, %r2316, %r2316, 16;
	add.s32 	%r2318, %r2255, %r2317;
	xor.b32  	%r2319, %r2269, %r2318;
	shf.l.wrap.b32 	%r2320, %r2319, %r2319, 12;
	add.s32 	%r2321, %r2315, %r2320;
	xor.b32  	%r2322, %r2317, %r2321;
	shf.l.wrap.b32 	%r2323, %r2322, %r2322, 8;
	add.s32 	%r2324, %r2318, %r2323;
	add.s32 	%r2325, %r2288, %r2302;
	xor.b32  	%r2326, %r2323, %r2325;
	shf.l.wrap.b32 	%r2327, %r2326, %r2326, 16;
	add.s32 	%r2328, %r2312, %r2327;
	xor.b32  	%r2329, %r2302, %r2328;
	shf.l.wrap.b32 	%r2330, %r2329, %r2329, 12;
	add.s32 	%r2331, %r2325, %r2330;
	add.s32 	%r2332, %r2297, %r2314;
	xor.b32  	%r2333, %r2290, %r2332;
	shf.l.wrap.b32 	%r2334, %r2333, %r2333, 16;
	add.s32 	%r2335, %r2324, %r2334;
	xor.b32  	%r2336, %r2314, %r2335;
	shf.l.wrap.b32 	%r2337, %r2336, %r2336, 12;
	add.s32 	%r2338, %r2332, %r2337;
	add.s32 	%r2339, %r2331, 1634760805;
	add.s32 	%r2340, %r2338, 857760878;
	cvt.u64.u32 	%rd33, %r2340;
	shl.b64 	%rd34, %rd33, 32;
	cvt.u64.u32 	%rd35, %r2339;
	or.b64  	%rd4, %rd34, %rd35;
	or.b64  	%rd36, %rd34, %rd10;
	and.b64  	%rd37, %rd36, -4294967296;
	setp.ne.s64 	%p35, %rd37, 0;
	@%p35 bra 	$L__BB0_26;
	cvt.u32.u64 	%r2341, %rd10;
	cvt.u32.u64 	%r2342, %rd4;
	rem.u32 	%r2343, %r2342, %r2341;
	cvt.u64.u32 	%rd56, %r2343;
	bra.uni 	$L__BB0_27;
$L__BB0_26:
	rem.u64 	%rd56, %rd4, %rd10;
$L__BB0_27:
	add.s32 	%r2344, %r115, 1634760805;
	setp.ge.u32 	%p36, %r2344, %r43;
	@%p36 bra 	$L__BB0_30;
	ld.param.u64 	%rd49, [rms24_subset_gen_kernel_param_3];
	cvt.u64.u32 	%rd38, %r2376;
	mad.lo.s64 	%rd8, %rd10, %rd38, %rd56;
	setp.ge.s64 	%p38, %rd8, %rd49;
	@%p38 bra 	$L__BB0_31;
	ld.param.u64 	%rd50, [rms24_subset_gen_kernel_param_6];
	cvt.u64.u32 	%rd39, %r2380;
	add.s64 	%rd40, %rd3, %rd39;
	cvta.to.global.u64 	%rd41, %rd50;
	shl.b64 	%rd42, %rd40, 3;
	add.s64 	%rd43, %rd41, %rd42;
	st.global.u64 	[%rd43], %rd8;
	add.s32 	%r2380, %r2380, 1;
	bra.uni 	$L__BB0_31;
$L__BB0_30:
	setp.eq.s32 	%p37, %r2378, -1;
	cvt.u32.u64 	%r2345, %rd56;
	selp.b32 	%r2378, %r2376, %r2378, %p37;
	selp.b32 	%r2377, %r2345, %r2377, %p37;
$L__BB0_31:
	add.s32 	%r2376, %r2376, %r4;
	setp.lt.u32 	%p39, %r2376, %r125;
	@%p39 bra 	$L__BB0_24;
$L__BB0_32:
	setp.ne.s32 	%p40, %r3, 0;
	@%p40 bra 	$L__BB0_34;
	mov.b32 	%r2346, -1;
	st.shared.u32 	[_ZZ23rms24_subset_gen_kernelE18shared_extra_block], %r2346;
	mov.b32 	%r2347, 0;
	st.shared.u32 	[_ZZ23rms24_subset_gen_kernelE19shared_extra_offset], %r2347;
$L__BB0_34:
	ld.param.u32 	%r2351, [rms24_subset_gen_kernel_param_4];
	bar.sync 	0;
	setp.eq.s32 	%p41, %r2378, -1;
	setp.ge.u32 	%p42, %r1, %r2351;
	or.pred  	%p43, %p42, %p41;
	@%p43 bra 	$L__BB0_37;
	atom.relaxed.shared.cas.b32 	%r2348, [_ZZ23rms24_subset_gen_kernelE18shared_extra_block], -1, %r2378;
	setp.ne.s32 	%p44, %r2348, -1;
	@%p44 bra 	$L__BB0_37;
	st.shared.u32 	[_ZZ23rms24_subset_gen_kernelE19shared_extra_offset], %r2377;
$L__BB0_37:
	setp.ne.s32 	%p45, %r3, 0;
	bar.sync 	0;
	@%p45 bra 	$L__BB0_39;
	ld.param.u64 	%rd54, [rms24_subset_gen_kernel_param_10];
	ld.param.u64 	%rd53, [rms24_subset_gen_kernel_param_9];
	ld.shared.u32 	%r2349, [_ZZ23rms24_subset_gen_kernelE18shared_extra_block];
	cvta.to.global.u64 	%rd44, %rd53;
	mul.wide.u32 	%rd45, %r1, 4;
	add.s64 	%rd46, %rd44, %rd45;
	st.global.u32 	[%rd46], %r2349;
	ld.shared.u32 	%r2350, [_ZZ23rms24_subset_gen_kernelE19shared_extra_offset];
	cvta.to.global.u64 	%rd47, %rd54;
	add.s64 	%rd48, %rd47, %rd45;
	st.global.u32 	[%rd48], %r2350;
$L__BB0_39:
	ret;

}
	// .globl	rms24_subset_gen_simple_kernel
.visible .entry rms24_subset_gen_simple_kernel(
	.param .u64 .ptr .align 1 rms24_subset_gen_simple_kernel_param_0,
	.param .u32 rms24_subset_gen_simple_kernel_param_1,
	.param .u64 rms24_subset_gen_simple_kernel_param_2,
	.param .u64 rms24_subset_gen_simple_kernel_param_3,
	.param .u32 rms24_subset_gen_simple_kernel_param_4,
	.param .u32 rms24_subset_gen_simple_kernel_param_5,
	.param .u32 rms24_subset_gen_simple_kernel_param_6,
	.param .u64 .ptr .align 1 rms24_subset_gen_simple_kernel_param_7,
	.param .u64 .ptr .align 1 rms24_subset_gen_simple_kernel_param_8,
	.param .u64 .ptr .align 1 rms24_subset_gen_simple_kernel_param_9,
	.param .u64 .ptr .align 1 rms24_subset_gen_simple_kernel_param_10
)
{
	.reg .pred 	%p<52>;
	.reg .b32 	%r<2367>;
	.reg .b64 	%rd<39>;
	// demoted variable
	.shared .align 4 .b8 _ZZ30rms24_subset_gen_simple_kernelE5s_key[32];
	// demoted variable
	.shared .align 4 .b8 _ZZ30rms24_subset_gen_simple_kernelE11warp_counts[32];
	// demoted variable
	.shared .align 4 .b8 _ZZ30rms24_subset_gen_simple_kernelE12warp_offsets[32];
	// demoted variable
	.shared .align 4 .u32 _ZZ30rms24_subset_gen_simple_kernelE13s_extra_block;
	// demoted variable
	.shared .align 4 .u32 _ZZ30rms24_subset_gen_simple_kernelE14s_extra_offset;
	ld.param.u64 	%rd8, [rms24_subset_gen_simple_kernel_param_0];
	ld.param.u32 	%r149, [rms24_subset_gen_simple_kernel_param_1];
	ld.param.u64 	%rd9, [rms24_subset_gen_simple_kernel_param_2];
	ld.param.u64 	%rd10, [rms24_subset_gen_simple_kernel_param_3];
	ld.param.u32 	%r150, [rms24_subset_gen_simple_kernel_param_4];
	ld.param.u32 	%r151, [rms24_subset_gen_simple_kernel_param_5];
	ld.param.u32 	%r152, [rms24_subset_gen_simple_kernel_param_6];
	ld.param.u64 	%rd11, [rms24_subset_gen_simple_kernel_param_7];
	ld.param.u64 	%rd12, [rms24_subset_gen_simple_kernel_param_8];
	ld.param.u64 	%rd13, [rms24_subset_gen_simple_kernel_param_9];
	mov.u32 	%r1, %ctaid.x;
	add.s32 	%r2, %r152, %r1;
	mov.u32 	%r3, %tid.x;
	mov.u32 	%r4, %ntid.x;
	setp.gt.u32 	%p1, %r3, 7;
	@%p1 bra 	$L__BB1_2;
	cvta.to.global.u64 	%rd15, %rd8;
	mul.wide.u32 	%rd16, %r3, 4;
	add.s64 	%rd17, %rd15, %rd16;
	ld.global.nc.u32 	%r153, [%rd17];
	shl.b32 	%r154, %r3, 2;
	mov.u32 	%r155, _ZZ30rms24_subset_gen_simple_kernelE5s_key;
	add.s32 	%r156, %r155, %r154;
	st.shared.u32 	[%r156], %r153;
$L__BB1_2:
	bar.sync 	0;
	ld.shared.u32 	%r5, [_ZZ30rms24_subset_gen_simple_kernelE5s_key];
	ld.shared.u32 	%r6, [_ZZ30rms24_subset_gen_simple_kernelE5s_key+4];
	ld.shared.u32 	%r7, [_ZZ30rms24_subset_gen_simple_kernelE5s_key+8];
	ld.shared.u32 	%r8, [_ZZ30rms24_subset_gen_simple_kernelE5s_key+12];
	ld.shared.u32 	%r9, [_ZZ30rms24_subset_gen_simple_kernelE5s_key+16];
	ld.shared.u32 	%r10, [_ZZ30rms24_subset_gen_simple_kernelE5s_key+20];
	ld.shared.u32 	%r11, [_ZZ30rms24_subset_gen_simple_kernelE5s_key+24];
	ld.shared.u32 	%r12, [_ZZ30rms24_subset_gen_simple_kernelE5s_key+28];
	setp.ge.u32 	%p2, %r3, %r149;
	mov.b32 	%r2328, 0;
	@%p2 bra 	$L__BB1_5;
	add.s32 	%r159, %r5, 1634760805;
	shf.l.wrap.b32 	%r160, %r159, %r159, 16;
	add.s32 	%r161, %r9, %r160;
	xor.b32  	%r162, %r5, %r161;
	shf.l.wrap.b32 	%r163, %r162, %r162, 12;
	add.s32 	%r164, %r159, %r163;
	xor.b32  	%r165, %r160, %r164;
	shf.l.wrap.b32 	%r166, %r165, %r165, 8;
	add.s32 	%r13, %r161, %r166;
	xor.b32  	%r167, %r163, %r13;
	shf.l.wrap.b32 	%r14, %r167, %r167, 7;
	add.s32 	%r168, %r6, 857760878;
	shf.l.wrap.b32 	%r169, %r168, %r168, 16;
	add.s32 	%r170, %r10, %r169;
	xor.b32  	%r171, %r6, %r170;
	shf.l.wrap.b32 	%r172, %r171, %r171, 12;
	add.s32 	%r173, %r168, %r172;
	xor.b32  	%r174, %r169, %r173;
	shf.l.wrap.b32 	%r15, %r174, %r174, 8;
	add.s32 	%r16, %r170, %r15;
	xor.b32  	%r175, %r172, %r16;
	shf.l.wrap.b32 	%r17, %r175, %r175, 7;
	add.s32 	%r176, %r7, 2036477234;
	xor.b32  	%r177, %r2, %r176;
	shf.l.wrap.b32 	%r178, %r177, %r177, 16;
	add.s32 	%r179, %r11, %r178;
	xor.b32  	%r180, %r7, %r179;
	shf.l.wrap.b32 	%r181, %r180, %r180, 12;
	add.s32 	%r18, %r176, %r181;
	xor.b32  	%r182, %r178, %r18;
	shf.l.wrap.b32 	%r19, %r182, %r182, 8;
	add.s32 	%r20, %r179, %r19;
	xor.b32  	%r183, %r181, %r20;
	shf.l.wrap.b32 	%r21, %r183, %r183, 7;
	add.s32 	%r22, %r8, 1797285236;
	add.s32 	%r23, %r164, %r17;
	add.s32 	%r24, %r173, %r21;
	xor.b32  	%r184, %r166, %r24;
	shf.l.wrap.b32 	%r25, %r184, %r184, 16;
	mov.b32 	%r2328, 0;
	mov.u32 	%r2326, %r3;
$L__BB1_4:
	xor.b32  	%r185, %r2326, %r22;
	shf.l.wrap.b32 	%r186, %r185, %r185, 16;
	add.s32 	%r187, %r12, %r186;
	xor.b32  	%r188, %r8, %r187;
	shf.l.wrap.b32 	%r189, %r188, %r188, 12;
	add.s32 	%r190, %r22, %r189;
	xor.b32  	%r191, %r186, %r190;
	shf.l.wrap.b32 	%r192, %r191, %r191, 8;
	add.s32 	%r193, %r187, %r192;
	xor.b32  	%r194, %r189, %r193;
	shf.l.wrap.b32 	%r195, %r194, %r194, 7;
	xor.b32  	%r196, %r192, %r23;
	shf.l.wrap.b32 	%r197, %r196, %r196, 16;
	add.s32 	%r198, %r20, %r197;
	xor.b32  	%r199, %r17, %r198;
	shf.l.wrap.b32 	%r200, %r199, %r199, 12;
	add.s32 	%r201, %r23, %r200;
	xor.b32  	%r202, %r197, %r201;
	shf.l.wrap.b32 	%r203, %r202, %r202, 8;
	add.s32 	%r204, %r198, %r203;
	xor.b32  	%r205, %r200, %r204;
	shf.l.wrap.b32 	%r206, %r205, %r205, 7;
	add.s32 	%r207, %r193, %r25;
	xor.b32  	%r208, %r21, %r207;
	shf.l.wrap.b32 	%r209, %r208, %r208, 12;
	add.s32 	%r210, %r24, %r209;
	xor.b32  	%r211, %r25, %r210;
	shf.l.wrap.b32 	%r212, %r211, %r211, 8;
	add.s32 	%r213, %r207, %r212;
	xor.b32  	%r214, %r209, %r213;
	shf.l.wrap.b32 	%r215, %r214, %r214, 7;
	add.s32 	%r216, %r18, %r195;
	xor.b32  	%r217, %r15, %r216;
	shf.l.wrap.b32 	%r218, %r217, %r217, 16;
	add.s32 	%r219, %r13, %r218;
	xor.b32  	%r220, %r195, %r219;
	shf.l.wrap.b32 	%r221, %r220, %r220, 12;
	add.s32 	%r222, %r216, %r221;
	xor.b32  	%r223, %r218, %r222;
	shf.l.wrap.b32 	%r224, %r223, %r223, 8;
	add.s32 	%r225, %r219, %r224;
	xor.b32  	%r226, %r221, %r225;
	shf.l.wrap.b32 	%r227, %r226, %r226, 7;
	add.s32 	%r228, %r190, %r14;
	xor.b32  	%r229, %r19, %r228;
	shf.l.wrap.b32 	%r230, %r229, %r229, 16;
	add.s32 	%r231, %r16, %r230;
	xor.b32  	%r232, %r14, %r231;
	shf.l.wrap.b32 	%r233, %r232, %r232, 12;
	add.s32 	%r234, %r228, %r233;
	xor.b32  	%r235, %r230, %r234;
	shf.l.wrap.b32 	%r236, %r235, %r235, 8;
	add.s32 	%r237, %r231, %r236;
	xor.b32  	%r238, %r233, %r237;
	shf.l.wrap.b32 	%r239, %r238, %r238, 7;
	add.s32 	%r240, %r201, %r239;
	xor.b32  	%r241, %r212, %r240;
	shf.l.wrap.b32 	%r242, %r241, %r241, 16;
	add.s32 	%r243, %r225, %r242;
	xor.b32  	%r244, %r239, %r243;
	shf.l.wrap.b32 	%r245, %r244, %r244, 12;
	add.s32 	%r246, %r240, %r245;
	xor.b32  	%r247, %r242, %r246;
	shf.l.wrap.b32 	%r248, %r247, %r247, 8;
	add.s32 	%r249, %r243, %r248;
	xor.b32  	%r250, %r245, %r249;
	shf.l.wrap.b32 	%r251, %r250, %r250, 7;
	add.s32 	%r252, %r210, %r206;
	xor.b32  	%r253, %r224, %r252;
	shf.l.wrap.b32 	%r254, %r253, %r253, 16;
	add.s32 	%r255, %r237, %r254;
	xor.b32  	%r256, %r206, %r255;
	shf.l.wrap.b32 	%r257, %r256, %r256, 12;
	add.s32 	%r258, %r252, %r257;
	xor.b32  	%r259, %r254, %r258;
	shf.l.wrap.b32 	%r260, %r259, %r259, 8;
	add.s32 	%r261, %r255, %r260;
	xor.b32  	%r262, %r257, %r261;
	shf.l.wrap.b32 	%r263, %r262, %r262, 7;
	add.s32 	%r264, %r222, %r215;
	xor.b32  	%r265, %r236, %r264;
	shf.l.wrap.b32 	%r266, %r265, %r265, 16;
	add.s32 	%r267, %r204, %r266;
	xor.b32  	%r268, %r215, %r267;
	shf.l.wrap.b32 	%r269, %r268, %r268, 12;
	add.s32 	%r270, %r264, %r269;
	xor.b32  	%r271, %r266, %r270;
	shf.l.wrap.b32 	%r272, %r271, %r271, 8;
	add.s32 	%r273, %r267, %r272;
	xor.b32  	%r274, %r269, %r273;
	shf.l.wrap.b32 	%r275, %r274, %r274, 7;
	add.s32 	%r276, %r234, %r227;
	xor.b32  	%r277, %r203, %r276;
	shf.l.wrap.b32 	%r278, %r277, %r277, 16;
	add.s32 	%r279, %r213, %r278;
	xor.b32  	%r280, %r227, %r279;
	shf.l.wrap.b32 	%r281, %r280, %r280, 12;
	add.s32 	%r282, %r276, %r281;
	xor.b32  	%r283, %r278, %r282;
	shf.l.wrap.b32 	%r284, %r283, %r283, 8;
	add.s32 	%r285, %r279, %r284;
	xor.b32  	%r286, %r281, %r285;
	shf.l.wrap.b32 	%r287, %r286, %r286, 7;
	add.s32 	%r288, %r246, %r263;
	xor.b32  	%r289, %r284, %r288;
	shf.l.wrap.b32 	%r290, %r289, %r289, 16;
	add.s32 	%r291, %r273, %r290;
	xor.b32  	%r292, %r263, %r291;
	shf.l.wrap.b32 	%r293, %r292, %r292, 12;
	add.s32 	%r294, %r288, %r293;
	xor.b32  	%r295, %r290, %r294;
	shf.l.wrap.b32 	%r296, %r295, %r295, 8;
	add.s32 	%r297, %r291, %r296;
	xor.b32  	%r298, %r293, %r297;
	shf.l.wrap.b32 	%r299, %r298, %r298, 7;
	add.s32 	%r300, %r258, %r275;
	xor.b32  	%r301, %r248, %r300;
	shf.l.wrap.b32 	%r302, %r301, %r301, 16;
	add.s32 	%r303, %r285, %r302;
	xor.b32  	%r304, %r275, %r303;
	shf.l.wrap.b32 	%r305, %r304, %r304, 12;
	add.s32 	%r306, %r300, %r305;
	xor.b32  	%r307, %r302, %r306;
	shf.l.wrap.b32 	%r308, %r307, %r307, 8;
	add.s32 	%r309, %r303, %r308;
	xor.b32  	%r310, %r305, %r309;
	shf.l.wrap.b32 	%r311, %r310, %r310, 7;
	add.s32 	%r312, %r270, %r287;
	xor.b32  	%r313, %r260, %r312;
	shf.l.wrap.b32 	%r314, %r313, %r313, 16;
	add.s32 	%r315, %r249, %r314;
	xor.b32  	%r316, %r287, %r315;
	shf.l.wrap.b32 	%r317, %r316, %r316, 12;
	add.s32 	%r318, %r312, %r317;
	xor.b32  	%r319, %r314, %r318;
	shf.l.wrap.b32 	%r320, %r319, %r319, 8;
	add.s32 	%r321, %r315, %r320;
	xor.b32  	%r322, %r317, %r321;
	shf.l.wrap.b32 	%r323, %r322, %r322, 7;
	add.s32 	%r324, %r282, %r251;
	xor.b32  	%r325, %r272, %r324;
	shf.l.wrap.b32 	%r326, %r325, %r325, 16;
	add.s32 	%r327, %r261, %r326;
	xor.b32  	%r328, %r251, %r327;
	shf.l.wrap.b32 	%r329, %r328, %r328, 12;
	add.s32 	%r330, %r324, %r329;
	xor.b32  	%r331, %r326, %r330;
	shf.l.wrap.b32 	%r332, %r331, %r331, 8;
	add.s32 	%r333, %r327, %r332;
	xor.b32  	%r334, %r329, %r333;
	shf.l.wrap.b32 	%r335, %r334, %r334, 7;
	add.s32 	%r336, %r294, %r335;
	xor.b32  	%r337, %r308, %r336;
	shf.l.wrap.b32 	%r338, %r337, %r337, 16;
	add.s32 	%r339, %r321, %r338;
	xor.b32  	%r340, %r335, %r339;
	shf.l.wrap.b32 	%r341, %r340, %r340, 12;
	add.s32 	%r342, %r336, %r341;
	xor.b32  	%r343, %r338, %r342;
	shf.l.wrap.b32 	%r344, %r343, %r343, 8;
	add.s32 	%r345, %r339, %r344;
	xor.b32  	%r346, %r341, %r345;
	shf.l.wrap.b32 	%r347, %r346, %r346, 7;
	add.s32 	%r348, %r306, %r299;
	xor.b32  	%r349, %r320, %r348;
	shf.l.wrap.b32 	%r350, %r349, %r349, 16;
	add.s32 	%r351, %r333, %r350;
	xor.b32  	%r352, %r299, %r351;
	shf.l.wrap.b32 	%r353, %r352, %r352, 12;
	add.s32 	%r354, %r348, %r353;
	xor.b32  	%r355, %r350, %r354;
	shf.l.wrap.b32 	%r356, %r355, %r355, 8;
	add.s32 	%r357, %r351, %r356;
	xor.b32  	%r358, %r353, %r357;
	shf.l.wrap.b32 	%r359, %r358, %r358, 7;
	add.s32 	%r360, %r318, %r311;
	xor.b32  	%r361, %r332, %r360;
	shf.l.wrap.b32 	%r362, %r361, %r361, 16;
	add.s32 	%r363, %r297, %r362;
	xor.b32  	%r364, %r311, %r363;
	shf.l.wrap.b32 	%r365, %r364, %r364, 12;
	add.s32 	%r366, %r360, %r365;
	xor.b32  	%r367, %r362, %r366;
	shf.l.wrap.b32 	%r368, %r367, %r367, 8;
	add.s32 	%r369, %r363, %r368;
	xor.b32  	%r370, %r365, %r369;
	shf.l.wrap.b32 	%r371, %r370, %r370, 7;
	add.s32 	%r372, %r330, %r323;
	xor.b32  	%r373, %r296, %r372;
	shf.l.wrap.b32 	%r374, %r373, %r373, 16;
	add.s32 	%r375, %r309, %r374;
	xor.b32  	%r376, %r323, %r375;
	shf.l.wrap.b32 	%r377, %r376, %r376, 12;
	add.s32 	%r378, %r372, %r377;
	xor.b32  	%r379, %r374, %r378;
	shf.l.wrap.b32 	%r380, %r379, %r379, 8;
	add.s32 	%r381, %r375, %r380;
	xor.b32  	%r382, %r377, %r381;
	shf.l.wrap.b32 	%r383, %r382, %r382, 7;
	add.s32 	%r384, %r342, %r359;
	xor.b32  	%r385, %r380, %r384;
	shf.l.wrap.b32 	%r386, %r385, %r385, 16;
	add.s32 	%r387, %r369, %r386;
	xor.b32  	%r388, %r359, %r387;
	shf.l.wrap.b32 	%r389, %r388, %r388, 12;
	add.s32 	%r390, %r384, %r389;
	xor.b32  	%r391, %r386, %r390;
	shf.l.wrap.b32 	%r392, %r391, %r391, 8;
	add.s32 	%r393, %r387, %r392;
	xor.b32  	%r394, %r389, %r393;
	shf.l.wrap.b32 	%r395, %r394, %r394, 7;
	add.s32 	%r396, %r354, %r371;
	xor.b32  	%r397, %r344, %r396;
	shf.l.wrap.b32 	%r398, %r397, %r397, 16;
	add.s32 	%r399, %r381, %r398;
	xor.b32  	%r400, %r371, %r399;
	shf.l.wrap.b32 	%r401, %r400, %r400, 12;
	add.s32 	%r402, %r396, %r401;
	xor.b32  	%r403, %r398, %r402;
	shf.l.wrap.b32 	%r404, %r403, %r403, 8;
	add.s32 	%r405, %r399, %r404;
	xor.b32  	%r406, %r401, %r405;
	shf.l.wrap.b32 	%r407, %r406, %r406, 7;
	add.s32 	%r408, %r366, %r383;
	xor.b32  	%r409, %r356, %r408;
	shf.l.wrap.b32 	%r410, %r409, %r409, 16;
	add.s32 	%r411, %r345, %r410;
	xor.b32  	%r412, %r383, %r411;
	shf.l.wrap.b32 	%r413, %r412, %r412, 12;
	add.s32 	%r414, %r408, %r413;
	xor.b32  	%r415, %r410, %r414;
	shf.l.wrap.b32 	%r416, %r415, %r415, 8;
	add.s32 	%r417, %r411, %r416;
	xor.b32  	%r418, %r413, %r417;
	shf.l.wrap.b32 	%r419, %r418, %r418, 7;
	add.s32 	%r420, %r378, %r347;
	xor.b32  	%r421, %r368, %r420;
	shf.l.wrap.b32 	%r422, %r421, %r421, 16;
	add.s32 	%r423, %r357, %r422;
	xor.b32  	%r424, %r347, %r423;
	shf.l.wrap.b32 	%r425, %r424, %r424, 12;
	add.s32 	%r426, %r420, %r425;
	xor.b32  	%r427, %r422, %r426;
	shf.l.wrap.b32 	%r428, %r427, %r427, 8;
	add.s32 	%r429, %r423, %r428;
	xor.b32  	%r430, %r425, %r429;
	shf.l.wrap.b32 	%r431, %r430, %r430, 7;
	add.s32 	%r432, %r390, %r431;
	xor.b32  	%r433, %r404, %r432;
	shf.l.wrap.b32 	%r434, %r433, %r433, 16;
	add.s32 	%r435, %r417, %r434;
	xor.b32  	%r436, %r431, %r435;
	shf.l.wrap.b32 	%r437, %r436, %r436, 12;
	add.s32 	%r438, %r432, %r437;
	xor.b32  	%r439, %r434, %r438;
	shf.l.wrap.b32 	%r440, %r439, %r439, 8;
	add.s32 	%r441, %r435, %r440;
	xor.b32  	%r442, %r437, %r441;
	shf.l.wrap.b32 	%r443, %r442, %r442, 7;
	add.s32 	%r444, %r402, %r395;
	xor.b32  	%r445, %r416, %r444;
	shf.l.wrap.b32 	%r446, %r445, %r445, 16;
	add.s32 	%r447, %r429, %r446;
	xor.b32  	%r448, %r395, %r447;
	shf.l.wrap.b32 	%r449, %r448, %r448, 12;
	add.s32 	%r450, %r444, %r449;
	xor.b32  	%r451, %r446, %r450;
	shf.l.wrap.b32 	%r452, %r451, %r451, 8;
	add.s32 	%r453, %r447, %r452;
	xor.b32  	%r454, %r449, %r453;
	shf.l.wrap.b32 	%r455, %r454, %r454, 7;
	add.s32 	%r456, %r414, %r407;
	xor.b32  	%r457, %r428, %r456;
	shf.l.wrap.b32 	%r458, %r457, %r457, 16;
	add.s32 	%r459, %r393, %r458;
	xor.b32  	%r460, %r407, %r459;
	shf.l.wrap.b32 	%r461, %r460, %r460, 12;
	add.s32 	%r462, %r456, %r461;
	xor.b32  	%r463, %r458, %r462;
	shf.l.wrap.b32 	%r464, %r463, %r463, 8;
	add.s32 	%r465, %r459, %r464;
	xor.b32  	%r466, %r461, %r465;
	shf.l.wrap.b32 	%r467, %r466, %r466, 7;
	add.s32 	%r468, %r426, %r419;
	xor.b32  	%r469, %r392, %r468;
	shf.l.wrap.b32 	%r470, %r469, %r469, 16;
	add.s32 	%r471, %r405, %r470;
	xor.b32  	%r472, %r419, %r471;
	shf.l.wrap.b32 	%r473, %r472, %r472, 12;
	add.s32 	%r474, %r468, %r473;
	xor.b32  	%r475, %r470, %r474;
	shf.l.wrap.b32 	%r476, %r475, %r475, 8;
	add.s32 	%r477, %r471, %r476;
	xor.b32  	%r478, %r473, %r477;
	shf.l.wrap.b32 	%r479, %r478, %r478, 7;
	add.s32 	%r480, %r438, %r455;
	xor.b32  	%r481, %r476, %r480;
	shf.l.wrap.b32 	%r482, %r481, %r481, 16;
	add.s32 	%r483, %r465, %r482;
	xor.b32  	%r484, %r455, %r483;
	shf.l.wrap.b32 	%r485, %r484, %r484, 12;
	add.s32 	%r486, %r480, %r485;
	xor.b32  	%r487, %r482, %r486;
	shf.l.wrap.b32 	%r488, %r487, %r487, 8;
	add.s32 	%r489, %r483, %r488;
	xor.b32  	%r490, %r485, %r489;
	shf.l.wrap.b32 	%r491, %r490, %r490, 7;
	add.s32 	%r492, %r450, %r467;
	xor.b32  	%r493, %r440, %r492;
	shf.l.wrap.b32 	%r494, %r493, %r493, 16;
	add.s32 	%r495, %r477, %r494;
	xor.b32  	%r496, %r467, %r495;
	shf.l.wrap.b32 	%r497, %r496, %r496, 12;
	add.s32 	%r498, %r492, %r497;
	xor.b32  	%r499, %r494, %r498;
	shf.l.wrap.b32 	%r500, %r499, %r499, 8;
	add.s32 	%r501, %r495, %r500;
	xor.b32  	%r502, %r497, %r501;
	shf.l.wrap.b32 	%r503, %r502, %r502, 7;
	add.s32 	%r504, %r462, %r479;
	xor.b32  	%r505, %r452, %r504;
	shf.l.wrap.b32 	%r506, %r505, %r505, 16;
	add.s32 	%r507, %r441, %r506;
	xor.b32  	%r508, %r479, %r507;
	shf.l.wrap.b32 	%r509, %r508, %r508, 12;
	add.s32 	%r510, %r504, %r509;
	xor.b32  	%r511, %r506, %r510;
	shf.l.wrap.b32 	%r512, %r511, %r511, 8;
	add.s32 	%r513, %r507, %r512;
	xor.b32  	%r514, %r509, %r513;
	shf.l.wrap.b32 	%r515, %r514, %r514, 7;
	add.s32 	%r516, %r474, %r443;
	xor.b32  	%r517, %r464, %r516;
	shf.l.wrap.b32 	%r518, %r517, %r517, 16;
	add.s32 	%r519, %r453, %r518;
	xor.b32  	%r520, %r443, %r519;
	shf.l.wrap.b32 	%r521, %r520, %r520, 12;
	add.s32 	%r522, %r516, %r521;
	xor.b32  	%r523, %r518, %r522;
	shf.l.wrap.b32 	%r524, %r523, %r523, 8;
	add.s32 	%r525, %r519, %r524;
	xor.b32  	%r526, %r521, %r525;
	shf.l.wrap.b32 	%r527, %r526, %r526, 7;
	add.s32 	%r528, %r486, %r527;
	xor.b32  	%r529, %r500, %r528;
	shf.l.wrap.b32 	%r530, %r529, %r529, 16;
	add.s32 	%r531, %r513, %r530;
	xor.b32  	%r532, %r527, %r531;
	shf.l.wrap.b32 	%r533, %r532, %r532, 12;
	add.s32 	%r534, %r528, %r533;
	xor.b32  	%r535, %r530, %r534;
	shf.l.wrap.b32 	%r536, %r535, %r535, 8;
	add.s32 	%r537, %r531, %r536;
	xor.b32  	%r538, %r533, %r537;
	shf.l.wrap.b32 	%r539, %r538, %r538, 7;
	add.s32 	%r540, %r498, %r491;
	xor.b32  	%r541, %r512, %r540;
	shf.l.wrap.b32 	%r542, %r541, %r541, 16;
	add.s32 	%r543, %r525, %r542;
	xor.b32  	%r544, %r491, %r543;
	shf.l.wrap.b32 	%r545, %r544, %r544, 12;
	add.s32 	%r546, %r540, %r545;
	xor.b32  	%r547, %r542, %r546;
	shf.l.wrap.b32 	%r548, %r547, %r547, 8;
	add.s32 	%r549, %r543, %r548;
	xor.b32  	%r550, %r545, %r549;
	shf.l.wrap.b32 	%r551, %r550, %r550, 7;
	add.s32 	%r552, %r510, %r503;
	xor.b32  	%r553, %r524, %r552;
	shf.l.wrap.b32 	%r554, %r553, %r553, 16;
	add.s32 	%r555, %r489, %r554;
	xor.b32  	%r556, %r503, %r555;
	shf.l.wrap.b32 	%r557, %r556, %r556, 12;
	add.s32 	%r558, %r552, %r557;
	xor.b32  	%r559, %r554, %r558;
	shf.l.wrap.b32 	%r560, %r559, %r559, 8;
	add.s32 	%r561, %r555, %r560;
	xor.b32  	%r562, %r557, %r561;
	shf.l.wrap.b32 	%r563, %r562, %r562, 7;
	add.s32 	%r564, %r522, %r515;
	xor.b32  	%r565, %r488, %r564;
	shf.l.wrap.b32 	%r566, %r565, %r565, 16;
	add.s32 	%r567, %r501, %r566;
	xor.b32  	%r568, %r515, %r567;
	shf.l.wrap.b32 	%r569, %r568, %r568, 12;
	add.s32 	%r570, %r564, %r569;
	xor.b32  	%r571, %r566, %r570;
	shf.l.wrap.b32 	%r572, %r571, %r571, 8;
	add.s32 	%r573, %r567, %r572;
	xor.b32  	%r574, %r569, %r573;
	shf.l.wrap.b32 	%r575, %r574, %r574, 7;
	add.s32 	%r576, %r534, %r551;
	xor.b32  	%r577, %r572, %r576;
	shf.l.wrap.b32 	%r578, %r577, %r577, 16;
	add.s32 	%r579, %r561, %r578;
	xor.b32  	%r580, %r551, %r579;
	shf.l.wrap.b32 	%r581, %r580, %r580, 12;
	add.s32 	%r582, %r576, %r581;
	xor.b32  	%r583, %r578, %r582;
	shf.l.wrap.b32 	%r584, %r583, %r583, 8;
	add.s32 	%r585, %r579, %r584;
	xor.b32  	%r586, %r581, %r585;
	shf.l.wrap.b32 	%r587, %r586, %r586, 7;
	add.s32 	%r588, %r546, %r563;
	xor.b32  	%r589, %r536, %r588;
	shf.l.wrap.b32 	%r590, %r589, %r589, 16;
	add.s32 	%r591, %r573, %r590;
	xor.b32  	%r592, %r563, %r591;
	shf.l.wrap.b32 	%r593, %r592, %r592, 12;
	add.s32 	%r594, %r588, %r593;
	xor.b32  	%r595, %r590, %r594;
	shf.l.wrap.b32 	%r596, %r595, %r595, 8;
	add.s32 	%r597, %r591, %r596;
	xor.b32  	%r598, %r593, %r597;
	shf.l.wrap.b32 	%r599, %r598, %r598, 7;
	add.s32 	%r600, %r558, %r575;
	xor.b32  	%r601, %r548, %r600;
	shf.l.wrap.b32 	%r602, %r601, %r601, 16;
	add.s32 	%r603, %r537, %r602;
	xor.b32  	%r604, %r575, %r603;
	shf.l.wrap.b32 	%r605, %r604, %r604, 12;
	add.s32 	%r606, %r600, %r605;
	xor.b32  	%r607, %r602, %r606;
	shf.l.wrap.b32 	%r608, %r607, %r607, 8;
	add.s32 	%r609, %r603, %r608;
	xor.b32  	%r610, %r605, %r609;
	shf.l.wrap.b32 	%r611, %r610, %r610, 7;
	add.s32 	%r612, %r570, %r539;
	xor.b32  	%r613, %r560, %r612;
	shf.l.wrap.b32 	%r614, %r613, %r613, 16;
	add.s32 	%r615, %r549, %r614;
	xor.b32  	%r616, %r539, %r615;
	shf.l.wrap.b32 	%r617, %r616, %r616, 12;
	add.s32 	%r618, %r612, %r617;
	xor.b32  	%r619, %r614, %r618;
	shf.l.wrap.b32 	%r620, %r619, %r619, 8;
	add.s32 	%r621, %r615, %r620;
	xor.b32  	%r622, %r617, %r621;
	shf.l.wrap.b32 	%r623, %r622, %r622, 7;
	add.s32 	%r624, %r582, %r623;
	xor.b32  	%r625, %r596, %r624;
	shf.l.wrap.b32 	%r626, %r625, %r625, 16;
	add.s32 	%r627, %r609, %r626;
	xor.b32  	%r628, %r623, %r627;
	shf.l.wrap.b32 	%r629, %r628, %r628, 12;
	add.s32 	%r630, %r624, %r629;
	add.s32 	%r631, %r594, %r587;
	xor.b32  	%r632, %r608, %r631;
	shf.l.wrap.b32 	%r633, %r632, %r632, 16;
	add.s32 	%r634, %r621, %r633;
	xor.b32  	%r635, %r587, %r634;
	shf.l.wrap.b32 	%r636, %r635, %r635, 12;
	add.s32 	%r637, %r631, %r636;
	xor.b32  	%r638, %r633, %r637;
	shf.l.wrap.b32 	%r639, %r638, %r638, 8;
	add.s32 	%r640, %r634, %r639;
	xor.b32  	%r641, %r636, %r640;
	shf.l.wrap.b32 	%r642, %r641, %r641, 7;
	add.s32 	%r643, %r606, %r599;
	xor.b32  	%r644, %r620, %r643;
	shf.l.wrap.b32 	%r645, %r644, %r644, 16;
	add.s32 	%r646, %r585, %r645;
	xor.b32  	%r647, %r599, %r646;
	shf.l.wrap.b32 	%r648, %r647, %r647, 12;
	add.s32 	%r649, %r643, %r648;
	xor.b32  	%r650, %r645, %r649;
	shf.l.wrap.b32 	%r651, %r650, %r650, 8;
	add.s32 	%r652, %r646, %r651;
	add.s32 	%r653, %r618, %r611;
	xor.b32  	%r654, %r584, %r653;
	shf.l.wrap.b32 	%r655, %r654, %r654, 16;
	add.s32 	%r656, %r597, %r655;
	xor.b32  	%r657, %r611, %r656;
	shf.l.wrap.b32 	%r658, %r657, %r657, 12;
	add.s32 	%r659, %r653, %r658;
	xor.b32  	%r660, %r655, %r659;
	shf.l.wrap.b32 	%r661, %r660, %r660, 8;
	add.s32 	%r662, %r630, %r642;
	xor.b32  	%r663, %r661, %r662;
	shf.l.wrap.b32 	%r664, %r663, %r663, 16;
	add.s32 	%r665, %r652, %r664;
	xor.b32  	%r666, %r642, %r665;
	shf.l.wrap.b32 	%r667, %r666, %r666, 12;
	add.s32 	%r668, %r662, %r667;
	add.s32 	%r669, %r668, 1634760805;
	not.b32 	%r670, %r669;
	shr.u32 	%r671, %r670, 31;
	add.s32 	%r2328, %r2328, %r671;
	add.s32 	%r2326, %r2326, %r4;
	setp.lt.u32 	%p3, %r2326, %r149;
	@%p3 bra 	$L__BB1_4;
$L__BB1_5:
	shfl.sync.bfly.b32	%r672|%p4, %r2328, 16, 31, -1;
	add.s32 	%r673, %r672, %r2328;
	shfl.sync.bfly.b32	%r674|%p5, %r673, 8, 31, -1;
	add.s32 	%r675, %r674, %r673;
	shfl.sync.bfly.b32	%r676|%p6, %r675, 4, 31, -1;
	add.s32 	%r677, %r676, %r675;
	shfl.sync.bfly.b32	%r678|%p7, %r677, 2, 31, -1;
	add.s32 	%r679, %r678, %r677;
	shfl.sync.bfly.b32	%r680|%p8, %r679, 1, 31, -1;
	add.s32 	%r31, %r680, %r679;
	shr.u32 	%r32, %r3, 5;
	and.b32  	%r33, %r3, 31;
	setp.ne.s32 	%p9, %r33, 0;
	shl.b32 	%r681, %r32, 2;
	mov.u32 	%r682, _ZZ30rms24_subset_gen_simple_kernelE11warp_counts;
	add.s32 	%r34, %r682, %r681;
	@%p9 bra 	$L__BB1_7;
	st.shared.u32 	[%r34], %r31;
$L__BB1_7:
	bar.sync 	0;
	setp.ne.s32 	%p10, %r3, 0;
	@%p10 bra 	$L__BB1_21;
	add.s32 	%r35, %r4, 31;
	shr.u32 	%r36, %r35, 5;
	add.s32 	%r685, %r36, -1;
	and.b32  	%r37, %r36, 15;
	setp.lt.u32 	%p11, %r685, 15;
	mov.b32 	%r2336, 0;
	mov.u32 	%r2344, %r2336;
	@%p11 bra 	$L__BB1_11;
	and.b32  	%r2336, %r36, 112;
	add.s32 	%r2329, %r682, 32;
	and.b32  	%r690, %r36, 134217712;
	neg.s32 	%r2330, %r690;
	mov.b32 	%r2344, 0;
$L__BB1_10:
	.pragma "nounroll";
	ld.shared.u32 	%r691, [%r2329+-32];
	add.s32 	%r692, %r691, %r2344;
	ld.shared.u32 	%r693, [%r2329+-28];
	add.s32 	%r694, %r693, %r692;
	ld.shared.u32 	%r695, [%r2329+-24];
	add.s32 	%r696, %r695, %r694;
	ld.shared.u32 	%r697, [%r2329+-20];
	add.s32 	%r698, %r697, %r696;
	ld.shared.u32 	%r699, [%r2329+-16];
	add.s32 	%r700, %r699, %r698;
	ld.shared.u32 	%r701, [%r2329+-12];
	add.s32 	%r702, %r701, %r700;
	ld.shared.u32 	%r703, [%r2329+-8];
	add.s32 	%r704, %r703, %r702;
	ld.shared.u32 	%r705, [%r2329+-4];
	add.s32 	%r706, %r705, %r704;
	ld.shared.u32 	%r707, [%r2329];
	add.s32 	%r708, %r707, %r706;
	ld.shared.u32 	%r709, [%r2329+4];
	add.s32 	%r710, %r709, %r708;
	ld.shared.u32 	%r711, [%r2329+8];
	add.s32 	%r712, %r711, %r710;
	ld.shared.u32 	%r713, [%r2329+12];
	add.s32 	%r714, %r713, %r712;
	ld.shared.u32 	%r715, [%r2329+16];
	add.s32 	%r716, %r715, %r714;
	ld.shared.u32 	%r717, [%r2329+20];
	add.s32 	%r718, %r717, %r716;
	ld.shared.u32 	%r719, [%r2329+24];
	add.s32 	%r720, %r719, %r718;
	ld.shared.u32 	%r721, [%r2329+28];
	add.s32 	%r2344, %r721, %r720;
	add.s32 	%r2330, %r2330, 16;
	add.s32 	%r2329, %r2329, 64;
	setp.ne.s32 	%p12, %r2330, 0;
	@%p12 bra 	$L__BB1_10;
$L__BB1_11:
	setp.eq.s32 	%p13, %r37, 0;
	@%p13 bra 	$L__BB1_20;
	and.b32  	%r49, %r36, 7;
	setp.lt.u32 	%p14, %r37, 8;
	@%p14 bra 	$L__BB1_14;
	shl.b32 	%r723, %r2336, 2;
	add.s32 	%r725, %r682, %r723;
	ld.shared.u32 	%r726, [%r725];
	add.s32 	%r727, %r726, %r2344;
	ld.shared.u32 	%r728, [%r725+4];
	add.s32 	%r729, %r728, %r727;
	ld.shared.u32 	%r730, [%r725+8];
	add.s32 	%r731, %r730, %r729;
	ld.shared.u32 	%r732, [%r725+12];
	add.s32 	%r733, %r732, %r731;
	ld.shared.u32 	%r734, [%r725+16];
	add.s32 	%r735, %r734, %r733;
	ld.shared.u32 	%r736, [%r725+20];
	add.s32 	%r737, %r736, %r735;
	ld.shared.u32 	%r738, [%r725+24];
	add.s32 	%r739, %r738, %r737;
	ld.shared.u32 	%r740, [%r725+28];
	add.s32 	%r2344, %r740, %r739;
	add.s32 	%r2336, %r2336, 8;
$L__BB1_14:
	setp.eq.s32 	%p15, %r49, 0;
	@%p15 bra 	$L__BB1_20;
	and.b32  	%r55, %r36, 3;
	setp.lt.u32 	%p16, %r49, 4;
	@%p16 bra 	$L__BB1_17;
	shl.b32 	%r742, %r2336, 2;
	add.s32 	%r744, %r682, %r742;
	ld.shared.u32 	%r745, [%r744];
	add.s32 	%r746, %r745, %r2344;
	ld.shared.u32 	%r747, [%r744+4];
	add.s32 	%r748, %r747, %r746;
	ld.shared.u32 	%r749, [%r744+8];
	add.s32 	%r750, %r749, %r748;
	ld.shared.u32 	%r751, [%r744+12];
	add.s32 	%r2344, %r751, %r750;
	add.s32 	%r2336, %r2336, 4;
$L__BB1_17:
	setp.eq.s32 	%p17, %r55, 0;
	@%p17 bra 	$L__BB1_20;
	shl.b32 	%r752, %r2336, 2;
	add.s32 	%r2342, %r682, %r752;
	neg.s32 	%r2341, %r55;
$L__BB1_19:
	.pragma "nounroll";
	ld.shared.u32 	%r754, [%r2342];
	add.s32 	%r2344, %r754, %r2344;
	add.s32 	%r2342, %r2342, 4;
	add.s32 	%r2341, %r2341, 1;
	setp.ne.s32 	%p18, %r2341, 0;
	@%p18 bra 	$L__BB1_19;
$L__BB1_20:
	cvt.u64.u32 	%rd18, %r2344;
	cvta.to.global.u64 	%rd19, %rd12;
	mul.wide.u32 	%rd20, %r1, 8;
	add.s64 	%rd21, %rd19, %rd20;
	st.global.u64 	[%rd21], %rd18;
$L__BB1_21:
	setp.ge.u32 	%p19, %r3, %r149;
	bar.sync 	0;
	mov.b32 	%r2347, 0;
	@%p19 bra 	$L__BB1_24;
	add.s32 	%r757, %r5, 1634760805;
	shf.l.wrap.b32 	%r758, %r757, %r757, 16;
	add.s32 	%r759, %r9, %r758;
	xor.b32  	%r760, %r5, %r759;
	shf.l.wrap.b32 	%r761, %r760, %r760, 12;
	add.s32 	%r762, %r757, %r761;
	xor.b32  	%r763, %r758, %r762;
	shf.l.wrap.b32 	%r764, %r763, %r763, 8;
	add.s32 	%r70, %r759, %r764;
	xor.b32  	%r765, %r761, %r70;
	shf.l.wrap.b32 	%r71, %r765, %r765, 7;
	add.s32 	%r766, %r6, 857760878;
	shf.l.wrap.b32 	%r767, %r766, %r766, 16;
	add.s32 	%r768, %r10, %r767;
	xor.b32  	%r769, %r6, %r768;
	shf.l.wrap.b32 	%r770, %r769, %r769, 12;
	add.s32 	%r771, %r766, %r770;
	xor.b32  	%r772, %r767, %r771;
	shf.l.wrap.b32 	%r72, %r772, %r772, 8;
	add.s32 	%r73, %r768, %r72;
	xor.b32  	%r773, %r770, %r73;
	shf.l.wrap.b32 	%r74, %r773, %r773, 7;
	add.s32 	%r774, %r7, 2036477234;
	xor.b32  	%r775, %r2, %r774;
	shf.l.wrap.b32 	%r776, %r775, %r775, 16;
	add.s32 	%r777, %r11, %r776;
	xor.b32  	%r778, %r7, %r777;
	shf.l.wrap.b32 	%r779, %r778, %r778, 12;
	add.s32 	%r75, %r774, %r779;
	xor.b32  	%r780, %r776, %r75;
	shf.l.wrap.b32 	%r76, %r780, %r780, 8;
	add.s32 	%r77, %r777, %r76;
	xor.b32  	%r781, %r779, %r77;
	shf.l.wrap.b32 	%r78, %r781, %r781, 7;
	add.s32 	%r79, %r8, 1797285236;
	add.s32 	%r80, %r762, %r74;
	add.s32 	%r81, %r771, %r78;
	xor.b32  	%r782, %r764, %r81;
	shf.l.wrap.b32 	%r82, %r782, %r782, 16;
	mov.b32 	%r2347, 0;
	mov.u32 	%r2345, %r3;
$L__BB1_23:
	xor.b32  	%r783, %r2345, %r79;
	shf.l.wrap.b32 	%r784, %r783, %r783, 16;
	add.s32 	%r785, %r12, %r784;
	xor.b32  	%r786, %r8, %r785;
	shf.l.wrap.b32 	%r787, %r786, %r786, 12;
	add.s32 	%r788, %r79, %r787;
	xor.b32  	%r789, %r784, %r788;
	shf.l.wrap.b32 	%r790, %r789, %r789, 8;
	add.s32 	%r791, %r785, %r790;
	xor.b32  	%r792, %r787, %r791;
	shf.l.wrap.b32 	%r793, %r792, %r792, 7;
	xor.b32  	%r794, %r790, %r80;
	shf.l.wrap.b32 	%r795, %r794, %r794, 16;
	add.s32 	%r796, %r77, %r795;
	xor.b32  	%r797, %r74, %r796;
	shf.l.wrap.b32 	%r798, %r797, %r797, 12;
	add.s32 	%r799, %r80, %r798;
	xor.b32  	%r800, %r795, %r799;
	shf.l.wrap.b32 	%r801, %r800, %r800, 8;
	add.s32 	%r802, %r796, %r801;
	xor.b32  	%r803, %r798, %r802;
	shf.l.wrap.b32 	%r804, %r803, %r803, 7;
	add.s32 	%r805, %r791, %r82;
	xor.b32  	%r806, %r78, %r805;
	shf.l.wrap.b32 	%r807, %r806, %r806, 12;
	add.s32 	%r808, %r81, %r807;
	xor.b32  	%r809, %r82, %r808;
	shf.l.wrap.b32 	%r810, %r809, %r809, 8;
	add.s32 	%r811, %r805, %r810;
	xor.b32  	%r812, %r807, %r811;
	shf.l.wrap.b32 	%r813, %r812, %r812, 7;
	add.s32 	%r814, %r75, %r793;
	xor.b32  	%r815, %r72, %r814;
	shf.l.wrap.b32 	%r816, %r815, %r815, 16;
	add.s32 	%r817, %r70, %r816;
	xor.b32  	%r818, %r793, %r817;
	shf.l.wrap.b32 	%r819, %r818, %r818, 12;
	add.s32 	%r820, %r814, %r819;
	xor.b32  	%r821, %r816, %r820;
	shf.l.wrap.b32 	%r822, %r821, %r821, 8;
	add.s32 	%r823, %r817, %r822;
	xor.b32  	%r824, %r819, %r823;
	shf.l.wrap.b32 	%r825, %r824, %r824, 7;
	add.s32 	%r826, %r788, %r71;
	xor.b32  	%r827, %r76, %r826;
	shf.l.wrap.b32 	%r828, %r827, %r827, 16;
	add.s32 	%r829, %r73, %r828;
	xor.b32  	%r830, %r71, %r829;
	shf.l.wrap.b32 	%r831, %r830, %r830, 12;
	add.s32 	%r832, %r826, %r831;
	xor.b32  	%r833, %r828, %r832;
	shf.l.wrap.b32 	%r834, %r833, %r833, 8;
	add.s32 	%r835, %r829, %r834;
	xor.b32  	%r836, %r831, %r835;
	shf.l.wrap.b32 	%r837, %r836, %r836, 7;
	add.s32 	%r838, %r799, %r837;
	xor.b32  	%r839, %r810, %r838;
	shf.l.wrap.b32 	%r840, %r839, %r839, 16;
	add.s32 	%r841, %r823, %r840;
	xor.b32  	%r842, %r837, %r841;
	shf.l.wrap.b32 	%r843, %r842, %r842, 12;
	add.s32 	%r844, %r838, %r843;
	xor.b32  	%r845, %r840, %r844;
	shf.l.wrap.b32 	%r846, %r845, %r845, 8;
	add.s32 	%r847, %r841, %r846;
	xor.b32  	%r848, %r843, %r847;
	shf.l.wrap.b32 	%r849, %r848, %r848, 7;
	add.s32 	%r850, %r808, %r804;
	xor.b32  	%r851, %r822, %r850;
	shf.l.wrap.b32 	%r852, %r851, %r851, 16;
	add.s32 	%r853, %r835, %r852;
	xor.b32  	%r854, %r804, %r853;
	shf.l.wrap.b32 	%r855, %r854, %r854, 12;
	add.s32 	%r856, %r850, %r855;
	xor.b32  	%r857, %r852, %r856;
	shf.l.wrap.b32 	%r858, %r857, %r857, 8;
	add.s32 	%r859, %r853, %r858;
	xor.b32  	%r860, %r855, %r859;
	shf.l.wrap.b32 	%r861, %r860, %r860, 7;
	add.s32 	%r862, %r820, %r813;
	xor.b32  	%r863, %r834, %r862;
	shf.l.wrap.b32 	%r864, %r863, %r863, 16;
	add.s32 	%r865, %r802, %r864;
	xor.b32  	%r866, %r813, %r865;
	shf.l.wrap.b32 	%r867, %r866, %r866, 12;
	add.s32 	%r868, %r862, %r867;
	xor.b32  	%r869, %r864, %r868;
	shf.l.wrap.b32 	%r870, %r869, %r869, 8;
	add.s32 	%r871, %r865, %r870;
	xor.b32  	%r872, %r867, %r871;
	shf.l.wrap.b32 	%r873, %r872, %r872, 7;
	add.s32 	%r874, %r832, %r825;
	xor.b32  	%r875, %r801, %r874;
	shf.l.wrap.b32 	%r876, %r875, %r875, 16;
	add.s32 	%r877, %r811, %r876;
	xor.b32  	%r878, %r825, %r877;
	shf.l.wrap.b32 	%r879, %r878, %r878, 12;
	add.s32 	%r880, %r874, %r879;
	xor.b32  	%r881, %r876, %r880;
	shf.l.wrap.b32 	%r882, %r881, %r881, 8;
	add.s32 	%r883, %r877, %r882;
	xor.b32  	%r884, %r879, %r883;
	shf.l.wrap.b32 	%r885, %r884, %r884, 7;
	add.s32 	%r886, %r844, %r861;
	xor.b32  	%r887, %r882, %r886;
	shf.l.wrap.b32 	%r888, %r887, %r887, 16;
	add.s32 	%r889, %r871, %r888;
	xor.b32  	%r890, %r861, %r889;
	shf.l.wrap.b32 	%r891, %r890, %r890, 12;
	add.s32 	%r892, %r886, %r891;
	xor.b32  	%r893, %r888, %r892;
	shf.l.wrap.b32 	%r894, %r893, %r893, 8;
	add.s32 	%r895, %r889, %r894;
	xor.b32  	%r896, %r891, %r895;
	shf.l.wrap.b32 	%r897, %r896, %r896, 7;
	add.s32 	%r898, %r856, %r873;
	xor.b32  	%r899, %r846, %r898;
	shf.l.wrap.b32 	%r900, %r899, %r899, 16;
	add.s32 	%r901, %r883, %r900;
	xor.b32  	%r902, %r873, %r901;
	shf.l.wrap.b32 	%r903, %r902, %r902, 12;
	add.s32 	%r904, %r898, %r903;
	xor.b32  	%r905, %r900, %r904;
	shf.l.wrap.b32 	%r906, %r905, %r905, 8;
	add.s32 	%r907, %r901, %r906;
	xor.b32  	%r908, %r903, %r907;
	shf.l.wrap.b32 	%r909, %r908, %r908, 7;
	add.s32 	%r910, %r868, %r885;
	xor.b32  	%r911, %r858, %r910;
	shf.l.wrap.b32 	%r912, %r911, %r911, 16;
	add.s32 	%r913, %r847, %r912;
	xor.b32  	%r914, %r885, %r913;
	shf.l.wrap.b32 	%r915, %r914, %r914, 12;
	add.s32 	%r916, %r910, %r915;
	xor.b32  	%r917, %r912, %r916;
	shf.l.wrap.b32 	%r918, %r917, %r917, 8;
	add.s32 	%r919, %r913, %r918;
	xor.b32  	%r920, %r915, %r919;
	shf.l.wrap.b32 	%r921, %r920, %r920, 7;
	add.s32 	%r922, %r880, %r849;
	xor.b32  	%r923, %r870, %r922;
	shf.l.wrap.b32 	%r924, %r923, %r923, 16;
	add.s32 	%r925, %r859, %r924;
	xor.b32  	%r926, %r849, %r925;
	shf.l.wrap.b32 	%r927, %r926, %r926, 12;
	add.s32 	%r928, %r922, %r927;
	xor.b32  	%r929, %r924, %r928;
	shf.l.wrap.b32 	%r930, %r929, %r929, 8;
	add.s32 	%r931, %r925, %r930;
	xor.b32  	%r932, %r927, %r931;
	shf.l.wrap.b32 	%r933, %r932, %r932, 7;
	add.s32 	%r934, %r892, %r933;
	xor.b32  	%r935, %r906, %r934;
	shf.l.wrap.b32 	%r936, %r935, %r935, 16;
	add.s32 	%r937, %r919, %r936;
	xor.b32  	%r938, %r933, %r937;
	shf.l.wrap.b32 	%r939, %r938, %r938, 12;
	add.s32 	%r940, %r934, %r939;
	xor.b32  	%r941, %r936, %r940;
	shf.l.wrap.b32 	%r942, %r941, %r941, 8;
	add.s32 	%r943, %r937, %r942;
	xor.b32  	%r944, %r939, %r943;
	shf.l.wrap.b32 	%r945, %r944, %r944, 7;
	add.s32 	%r946, %r904, %r897;
	xor.b32  	%r947, %r918, %r946;
	shf.l.wrap.b32 	%r948, %r947, %r947, 16;
	add.s32 	%r949, %r931, %r948;
	xor.b32  	%r950, %r897, %r949;
	shf.l.wrap.b32 	%r951, %r950, %r950, 12;
	add.s32 	%r952, %r946, %r951;
	xor.b32  	%r953, %r948, %r952;
	shf.l.wrap.b32 	%r954, %r953, %r953, 8;
	add.s32 	%r955, %r949, %r954;
	xor.b32  	%r956, %r951, %r955;
	shf.l.wrap.b32 	%r957, %r956, %r956, 7;
	add.s32 	%r958, %r916, %r909;
	xor.b32  	%r959, %r930, %r958;
	shf.l.wrap.b32 	%r960, %r959, %r959, 16;
	add.s32 	%r961, %r895, %r960;
	xor.b32  	%r962, %r909, %r961;
	shf.l.wrap.b32 	%r963, %r962, %r962, 12;
	add.s32 	%r964, %r958, %r963;
	xor.b32  	%r965, %r960, %r964;
	shf.l.wrap.b32 	%r966, %r965, %r965, 8;
	add.s32 	%r967, %r961, %r966;
	xor.b32  	%r968, %r963, %r967;
	shf.l.wrap.b32 	%r969, %r968, %r968, 7;
	add.s32 	%r970, %r928, %r921;
	xor.b32  	%r971, %r894, %r970;
	shf.l.wrap.b32 	%r972, %r971, %r971, 16;
	add.s32 	%r973, %r907, %r972;
	xor.b32  	%r974, %r921, %r973;
	shf.l.wrap.b32 	%r975, %r974, %r974, 12;
	add.s32 	%r976, %r970, %r975;
	xor.b32  	%r977, %r972, %r976;
	shf.l.wrap.b32 	%r978, %r977, %r977, 8;
	add.s32 	%r979, %r973, %r978;
	xor.b32  	%r980, %r975, %r979;
	shf.l.wrap.b32 	%r981, %r980, %r980, 7;
	add.s32 	%r982, %r940, %r957;
	xor.b32  	%r983, %r978, %r982;
	shf.l.wrap.b32 	%r984, %r983, %r983, 16;
	add.s32 	%r985, %r967, %r984;
	xor.b32  	%r986, %r957, %r985;
	shf.l.wrap.b32 	%r987, %r986, %r986, 12;
	add.s32 	%r988, %r982, %r987;
	xor.b32  	%r989, %r984, %r988;
	shf.l.wrap.b32 	%r990, %r989, %r989, 8;
	add.s32 	%r991, %r985, %r990;
	xor.b32  	%r992, %r987, %r991;
	shf.l.wrap.b32 	%r993, %r992, %r992, 7;
	add.s32 	%r994, %r952, %r969;
	xor.b32  	%r995, %r942, %r994;
	shf.l.wrap.b32 	%r996, %r995, %r995, 16;
	add.s32 	%r997, %r979, %r996;
	xor.b32  	%r998, %r969, %r997;
	shf.l.wrap.b32 	%r999, %r998, %r998, 12;
	add.s32 	%r1000, %r994, %r999;
	xor.b32  	%r1001, %r996, %r1000;
	shf.l.wrap.b32 	%r1002, %r1001, %r1001, 8;
	add.s32 	%r1003, %r997, %r1002;
	xor.b32  	%r1004, %r999, %r1003;
	shf.l.wrap.b32 	%r1005, %r1004, %r1004, 7;
	add.s32 	%r1006, %r964, %r981;
	xor.b32  	%r1007, %r954, %r1006;
	shf.l.wrap.b32 	%r1008, %r1007, %r1007, 16;
	add.s32 	%r1009, %r943, %r1008;
	xor.b32  	%r1010, %r981, %r1009;
	shf.l.wrap.b32 	%r1011, %r1010, %r1010, 12;
	add.s32 	%r1012, %r1006, %r1011;
	xor.b32  	%r1013, %r1008, %r1012;
	shf.l.wrap.b32 	%r1014, %r1013, %r1013, 8;
	add.s32 	%r1015, %r1009, %r1014;
	xor.b32  	%r1016, %r1011, %r1015;
	shf.l.wrap.b32 	%r1017, %r1016, %r1016, 7;
	add.s32 	%r1018, %r976, %r945;
	xor.b32  	%r1019, %r966, %r1018;
	shf.l.wrap.b32 	%r1020, %r1019, %r1019, 16;
	add.s32 	%r1021, %r955, %r1020;
	xor.b32  	%r1022, %r945, %r1021;
	shf.l.wrap.b32 	%r1023, %r1022, %r1022, 12;
	add.s32 	%r1024, %r1018, %r1023;
	xor.b32  	%r1025, %r1020, %r1024;
	shf.l.wrap.b32 	%r1026, %r1025, %r1025, 8;
	add.s32 	%r1027, %r1021, %r1026;
	xor.b32  	%r1028, %r1023, %r1027;
	shf.l.wrap.b32 	%r1029, %r1028, %r1028, 7;
	add.s32 	%r1030, %r988, %r1029;
	xor.b32  	%r1031, %r1002, %r1030;
	shf.l.wrap.b32 	%r1032, %r1031, %r1031, 16;
	add.s32 	%r1033, %r1015, %r1032;
	xor.b32  	%r1034, %r1029, %r1033;
	shf.l.wrap.b32 	%r1035, %r1034, %r1034, 12;
	add.s32 	%r1036, %r1030, %r1035;
	xor.b32  	%r1037, %r1032, %r1036;
	shf.l.wrap.b32 	%r1038, %r1037, %r1037, 8;
	add.s32 	%r1039, %r1033, %r1038;
	xor.b32  	%r1040, %r1035, %r1039;
	shf.l.wrap.b32 	%r1041, %r1040, %r1040, 7;
	add.s32 	%r1042, %r1000, %r993;
	xor.b32  	%r1043, %r1014, %r1042;
	shf.l.wrap.b32 	%r1044, %r1043, %r1043, 16;
	add.s32 	%r1045, %r1027, %r1044;
	xor.b32  	%r1046, %r993, %r1045;
	shf.l.wrap.b32 	%r1047, %r1046, %r1046, 12;
	add.s32 	%r1048, %r1042, %r1047;
	xor.b32  	%r1049, %r1044, %r1048;
	shf.l.wrap.b32 	%r1050, %r1049, %r1049, 8;
	add.s32 	%r1051, %r1045, %r1050;
	xor.b32  	%r1052, %r1047, %r1051;
	shf.l.wrap.b32 	%r1053, %r1052, %r1052, 7;
	add.s32 	%r1054, %r1012, %r1005;
	xor.b32  	%r1055, %r1026, %r1054;
	shf.l.wrap.b32 	%r1056, %r1055, %r1055, 16;
	add.s32 	%r1057, %r991, %r1056;
	xor.b32  	%r1058, %r1005, %r1057;
	shf.l.wrap.b32 	%r1059, %r1058, %r1058, 12;
	add.s32 	%r1060, %r1054, %r1059;
	xor.b32  	%r1061, %r1056, %r1060;
	shf.l.wrap.b32 	%r1062, %r1061, %r1061, 8;
	add.s32 	%r1063, %r1057, %r1062;
	xor.b32  	%r1064, %r1059, %r1063;
	shf.l.wrap.b32 	%r1065, %r1064, %r1064, 7;
	add.s32 	%r1066, %r1024, %r1017;
	xor.b32  	%r1067, %r990, %r1066;
	shf.l.wrap.b32 	%r1068, %r1067, %r1067, 16;
	add.s32 	%r1069, %r1003, %r1068;
	xor.b32  	%r1070, %r1017, %r1069;
	shf.l.wrap.b32 	%r1071, %r1070, %r1070, 12;
	add.s32 	%r1072, %r1066, %r1071;
	xor.b32  	%r1073, %r1068, %r1072;
	shf.l.wrap.b32 	%r1074, %r1073, %r1073, 8;
	add.s32 	%r1075, %r1069, %r1074;
	xor.b32  	%r1076, %r1071, %r1075;
	shf.l.wrap.b32 	%r1077, %r1076, %r1076, 7;
	add.s32 	%r1078, %r1036, %r1053;
	xor.b32  	%r1079, %r1074, %r1078;
	shf.l.wrap.b32 	%r1080, %r1079, %r1079, 16;
	add.s32 	%r1081, %r1063, %r1080;
	xor.b32  	%r1082, %r1053, %r1081;
	shf.l.wrap.b32 	%r1083, %r1082, %r1082, 12;
	add.s32 	%r1084, %r1078, %r1083;
	xor.b32  	%r1085, %r1080, %r1084;
	shf.l.wrap.b32 	%r1086, %r1085, %r1085, 8;
	add.s32 	%r1087, %r1081, %r1086;
	xor.b32  	%r1088, %r1083, %r1087;
	shf.l.wrap.b32 	%r1089, %r1088, %r1088, 7;
	add.s32 	%r1090, %r1048, %r1065;
	xor.b32  	%r1091, %r1038, %r1090;
	shf.l.wrap.b32 	%r1092, %r1091, %r1091, 16;
	add.s32 	%r1093, %r1075, %r1092;
	xor.b32  	%r1094, %r1065, %r1093;
	shf.l.wrap.b32 	%r1095, %r1094, %r1094, 12;
	add.s32 	%r1096, %r1090, %r1095;
	xor.b32  	%r1097, %r1092, %r1096;
	shf.l.wrap.b32 	%r1098, %r1097, %r1097, 8;
	add.s32 	%r1099, %r1093, %r1098;
	xor.b32  	%r1100, %r1095, %r1099;
	shf.l.wrap.b32 	%r1101, %r1100, %r1100, 7;
	add.s32 	%r1102, %r1060, %r1077;
	xor.b32  	%r1103, %r1050, %r1102;
	shf.l.wrap.b32 	%r1104, %r1103, %r1103, 16;
	add.s32 	%r1105, %r1039, %r1104;
	xor.b32  	%r1106, %r1077, %r1105;
	shf.l.wrap.b32 	%r1107, %r1106, %r1106, 12;
	add.s32 	%r1108, %r1102, %r1107;
	xor.b32  	%r1109, %r1104, %r1108;
	shf.l.wrap.b32 	%r1110, %r1109, %r1109, 8;
	add.s32 	%r1111, %r1105, %r1110;
	xor.b32  	%r1112, %r1107, %r1111;
	shf.l.wrap.b32 	%r1113, %r1112, %r1112, 7;
	add.s32 	%r1114, %r1072, %r1041;
	xor.b32  	%r1115, %r1062, %r1114;
	shf.l.wrap.b32 	%r1116, %r1115, %r1115, 16;
	add.s32 	%r1117, %r1051, %r1116;
	xor.b32  	%r1118, %r1041, %r1117;
	shf.l.wrap.b32 	%r1119, %r1118, %r1118, 12;
	add.s32 	%r1120, %r1114, %r1119;
	xor.b32  	%r1121, %r1116, %r1120;
	shf.l.wrap.b32 	%r1122, %r1121, %r1121, 8;
	add.s32 	%r1123, %r1117, %r1122;
	xor.b32  	%r1124, %r1119, %r1123;
	shf.l.wrap.b32 	%r1125, %r1124, %r1124, 7;
	add.s32 	%r1126, %r1084, %r1125;
	xor.b32  	%r1127, %r1098, %r1126;
	shf.l.wrap.b32 	%r1128, %r1127, %r1127, 16;
	add.s32 	%r1129, %r1111, %r1128;
	xor.b32  	%r1130, %r1125, %r1129;
	shf.l.wrap.b32 	%r1131, %r1130, %r1130, 12;
	add.s32 	%r1132, %r1126, %r1131;
	xor.b32  	%r1133, %r1128, %r1132;
	shf.l.wrap.b32 	%r1134, %r1133, %r1133, 8;
	add.s32 	%r1135, %r1129, %r1134;
	xor.b32  	%r1136, %r1131, %r1135;
	shf.l.wrap.b32 	%r1137, %r1136, %r1136, 7;
	add.s32 	%r1138, %r1096, %r1089;
	xor.b32  	%r1139, %r1110, %r1138;
	shf.l.wrap.b32 	%r1140, %r1139, %r1139, 16;
	add.s32 	%r1141, %r1123, %r1140;
	xor.b32  	%r1142, %r1089, %r1141;
	shf.l.wrap.b32 	%r1143, %r1142, %r1142, 12;
	add.s32 	%r1144, %r1138, %r1143;
	xor.b32  	%r1145, %r1140, %r1144;
	shf.l.wrap.b32 	%r1146, %r1145, %r1145, 8;
	add.s32 	%r1147, %r1141, %r1146;
	xor.b32  	%r1148, %r1143, %r1147;
	shf.l.wrap.b32 	%r1149, %r1148, %r1148, 7;
	add.s32 	%r1150, %r1108, %r1101;
	xor.b32  	%r1151, %r1122, %r1150;
	shf.l.wrap.b32 	%r1152, %r1151, %r1151, 16;
	add.s32 	%r1153, %r1087, %r1152;
	xor.b32  	%r1154, %r1101, %r1153;
	shf.l.wrap.b32 	%r1155, %r1154, %r1154, 12;
	add.s32 	%r1156, %r1150, %r1155;
	xor.b32  	%r1157, %r1152, %r1156;
	shf.l.wrap.b32 	%r1158, %r1157, %r1157, 8;
	add.s32 	%r1159, %r1153, %r1158;
	xor.b32  	%r1160, %r1155, %r1159;
	shf.l.wrap.b32 	%r1161, %r1160, %r1160, 7;
	add.s32 	%r1162, %r1120, %r1113;
	xor.b32  	%r1163, %r1086, %r1162;
	shf.l.wrap.b32 	%r1164, %r1163, %r1163, 16;
	add.s32 	%r1165, %r1099, %r1164;
	xor.b32  	%r1166, %r1113, %r1165;
	shf.l.wrap.b32 	%r1167, %r1166, %r1166, 12;
	add.s32 	%r1168, %r1162, %r1167;
	xor.b32  	%r1169, %r1164, %r1168;
	shf.l.wrap.b32 	%r1170, %r1169, %r1169, 8;
	add.s32 	%r1171, %r1165, %r1170;
	xor.b32  	%r1172, %r1167, %r1171;
	shf.l.wrap.b32 	%r1173, %r1172, %r1172, 7;
	add.s32 	%r1174, %r1132, %r1149;
	xor.b32  	%r1175, %r1170, %r1174;
	shf.l.wrap.b32 	%r1176, %r1175, %r1175, 16;
	add.s32 	%r1177, %r1159, %r1176;
	xor.b32  	%r1178, %r1149, %r1177;
	shf.l.wrap.b32 	%r1179, %r1178, %r1178, 12;
	add.s32 	%r1180, %r1174, %r1179;
	xor.b32  	%r1181, %r1176, %r1180;
	shf.l.wrap.b32 	%r1182, %r1181, %r1181, 8;
	add.s32 	%r1183, %r1177, %r1182;
	xor.b32  	%r1184, %r1179, %r1183;
	shf.l.wrap.b32 	%r1185, %r1184, %r1184, 7;
	add.s32 	%r1186, %r1144, %r1161;
	xor.b32  	%r1187, %r1134, %r1186;
	shf.l.wrap.b32 	%r1188, %r1187, %r1187, 16;
	add.s32 	%r1189, %r1171, %r1188;
	xor.b32  	%r1190, %r1161, %r1189;
	shf.l.wrap.b32 	%r1191, %r1190, %r1190, 12;
	add.s32 	%r1192, %r1186, %r1191;
	xor.b32  	%r1193, %r1188, %r1192;
	shf.l.wrap.b32 	%r1194, %r1193, %r1193, 8;
	add.s32 	%r1195, %r1189, %r1194;
	xor.b32  	%r1196, %r1191, %r1195;
	shf.l.wrap.b32 	%r1197, %r1196, %r1196, 7;
	add.s32 	%r1198, %r1156, %r1173;
	xor.b32  	%r1199, %r1146, %r1198;
	shf.l.wrap.b32 	%r1200, %r1199, %r1199, 16;
	add.s32 	%r1201, %r1135, %r1200;
	xor.b32  	%r1202, %r1173, %r1201;
	shf.l.wrap.b32 	%r1203, %r1202, %r1202, 12;
	add.s32 	%r1204, %r1198, %r1203;
	xor.b32  	%r1205, %r1200, %r1204;
	shf.l.wrap.b32 	%r1206, %r1205, %r1205, 8;
	add.s32 	%r1207, %r1201, %r1206;
	xor.b32  	%r1208, %r1203, %r1207;
	shf.l.wrap.b32 	%r1209, %r1208, %r1208, 7;
	add.s32 	%r1210, %r1168, %r1137;
	xor.b32  	%r1211, %r1158, %r1210;
	shf.l.wrap.b32 	%r1212, %r1211, %r1211, 16;
	add.s32 	%r1213, %r1147, %r1212;
	xor.b32  	%r1214, %r1137, %r1213;
	shf.l.wrap.b32 	%r1215, %r1214, %r1214, 12;
	add.s32 	%r1216, %r1210, %r1215;
	xor.b32  	%r1217, %r1212, %r1216;
	shf.l.wrap.b32 	%r1218, %r1217, %r1217, 8;
	add.s32 	%r1219, %r1213, %r1218;
	xor.b32  	%r1220, %r1215, %r1219;
	shf.l.wrap.b32 	%r1221, %r1220, %r1220, 7;
	add.s32 	%r1222, %r1180, %r1221;
	xor.b32  	%r1223, %r1194, %r1222;
	shf.l.wrap.b32 	%r1224, %r1223, %r1223, 16;
	add.s32 	%r1225, %r1207, %r1224;
	xor.b32  	%r1226, %r1221, %r1225;
	shf.l.wrap.b32 	%r1227, %r1226, %r1226, 12;
	add.s32 	%r1228, %r1222, %r1227;
	add.s32 	%r1229, %r1192, %r1185;
	xor.b32  	%r1230, %r1206, %r1229;
	shf.l.wrap.b32 	%r1231, %r1230, %r1230, 16;
	add.s32 	%r1232, %r1219, %r1231;
	xor.b32  	%r1233, %r1185, %r1232;
	shf.l.wrap.b32 	%r1234, %r1233, %r1233, 12;
	add.s32 	%r1235, %r1229, %r1234;
	xor.b32  	%r1236, %r1231, %r1235;
	shf.l.wrap.b32 	%r1237, %r1236, %r1236, 8;
	add.s32 	%r1238, %r1232, %r1237;
	xor.b32  	%r1239, %r1234, %r1238;
	shf.l.wrap.b32 	%r1240, %r1239, %r1239, 7;
	add.s32 	%r1241, %r1204, %r1197;
	xor.b32  	%r1242, %r1218, %r1241;
	shf.l.wrap.b32 	%r1243, %r1242, %r1242, 16;
	add.s32 	%r1244, %r1183, %r1243;
	xor.b32  	%r1245, %r1197, %r1244;
	shf.l.wrap.b32 	%r1246, %r1245, %r1245, 12;
	add.s32 	%r1247, %r1241, %r1246;
	xor.b32  	%r1248, %r1243, %r1247;
	shf.l.wrap.b32 	%r1249, %r1248, %r1248, 8;
	add.s32 	%r1250, %r1244, %r1249;
	add.s32 	%r1251, %r1216, %r1209;
	xor.b32  	%r1252, %r1182, %r1251;
	shf.l.wrap.b32 	%r1253, %r1252, %r1252, 16;
	add.s32 	%r1254, %r1195, %r1253;
	xor.b32  	%r1255, %r1209, %r1254;
	shf.l.wrap.b32 	%r1256, %r1255, %r1255, 12;
	add.s32 	%r1257, %r1251, %r1256;
	xor.b32  	%r1258, %r1253, %r1257;
	shf.l.wrap.b32 	%r1259, %r1258, %r1258, 8;
	add.s32 	%r1260, %r1228, %r1240;
	xor.b32  	%r1261, %r1259, %r1260;
	shf.l.wrap.b32 	%r1262, %r1261, %r1261, 16;
	add.s32 	%r1263, %r1250, %r1262;
	xor.b32  	%r1264, %r1240, %r1263;
	shf.l.wrap.b32 	%r1265, %r1264, %r1264, 12;
	add.s32 	%r1266, %r1260, %r1265;
	add.s32 	%r1267, %r1266, 1634760805;
	not.b32 	%r1268, %r1267;
	shr.u32 	%r1269, %r1268, 31;
	add.s32 	%r2347, %r2347, %r1269;
	add.s32 	%r2345, %r2345, %r4;
	setp.lt.u32 	%p20, %r2345, %r149;
	@%p20 bra 	$L__BB1_23;
$L__BB1_24:
	setp.eq.s32 	%p21, %r33, 0;
	shfl.sync.up.b32	%r1270|%p22, %r2347, 1, 0, -1;
	selp.b32 	%r1271, 0, %r1270, %p21;
	add.s32 	%r1272, %r1271, %r2347;
	shfl.sync.up.b32	%r1273|%p23, %r1272, 2, 0, -1;
	setp.lt.u32 	%p24, %r33, 2;
	selp.b32 	%r1274, 0, %r1273, %p24;
	add.s32 	%r1275, %r1274, %r1272;
	shfl.sync.up.b32	%r1276|%p25, %r1275, 4, 0, -1;
	setp.lt.u32 	%p26, %r33, 4;
	selp.b32 	%r1277, 0, %r1276, %p26;
	add.s32 	%r1278, %r1277, %r1275;
	shfl.sync.up.b32	%r1279|%p27, %r1278, 8, 0, -1;
	setp.lt.u32 	%p28, %r33, 8;
	selp.b32 	%r1280, 0, %r1279, %p28;
	add.s32 	%r1281, %r1280, %r1278;
	shfl.sync.up.b32	%r1282|%p29, %r1281, 16, 0, -1;
	setp.lt.u32 	%p30, %r33, 16;
	selp.b32 	%r1283, 0, %r1282, %p30;
	add.s32 	%r1284, %r1283, %r1281;
	shfl.sync.idx.b32	%r88|%p31, %r1284, 31, 31, -1;
	sub.s32 	%r89, %r1284, %r2347;
	setp.ne.s32 	%p32, %r33, 31;
	@%p32 bra 	$L__BB1_26;
	st.shared.u32 	[%r34], %r88;
$L__BB1_26:
	setp.ne.s32 	%p33, %r3, 0;
	bar.sync 	0;
	@%p33 bra 	$L__BB1_33;
	add.s32 	%r90, %r4, 31;
	shr.u32 	%r91, %r90, 5;
	add.s32 	%r1286, %r91, -1;
	and.b32  	%r92, %r91, 3;
	setp.lt.u32 	%p34, %r1286, 3;
	mov.b32 	%r2352, 0;
	mov.u32 	%r2353, %r2352;
	@%p34 bra 	$L__BB1_30;
	and.b32  	%r2352, %r91, 124;
	mov.u32 	%r1290, _ZZ30rms24_subset_gen_simple_kernelE12warp_offsets;
	add.s32 	%r2349, %r1290, 8;
	mov.u32 	%r1291, _ZZ30rms24_subset_gen_simple_kernelE11warp_counts;
	add.s32 	%r2348, %r1291, 8;
	and.b32  	%r1293, %r91, 134217724;
	neg.s32 	%r2350, %r1293;
	mov.b32 	%r2353, 0;
$L__BB1_29:
	st.shared.u32 	[%r2349+-8], %r2353;
	ld.shared.u32 	%r1294, [%r2348+-8];
	add.s32 	%r1295, %r1294, %r2353;
	st.shared.u32 	[%r2349+-4], %r1295;
	ld.shared.u32 	%r1296, [%r2348+-4];
	add.s32 	%r1297, %r1296, %r1295;
	st.shared.u32 	[%r2349], %r1297;
	ld.shared.u32 	%r1298, [%r2348];
	add.s32 	%r1299, %r1298, %r1297;
	st.shared.u32 	[%r2349+4], %r1299;
	ld.shared.u32 	%r1300, [%r2348+4];
	add.s32 	%r2353, %r1300, %r1299;
	add.s32 	%r2350, %r2350, 4;
	add.s32 	%r2349, %r2349, 16;
	add.s32 	%r2348, %r2348, 16;
	setp.ne.s32 	%p35, %r2350, 0;
	@%p35 bra 	$L__BB1_29;
$L__BB1_30:
	setp.eq.s32 	%p36, %r92, 0;
	@%p36 bra 	$L__BB1_33;
	shl.b32 	%r1301, %r2352, 2;
	mov.u32 	%r1302, _ZZ30rms24_subset_gen_simple_kernelE11warp_counts;
	add.s32 	%r2356, %r1302, %r1301;
	mov.u32 	%r1303, _ZZ30rms24_subset_gen_simple_kernelE12warp_offsets;
	add.s32 	%r2355, %r1303, %r1301;
	neg.s32 	%r2354, %r92;
$L__BB1_32:
	.pragma "nounroll";
	st.shared.u32 	[%r2355], %r2353;
	ld.shared.u32 	%r1304, [%r2356];
	add.s32 	%r2353, %r1304, %r2353;
	add.s32 	%r2356, %r2356, 4;
	add.s32 	%r2355, %r2355, 4;
	add.s32 	%r2354, %r2354, 1;
	setp.ne.s32 	%p37, %r2354, 0;
	@%p37 bra 	$L__BB1_32;
$L__BB1_33:
	setp.ge.u32 	%p38, %r3, %r149;
	bar.sync 	0;
	mov.u32 	%r1308, _ZZ30rms24_subset_gen_simple_kernelE12warp_offsets;
	add.s32 	%r1309, %r1308, %r681;
	ld.shared.u32 	%r1310, [%r1309];
	add.s32 	%r2362, %r89, %r1310;
	mov.b32 	%r2359, 0;
	mov.b32 	%r2360, -1;
	@%p38 bra 	$L__BB1_43;
	add.s32 	%r1313, %r5, 1634760805;
	shf.l.wrap.b32 	%r1314, %r1313, %r1313, 16;
	add.s32 	%r1315, %r9, %r1314;
	xor.b32  	%r1316, %r5, %r1315;
	shf.l.wrap.b32 	%r1317, %r1316, %r1316, 12;
	add.s32 	%r1318, %r1313, %r1317;
	xor.b32  	%r1319, %r1314, %r1318;
	shf.l.wrap.b32 	%r1320, %r1319, %r1319, 8;
	add.s32 	%r117, %r1315, %r1320;
	xor.b32  	%r1321, %r1317, %r117;
	shf.l.wrap.b32 	%r118, %r1321, %r1321, 7;
	add.s32 	%r1322, %r6, 857760878;
	shf.l.wrap.b32 	%r1323, %r1322, %r1322, 16;
	add.s32 	%r1324, %r10, %r1323;
	xor.b32  	%r1325, %r6, %r1324;
	shf.l.wrap.b32 	%r1326, %r1325, %r1325, 12;
	add.s32 	%r1327, %r1322, %r1326;
	xor.b32  	%r1328, %r1323, %r1327;
	shf.l.wrap.b32 	%r119, %r1328, %r1328, 8;
	add.s32 	%r120, %r1324, %r119;
	xor.b32  	%r1329, %r1326, %r120;
	shf.l.wrap.b32 	%r121, %r1329, %r1329, 7;
	add.s32 	%r1330, %r7, 2036477234;
	xor.b32  	%r1331, %r2, %r1330;
	shf.l.wrap.b32 	%r1332, %r1331, %r1331, 16;
	add.s32 	%r1333, %r11, %r1332;
	xor.b32  	%r1334, %r7, %r1333;
	shf.l.wrap.b32 	%r1335, %r1334, %r1334, 12;
	add.s32 	%r122, %r1330, %r1335;
	xor.b32  	%r1336, %r1332, %r122;
	shf.l.wrap.b32 	%r123, %r1336, %r1336, 8;
	add.s32 	%r124, %r1333, %r123;
	xor.b32  	%r1337, %r1335, %r124;
	shf.l.wrap.b32 	%r125, %r1337, %r1337, 7;
	add.s32 	%r126, %r1318, %r121;
	add.s32 	%r127, %r1327, %r125;
	xor.b32  	%r1338, %r1320, %r127;
	shf.l.wrap.b32 	%r128, %r1338, %r1338, 16;
	xor.b32  	%r1339, %r1322, 1;
	shf.l.wrap.b32 	%r1340, %r1322, %r1339, 16;
	add.s32 	%r1341, %r10, %r1340;
	xor.b32  	%r1342, %r6, %r1341;
	shf.l.wrap.b32 	%r1343, %r1342, %r1342, 12;
	add.s32 	%r1344, %r1322, %r1343;
	xor.b32  	%r1345, %r1340, %r1344;
	shf.l.wrap.b32 	%r129, %r1345, %r1345, 8;
	add.s32 	%r130, %r1341, %r129;
	xor.b32  	%r1346, %r1343, %r130;
	shf.l.wrap.b32 	%r131, %r1346, %r1346, 7;
	add.s32 	%r132, %r1318, %r131;
	add.s32 	%r133, %r1344, %r125;
	xor.b32  	%r1347, %r1320, %r133;
	shf.l.wrap.b32 	%r134, %r1347, %r1347, 16;
	cvta.to.global.u64 	%rd1, %rd11;
	mul.wide.u32 	%rd2, %r151, %r1;
	mov.b32 	%r2360, -1;
	mov.b32 	%r2359, 0;
	mov.u32 	%r2358, %r3;
$L__BB1_35:
	add.s32 	%r1348, %r8, 1797285236;
	xor.b32  	%r1349, %r2358, %r1348;
	shf.l.wrap.b32 	%r1350, %r1349, %r1349, 16;
	add.s32 	%r1351, %r12, %r1350;
	xor.b32  	%r1352, %r8, %r1351;
	shf.l.wrap.b32 	%r1353, %r1352, %r1352, 12;
	add.s32 	%r1354, %r1348, %r1353;
	xor.b32  	%r1355, %r1350, %r1354;
	shf.l.wrap.b32 	%r1356, %r1355, %r1355, 8;
	add.s32 	%r1357, %r1351, %r1356;
	xor.b32  	%r1358, %r1353, %r1357;
	shf.l.wrap.b32 	%r1359, %r1358, %r1358, 7;
	xor.b32  	%r1360, %r1356, %r126;
	shf.l.wrap.b32 	%r1361, %r1360, %r1360, 16;
	add.s32 	%r1362, %r124, %r1361;
	xor.b32  	%r1363, %r121, %r1362;
	shf.l.wrap.b32 	%r1364, %r1363, %r1363, 12;
	add.s32 	%r1365, %r126, %r1364;
	xor.b32  	%r1366, %r1361, %r1365;
	shf.l.wrap.b32 	%r1367, %r1366, %r1366, 8;
	add.s32 	%r1368, %r1362, %r1367;
	xor.b32  	%r1369, %r1364, %r1368;
	shf.l.wrap.b32 	%r1370, %r1369, %r1369, 7;
	add.s32 	%r1371, %r1357, %r128;
	xor.b32  	%r1372, %r125, %r1371;
	shf.l.wrap.b32 	%r1373, %r1372, %r1372, 12;
	add.s32 	%r1374, %r127, %r1373;
	xor.b32  	%r1375, %r128, %r1374;
	shf.l.wrap.b32 	%r1376, %r1375, %r1375, 8;
	add.s32 	%r1377, %r1371, %r1376;
	xor.b32  	%r1378, %r1373, %r1377;
	shf.l.wrap.b32 	%r1379, %r1378, %r1378, 7;
	add.s32 	%r1380, %r122, %r1359;
	xor.b32  	%r1381, %r119, %r1380;
	shf.l.wrap.b32 	%r1382, %r1381, %r1381, 16;
	add.s32 	%r1383, %r117, %r1382;
	xor.b32  	%r1384, %r1359, %r1383;
	shf.l.wrap.b32 	%r1385, %r1384, %r1384, 12;
	add.s32 	%r1386, %r1380, %r1385;
	xor.b32  	%r1387, %r1382, %r1386;
	shf.l.wrap.b32 	%r1388, %r1387, %r1387, 8;
	add.s32 	%r1389, %r1383, %r1388;
	xor.b32  	%r1390, %r1385, %r1389;
	shf.l.wrap.b32 	%r1391, %r1390, %r1390, 7;
	add.s32 	%r1392, %r1354, %r118;
	xor.b32  	%r1393, %r123, %r1392;
	shf.l.wrap.b32 	%r1394, %r1393, %r1393, 16;
	add.s32 	%r1395, %r120, %r1394;
	xor.b32  	%r1396, %r118, %r1395;
	shf.l.wrap.b32 	%r1397, %r1396, %r1396, 12;
	add.s32 	%r1398, %r1392, %r1397;
	xor.b32  	%r1399, %r1394, %r1398;
	shf.l.wrap.b32 	%r1400, %r1399, %r1399, 8;
	add.s32 	%r1401, %r1395, %r1400;
	xor.b32  	%r1402, %r1397, %r1401;
	shf.l.wrap.b32 	%r1403, %r1402, %r1402, 7;
	add.s32 	%r1404, %r1365, %r1403;
	xor.b32  	%r1405, %r1376, %r1404;
	shf.l.wrap.b32 	%r1406, %r1405, %r1405, 16;
	add.s32 	%r1407, %r1389, %r1406;
	xor.b32  	%r1408, %r1403, %r1407;
	shf.l.wrap.b32 	%r1409, %r1408, %r1408, 12;
	add.s32 	%r1410, %r1404, %r1409;
	xor.b32  	%r1411, %r1406, %r1410;
	shf.l.wrap.b32 	%r1412, %r1411, %r1411, 8;
	add.s32 	%r1413, %r1407, %r1412;
	xor.b32  	%r1414, %r1409, %r1413;
	shf.l.wrap.b32 	%r1415, %r1414, %r1414, 7;
	add.s32 	%r1416, %r1374, %r1370;
	xor.b32  	%r1417, %r1388, %r1416;
	shf.l.wrap.b32 	%r1418, %r1417, %r1417, 16;
	add.s32 	%r1419, %r1401, %r1418;
	xor.b32  	%r1420, %r1370, %r1419;
	shf.l.wrap.b32 	%r1421, %r1420, %r1420, 12;
	add.s32 	%r1422, %r1416, %r1421;
	xor.b32  	%r1423, %r1418, %r1422;
	shf.l.wrap.b32 	%r1424, %r1423, %r1423, 8;
	add.s32 	%r1425, %r1419, %r1424;
	xor.b32  	%r1426, %r1421, %r1425;
	shf.l.wrap.b32 	%r1427, %r1426, %r1426, 7;
	add.s32 	%r1428, %r1386, %r1379;
	xor.b32  	%r1429, %r1400, %r1428;
	shf.l.wrap.b32 	%r1430, %r1429, %r1429, 16;
	add.s32 	%r1431, %r1368, %r1430;
	xor.b32  	%r1432, %r1379, %r1431;
	shf.l.wrap.b32 	%r1433, %r1432, %r1432, 12;
	add.s32 	%r1434, %r1428, %r1433;
	xor.b32  	%r1435, %r1430, %r1434;
	shf.l.wrap.b32 	%r1436, %r1435, %r1435, 8;
	add.s32 	%r1437, %r1431, %r1436;
	xor.b32  	%r1438, %r1433, %r1437;
	shf.l.wrap.b32 	%r1439, %r1438, %r1438, 7;
	add.s32 	%r1440, %r1398, %r1391;
	xor.b32  	%r1441, %r1367, %r1440;
	shf.l.wrap.b32 	%r1442, %r1441, %r1441, 16;
	add.s32 	%r1443, %r1377, %r1442;
	xor.b32  	%r1444, %r1391, %r1443;
	shf.l.wrap.b32 	%r1445, %r1444, %r1444, 12;
	add.s32 	%r1446, %r1440, %r1445;
	xor.b32  	%r1447, %r1442, %r1446;
	shf.l.wrap.b32 	%r1448, %r1447, %r1447, 8;
	add.s32 	%r1449, %r1443, %r1448;
	xor.b32  	%r1450, %r1445, %r1449;
	shf.l.wrap.b32 	%r1451, %r1450, %r1450, 7;
	add.s32 	%r1452, %r1410, %r1427;
	xor.b32  	%r1453, %r1448, %r1452;
	shf.l.wrap.b32 	%r1454, %r1453, %r1453, 16;
	add.s32 	%r1455, %r1437, %r1454;
	xor.b32  	%r1456, %r1427, %r1455;
	shf.l.wrap.b32 	%r1457, %r1456, %r1456, 12;
	add.s32 	%r1458, %r1452, %r1457;
	xor.b32  	%r1459, %r1454, %r1458;
	shf.l.wrap.b32 	%r1460, %r1459, %r1459, 8;
	add.s32 	%r1461, %r1455, %r1460;
	xor.b32  	%r1462, %r1457, %r1461;
	shf.l.wrap.b32 	%r1463, %r1462, %r1462, 7;
	add.s32 	%r1464, %r1422, %r1439;
	xor.b32  	%r1465, %r1412, %r1464;
	shf.l.wrap.b32 	%r1466, %r1465, %r1465, 16;
	add.s32 	%r1467, %r1449, %r1466;
	xor.b32  	%r1468, %r1439, %r1467;
	shf.l.wrap.b32 	%r1469, %r1468, %r1468, 12;
	add.s32 	%r1470, %r1464, %r1469;
	xor.b32  	%r1471, %r1466, %r1470;
	shf.l.wrap.b32 	%r1472, %r1471, %r1471, 8;
	add.s32 	%r1473, %r1467, %r1472;
	xor.b32  	%r1474, %r1469, %r1473;
	shf.l.wrap.b32 	%r1475, %r1474, %r1474, 7;
	add.s32 	%r1476, %r1434, %r1451;
	xor.b32  	%r1477, %r1424, %r1476;
	shf.l.wrap.b32 	%r1478, %r1477, %r1477, 16;
	add.s32 	%r1479, %r1413, %r1478;
	xor.b32  	%r1480, %r1451, %r1479;
	shf.l.wrap.b32 	%r1481, %r1480, %r1480, 12;
	add.s32 	%r1482, %r1476, %r1481;
	xor.b32  	%r1483, %r1478, %r1482;
	shf.l.wrap.b32 	%r1484, %r1483, %r1483, 8;
	add.s32 	%r1485, %r1479, %r1484;
	xor.b32  	%r1486, %r1481, %r1485;
	shf.l.wrap.b32 	%r1487, %r1486, %r1486, 7;
	add.s32 	%r1488, %r1446, %r1415;
	xor.b32  	%r1489, %r1436, %r1488;
	shf.l.wrap.b32 	%r1490, %r1489, %r1489, 16;
	add.s32 	%r1491, %r1425, %r1490;
	xor.b32  	%r1492, %r1415, %r1491;
	shf.l.wrap.b32 	%r1493, %r1492, %r1492, 12;
	add.s32 	%r1494, %r1488, %r1493;
	xor.b32  	%r1495, %r1490, %r1494;
	shf.l.wrap.b32 	%r1496, %r1495, %r1495, 8;
	add.s32 	%r1497, %r1491, %r1496;
	xor.b32  	%r1498, %r1493, %r1497;
	shf.l.wrap.b32 	%r1499, %r1498, %r1498, 7;
	add.s32 	%r1500, %r1458, %r1499;
	xor.b32  	%r1501, %r1472, %r1500;
	shf.l.wrap.b32 	%r1502, %r1501, %r1501, 16;
	add.s32 	%r1503, %r1485, %r1502;
	xor.b32  	%r1504, %r1499, %r1503;
	shf.l.wrap.b32 	%r1505, %r1504, %r1504, 12;
	add.s32 	%r1506, %r1500, %r1505;
	xor.b32  	%r1507, %r1502, %r1506;
	shf.l.wrap.b32 	%r1508, %r1507, %r1507, 8;
	add.s32 	%r1509, %r1503, %r1508;
	xor.b32  	%r1510, %r1505, %r1509;
	shf.l.wrap.b32 	%r1511, %r1510, %r1510, 7;
	add.s32 	%r1512, %r1470, %r1463;
	xor.b32  	%r1513, %r1484, %r1512;
	shf.l.wrap.b32 	%r1514, %r1513, %r1513, 16;
	add.s32 	%r1515, %r1497, %r1514;
	xor.b32  	%r1516, %r1463, %r1515;
	shf.l.wrap.b32 	%r1517, %r1516, %r1516, 12;
	add.s32 	%r1518, %r1512, %r1517;
	xor.b32  	%r1519, %r1514, %r1518;
	shf.l.wrap.b32 	%r1520, %r1519, %r1519, 8;
	add.s32 	%r1521, %r1515, %r1520;
	xor.b32  	%r1522, %r1517, %r1521;
	shf.l.wrap.b32 	%r1523, %r1522, %r1522, 7;
	add.s32 	%r1524, %r1482, %r1475;
	xor.b32  	%r1525, %r1496, %r1524;
	shf.l.wrap.b32 	%r1526, %r1525, %r1525, 16;
	add.s32 	%r1527, %r1461, %r1526;
	xor.b32  	%r1528, %r1475, %r1527;
	shf.l.wrap.b32 	%r1529, %r1528, %r1528, 12;
	add.s32 	%r1530, %r1524, %r1529;
	xor.b32  	%r1531, %r1526, %r1530;
	shf.l.wrap.b32 	%r1532, %r1531, %r1531, 8;
	add.s32 	%r1533, %r1527, %r1532;
	xor.b32  	%r1534, %r1529, %r1533;
	shf.l.wrap.b32 	%r1535, %r1534, %r1534, 7;
	add.s32 	%r1536, %r1494, %r1487;
	xor.b32  	%r1537, %r1460, %r1536;
	shf.l.wrap.b32 	%r1538, %r1537, %r1537, 16;
	add.s32 	%r1539, %r1473, %r1538;
	xor.b32  	%r1540, %r1487, %r1539;
	shf.l.wrap.b32 	%r1541, %r1540, %r1540, 12;
	add.s32 	%r1542, %r1536, %r1541;
	xor.b32  	%r1543, %r1538, %r1542;
	shf.l.wrap.b32 	%r1544, %r1543, %r1543, 8;
	add.s32 	%r1545, %r1539, %r1544;
	xor.b32  	%r1546, %r1541, %r1545;
	shf.l.wrap.b32 	%r1547, %r1546, %r1546, 7;
	add.s32 	%r1548, %r1506, %r1523;
	xor.b32  	%r1549, %r1544, %r1548;
	shf.l.wrap.b32 	%r1550, %r1549, %r1549, 16;
	add.s32 	%r1551, %r1533, %r1550;
	xor.b32  	%r1552, %r1523, %r1551;
	shf.l.wrap.b32 	%r1553, %r1552, %r1552, 12;
	add.s32 	%r1554, %r1548, %r1553;
	xor.b32  	%r1555, %r1550, %r1554;
	shf.l.wrap.b32 	%r1556, %r1555, %r1555, 8;
	add.s32 	%r1557, %r1551, %r1556;
	xor.b32  	%r1558, %r1553, %r1557;
	shf.l.wrap.b32 	%r1559, %r1558, %r1558, 7;
	add.s32 	%r1560, %r1518, %r1535;
	xor.b32  	%r1561, %r1508, %r1560;
	shf.l.wrap.b32 	%r1562, %r1561, %r1561, 16;
	add.s32 	%r1563, %r1545, %r1562;
	xor.b32  	%r1564, %r1535, %r1563;
	shf.l.wrap.b32 	%r1565, %r1564, %r1564, 12;
	add.s32 	%r1566, %r1560, %r1565;
	xor.b32  	%r1567, %r1562, %r1566;
	shf.l.wrap.b32 	%r1568, %r1567, %r1567, 8;
	add.s32 	%r1569, %r1563, %r1568;
	xor.b32  	%r1570, %r1565, %r1569;
	shf.l.wrap.b32 	%r1571, %r1570, %r1570, 7;
	add.s32 	%r1572, %r1530, %r1547;
	xor.b32  	%r1573, %r1520, %r1572;
	shf.l.wrap.b32 	%r1574, %r1573, %r1573, 16;
	add.s32 	%r1575, %r1509, %r1574;
	xor.b32  	%r1576, %r1547, %r1575;
	shf.l.wrap.b32 	%r1577, %r1576, %r1576, 12;
	add.s32 	%r1578, %r1572, %r1577;
	xor.b32  	%r1579, %r1574, %r1578;
	shf.l.wrap.b32 	%r1580, %r1579, %r1579, 8;
	add.s32 	%r1581, %r1575, %r1580;
	xor.b32  	%r1582, %r1577, %r1581;
	shf.l.wrap.b32 	%r1583, %r1582, %r1582, 7;
	add.s32 	%r1584, %r1542, %r1511;
	xor.b32  	%r1585, %r1532, %r1584;
	shf.l.wrap.b32 	%r1586, %r1585, %r1585, 16;
	add.s32 	%r1587, %r1521, %r1586;
	xor.b32  	%r1588, %r1511, %r1587;
	shf.l.wrap.b32 	%r1589, %r1588, %r1588, 12;
	add.s32 	%r1590, %r1584, %r1589;
	xor.b32  	%r1591, %r1586, %r1590;
	shf.l.wrap.b32 	%r1592, %r1591, %r1591, 8;
	add.s32 	%r1593, %r1587, %r1592;
	xor.b32  	%r1594, %r1589, %r1593;
	shf.l.wrap.b32 	%r1595, %r1594, %r1594, 7;
	add.s32 	%r1596, %r1554, %r1595;
	xor.b32  	%r1597, %r1568, %r1596;
	shf.l.wrap.b32 	%r1598, %r1597, %r1597, 16;
	add.s32 	%r1599, %r1581, %r1598;
	xor.b32  	%r1600, %r1595, %r1599;
	shf.l.wrap.b32 	%r1601, %r1600, %r1600, 12;
	add.s32 	%r1602, %r1596, %r1601;
	xor.b32  	%r1603, %r1598, %r1602;
	shf.l.wrap.b32 	%r1604, %r1603, %r1603, 8;
	add.s32 	%r1605, %r1599, %r1604;
	xor.b32  	%r1606, %r1601, %r1605;
	shf.l.wrap.b32 	%r1607, %r1606, %r1606, 7;
	add.s32 	%r1608, %r1566, %r1559;
	xor.b32  	%r1609, %r1580, %r1608;
	shf.l.wrap.b32 	%r1610, %r1609, %r1609, 16;
	add.s32 	%r1611, %r1593, %r1610;
	xor.b32  	%r1612, %r1559, %r1611;
	shf.l.wrap.b32 	%r1613, %r1612, %r1612, 12;
	add.s32 	%r1614, %r1608, %r1613;
	xor.b32  	%r1615, %r1610, %r1614;
	shf.l.wrap.b32 	%r1616, %r1615, %r1615, 8;
	add.s32 	%r1617, %r1611, %r1616;
	xor.b32  	%r1618, %r1613, %r1617;
	shf.l.wrap.b32 	%r1619, %r1618, %r1618, 7;
	add.s32 	%r1620, %r1578, %r1571;
	xor.b32  	%r1621, %r1592, %r1620;
	shf.l.wrap.b32 	%r1622, %r1621, %r1621, 16;
	add.s32 	%r1623, %r1557, %r1622;
	xor.b32  	%r1624, %r1571, %r1623;
	shf.l.wrap.b32 	%r1625, %r1624, %r1624, 12;
	add.s32 	%r1626, %r1620, %r1625;
	xor.b32  	%r1627, %r1622, %r1626;
	shf.l.wrap.b32 	%r1628, %r1627, %r1627, 8;
	add.s32 	%r1629, %r1623, %r1628;
	xor.b32  	%r1630, %r1625, %r1629;
	shf.l.wrap.b32 	%r1631, %r1630, %r1630, 7;
	add.s32 	%r1632, %r1590, %r1583;
	xor.b32  	%r1633, %r1556, %r1632;
	shf.l.wrap.b32 	%r1634, %r1633, %r1633, 16;
	add.s32 	%r1635, %r1569, %r1634;
	xor.b32  	%r1636, %r1583, %r1635;
	shf.l.wrap.b32 	%r1637, %r1636, %r1636, 12;
	add.s32 	%r1638, %r1632, %r1637;
	xor.b32  	%r1639, %r1634, %r1638;
	shf.l.wrap.b32 	%r1640, %r1639, %r1639, 8;
	add.s32 	%r1641, %r1635, %r1640;
	xor.b32  	%r1642, %r1637, %r1641;
	shf.l.wrap.b32 	%r1643, %r1642, %r1642, 7;
	add.s32 	%r1644, %r1602, %r1619;
	xor.b32  	%r1645, %r1640, %r1644;
	shf.l.wrap.b32 	%r1646, %r1645, %r1645, 16;
	add.s32 	%r1647, %r1629, %r1646;
	xor.b32  	%r1648, %r1619, %r1647;
	shf.l.wrap.b32 	%r1649, %r1648, %r1648, 12;
	add.s32 	%r1650, %r1644, %r1649;
	xor.b32  	%r1651, %r1646, %r1650;
	shf.l.wrap.b32 	%r1652, %r1651, %r1651, 8;
	add.s32 	%r1653, %r1647, %r1652;
	xor.b32  	%r1654, %r1649, %r1653;
	shf.l.wrap.b32 	%r1655, %r1654, %r1654, 7;
	add.s32 	%r1656, %r1614, %r1631;
	xor.b32  	%r1657, %r1604, %r1656;
	shf.l.wrap.b32 	%r1658, %r1657, %r1657, 16;
	add.s32 	%r1659, %r1641, %r1658;
	xor.b32  	%r1660, %r1631, %r1659;
	shf.l.wrap.b32 	%r1661, %r1660, %r1660, 12;
	add.s32 	%r1662, %r1656, %r1661;
	xor.b32  	%r1663, %r1658, %r1662;
	shf.l.wrap.b32 	%r1664, %r1663, %r1663, 8;
	add.s32 	%r1665, %r1659, %r1664;
	xor.b32  	%r1666, %r1661, %r1665;
	shf.l.wrap.b32 	%r1667, %r1666, %r1666, 7;
	add.s32 	%r1668, %r1626, %r1643;
	xor.b32  	%r1669, %r1616, %r1668;
	shf.l.wrap.b32 	%r1670, %r1669, %r1669, 16;
	add.s32 	%r1671, %r1605, %r1670;
	xor.b32  	%r1672, %r1643, %r1671;
	shf.l.wrap.b32 	%r1673, %r1672, %r1672, 12;
	add.s32 	%r1674, %r1668, %r1673;
	xor.b32  	%r1675, %r1670, %r1674;
	shf.l.wrap.b32 	%r1676, %r1675, %r1675, 8;
	add.s32 	%r1677, %r1671, %r1676;
	xor.b32  	%r1678, %r1673, %r1677;
	shf.l.wrap.b32 	%r1679, %r1678, %r1678, 7;
	add.s32 	%r1680, %r1638, %r1607;
	xor.b32  	%r1681, %r1628, %r1680;
	shf.l.wrap.b32 	%r1682, %r1681, %r1681, 16;
	add.s32 	%r1683, %r1617, %r1682;
	xor.b32  	%r1684, %r1607, %r1683;
	shf.l.wrap.b32 	%r1685, %r1684, %r1684, 12;
	add.s32 	%r1686, %r1680, %r1685;
	xor.b32  	%r1687, %r1682, %r1686;
	shf.l.wrap.b32 	%r1688, %r1687, %r1687, 8;
	add.s32 	%r1689, %r1683, %r1688;
	xor.b32  	%r1690, %r1685, %r1689;
	shf.l.wrap.b32 	%r1691, %r1690, %r1690, 7;
	add.s32 	%r1692, %r1650, %r1691;
	xor.b32  	%r1693, %r1664, %r1692;
	shf.l.wrap.b32 	%r1694, %r1693, %r1693, 16;
	add.s32 	%r1695, %r1677, %r1694;
	xor.b32  	%r1696, %r1691, %r1695;
	shf.l.wrap.b32 	%r1697, %r1696, %r1696, 12;
	add.s32 	%r1698, %r1692, %r1697;
	xor.b32  	%r1699, %r1694, %r1698;
	shf.l.wrap.b32 	%r1700, %r1699, %r1699, 8;
	add.s32 	%r1701, %r1695, %r1700;
	xor.b32  	%r1702, %r1697, %r1701;
	shf.l.wrap.b32 	%r1703, %r1702, %r1702, 7;
	add.s32 	%r1704, %r1662, %r1655;
	xor.b32  	%r1705, %r1676, %r1704;
	shf.l.wrap.b32 	%r1706, %r1705, %r1705, 16;
	add.s32 	%r1707, %r1689, %r1706;
	xor.b32  	%r1708, %r1655, %r1707;
	shf.l.wrap.b32 	%r1709, %r1708, %r1708, 12;
	add.s32 	%r1710, %r1704, %r1709;
	xor.b32  	%r1711, %r1706, %r1710;
	shf.l.wrap.b32 	%r1712, %r1711, %r1711, 8;
	add.s32 	%r1713, %r1707, %r1712;
	xor.b32  	%r1714, %r1709, %r1713;
	shf.l.wrap.b32 	%r1715, %r1714, %r1714, 7;
	add.s32 	%r1716, %r1674, %r1667;
	xor.b32  	%r1717, %r1688, %r1716;
	shf.l.wrap.b32 	%r1718, %r1717, %r1717, 16;
	add.s32 	%r1719, %r1653, %r1718;
	xor.b32  	%r1720, %r1667, %r1719;
	shf.l.wrap.b32 	%r1721, %r1720, %r1720, 12;
	add.s32 	%r1722, %r1716, %r1721;
	xor.b32  	%r1723, %r1718, %r1722;
	shf.l.wrap.b32 	%r1724, %r1723, %r1723, 8;
	add.s32 	%r1725, %r1719, %r1724;
	xor.b32  	%r1726, %r1721, %r1725;
	shf.l.wrap.b32 	%r1727, %r1726, %r1726, 7;
	add.s32 	%r1728, %r1686, %r1679;
	xor.b32  	%r1729, %r1652, %r1728;
	shf.l.wrap.b32 	%r1730, %r1729, %r1729, 16;
	add.s32 	%r1731, %r1665, %r1730;
	xor.b32  	%r1732, %r1679, %r1731;
	shf.l.wrap.b32 	%r1733, %r1732, %r1732, 12;
	add.s32 	%r1734, %r1728, %r1733;
	xor.b32  	%r1735, %r1730, %r1734;
	shf.l.wrap.b32 	%r1736, %r1735, %r1735, 8;
	add.s32 	%r1737, %r1731, %r1736;
	xor.b32  	%r1738, %r1733, %r1737;
	shf.l.wrap.b32 	%r1739, %r1738, %r1738, 7;
	add.s32 	%r1740, %r1698, %r1715;
	xor.b32  	%r1741, %r1736, %r1740;
	shf.l.wrap.b32 	%r1742, %r1741, %r1741, 16;
	add.s32 	%r1743, %r1725, %r1742;
	xor.b32  	%r1744, %r1715, %r1743;
	shf.l.wrap.b32 	%r1745, %r1744, %r1744, 12;
	add.s32 	%r1746, %r1740, %r1745;
	xor.b32  	%r1747, %r1742, %r1746;
	shf.l.wrap.b32 	%r1748, %r1747, %r1747, 8;
	add.s32 	%r1749, %r1743, %r1748;
	xor.b32  	%r1750, %r1745, %r1749;
	shf.l.wrap.b32 	%r1751, %r1750, %r1750, 7;
	add.s32 	%r1752, %r1710, %r1727;
	xor.b32  	%r1753, %r1700, %r1752;
	shf.l.wrap.b32 	%r1754, %r1753, %r1753, 16;
	add.s32 	%r1755, %r1737, %r1754;
	xor.b32  	%r1756, %r1727, %r1755;
	shf.l.wrap.b32 	%r1757, %r1756, %r1756, 12;
	add.s32 	%r1758, %r1752, %r1757;
	xor.b32  	%r1759, %r1754, %r1758;
	shf.l.wrap.b32 	%r1760, %r1759, %r1759, 8;
	add.s32 	%r1761, %r1755, %r1760;
	xor.b32  	%r1762, %r1757, %r1761;
	shf.l.wrap.b32 	%r1763, %r1762, %r1762, 7;
	add.s32 	%r1764, %r1722, %r1739;
	xor.b32  	%r1765, %r1712, %r1764;
	shf.l.wrap.b32 	%r1766, %r1765, %r1765, 16;
	add.s32 	%r1767, %r1701, %r1766;
	xor.b32  	%r1768, %r1739, %r1767;
	shf.l.wrap.b32 	%r1769, %r1768, %r1768, 12;
	add.s32 	%r1770, %r1764, %r1769;
	xor.b32  	%r1771, %r1766, %r1770;
	shf.l.wrap.b32 	%r1772, %r1771, %r1771, 8;
	add.s32 	%r1773, %r1767, %r1772;
	xor.b32  	%r1774, %r1769, %r1773;
	shf.l.wrap.b32 	%r1775, %r1774, %r1774, 7;
	add.s32 	%r1776, %r1734, %r1703;
	xor.b32  	%r1777, %r1724, %r1776;
	shf.l.wrap.b32 	%r1778, %r1777, %r1777, 16;
	add.s32 	%r1779, %r1713, %r1778;
	xor.b32  	%r1780, %r1703, %r1779;
	shf.l.wrap.b32 	%r1781, %r1780, %r1780, 12;
	add.s32 	%r1782, %r1776, %r1781;
	xor.b32  	%r1783, %r1778, %r1782;
	shf.l.wrap.b32 	%r1784, %r1783, %r1783, 8;
	add.s32 	%r1785, %r1779, %r1784;
	xor.b32  	%r1786, %r1781, %r1785;
	shf.l.wrap.b32 	%r1787, %r1786, %r1786, 7;
	add.s32 	%r1788, %r1746, %r1787;
	xor.b32  	%r1789, %r1760, %r1788;
	shf.l.wrap.b32 	%r1790, %r1789, %r1789, 16;
	add.s32 	%r1791, %r1773, %r1790;
	xor.b32  	%r1792, %r1787, %r1791;
	shf.l.wrap.b32 	%r1793, %r1792, %r1792, 12;
	add.s32 	%r1794, %r1788, %r1793;
	add.s32 	%r1795, %r1758, %r1751;
	xor.b32  	%r1796, %r1772, %r1795;
	shf.l.wrap.b32 	%r1797, %r1796, %r1796, 16;
	add.s32 	%r1798, %r1785, %r1797;
	xor.b32  	%r1799, %r1751, %r1798;
	shf.l.wrap.b32 	%r1800, %r1799, %r1799, 12;
	add.s32 	%r1801, %r1795, %r1800;
	xor.b32  	%r1802, %r1797, %r1801;
	shf.l.wrap.b32 	%r1803, %r1802, %r1802, 8;
	add.s32 	%r1804, %r1798, %r1803;
	xor.b32  	%r1805, %r1800, %r1804;
	shf.l.wrap.b32 	%r1806, %r1805, %r1805, 7;
	add.s32 	%r1807, %r1770, %r1763;
	xor.b32  	%r1808, %r1784, %r1807;
	shf.l.wrap.b32 	%r1809, %r1808, %r1808, 16;
	add.s32 	%r1810, %r1749, %r1809;
	xor.b32  	%r1811, %r1763, %r1810;
	shf.l.wrap.b32 	%r1812, %r1811, %r1811, 12;
	add.s32 	%r1813, %r1807, %r1812;
	xor.b32  	%r1814, %r1809, %r1813;
	shf.l.wrap.b32 	%r1815, %r1814, %r1814, 8;
	add.s32 	%r1816, %r1810, %r1815;
	add.s32 	%r1817, %r1782, %r1775;
	xor.b32  	%r1818, %r1748, %r1817;
	shf.l.wrap.b32 	%r1819, %r1818, %r1818, 16;
	add.s32 	%r1820, %r1761, %r1819;
	xor.b32  	%r1821, %r1775, %r1820;
	shf.l.wrap.b32 	%r1822, %r1821, %r1821, 12;
	add.s32 	%r1823, %r1817, %r1822;
	xor.b32  	%r1824, %r1819, %r1823;
	shf.l.wrap.b32 	%r1825, %r1824, %r1824, 8;
	add.s32 	%r1826, %r1794, %r1806;
	xor.b32  	%r1827, %r1825, %r1826;
	shf.l.wrap.b32 	%r1828, %r1827, %r1827, 16;
	add.s32 	%r1829, %r1816, %r1828;
	xor.b32  	%r1830, %r1806, %r1829;
	shf.l.wrap.b32 	%r1831, %r1830, %r1830, 12;
	add.s32 	%r139, %r1826, %r1831;
	xor.b32  	%r1832, %r1356, %r132;
	shf.l.wrap.b32 	%r1833, %r1832, %r1832, 16;
	add.s32 	%r1834, %r124, %r1833;
	xor.b32  	%r1835, %r131, %r1834;
	shf.l.wrap.b32 	%r1836, %r1835, %r1835, 12;
	add.s32 	%r1837, %r132, %r1836;
	xor.b32  	%r1838, %r1833, %r1837;
	shf.l.wrap.b32 	%r1839, %r1838, %r1838, 8;
	add.s32 	%r1840, %r1834, %r1839;
	xor.b32  	%r1841, %r1836, %r1840;
	shf.l.wrap.b32 	%r1842, %r1841, %r1841, 7;
	add.s32 	%r1843, %r1357, %r134;
	xor.b32  	%r1844, %r125, %r1843;
	shf.l.wrap.b32 	%r1845, %r1844, %r1844, 12;
	add.s32 	%r1846, %r133, %r1845;
	xor.b32  	%r1847, %r134, %r1846;
	shf.l.wrap.b32 	%r1848, %r1847, %r1847, 8;
	add.s32 	%r1849, %r1843, %r1848;
	xor.b32  	%r1850, %r1845, %r1849;
	shf.l.wrap.b32 	%r1851, %r1850, %r1850, 7;
	xor.b32  	%r1852, %r129, %r1380;
	shf.l.wrap.b32 	%r1853, %r1852, %r1852, 16;
	add.s32 	%r1854, %r117, %r1853;
	xor.b32  	%r1855, %r1359, %r1854;
	shf.l.wrap.b32 	%r1856, %r1855, %r1855, 12;
	add.s32 	%r1857, %r1380, %r1856;
	xor.b32  	%r1858, %r1853, %r1857;
	shf.l.wrap.b32 	%r1859, %r1858, %r1858, 8;
	add.s32 	%r1860, %r1854, %r1859;
	xor.b32  	%r1861, %r1856, %r1860;
	shf.l.wrap.b32 	%r1862, %r1861, %r1861, 7;
	add.s32 	%r1863, %r130, %r1394;
	xor.b32  	%r1864, %r118, %r1863;
	shf.l.wrap.b32 	%r1865, %r1864, %r1864, 12;
	add.s32 	%r1866, %r1392, %r1865;
	xor.b32  	%r1867, %r1394, %r1866;
	shf.l.wrap.b32 	%r1868, %r1867, %r1867, 8;
	add.s32 	%r1869, %r1863, %r1868;
	xor.b32  	%r1870, %r1865, %r1869;
	shf.l.wrap.b32 	%r1871, %r1870, %r1870, 7;
	add.s32 	%r1872, %r1837, %r1871;
	xor.b32  	%r1873, %r1848, %r1872;
	shf.l.wrap.b32 	%r1874, %r1873, %r1873, 16;
	add.s32 	%r1875, %r1860, %r1874;
	xor.b32  	%r1876, %r1871, %r1875;
	shf.l.wrap.b32 	%r1877, %r1876, %r1876, 12;
	add.s32 	%r1878, %r1872, %r1877;
	xor.b32  	%r1879, %r1874, %r1878;
	shf.l.wrap.b32 	%r1880, %r1879, %r1879, 8;
	add.s32 	%r1881, %r1875, %r1880;
	xor.b32  	%r1882, %r1877, %r1881;
	shf.l.wrap.b32 	%r1883, %r1882, %r1882, 7;
	add.s32 	%r1884, %r1846, %r1842;
	xor.b32  	%r1885, %r1859, %r1884;
	shf.l.wrap.b32 	%r1886, %r1885, %r1885, 16;
	add.s32 	%r1887, %r1869, %r1886;
	xor.b32  	%r1888, %r1842, %r1887;
	shf.l.wrap.b32 	%r1889, %r1888, %r1888, 12;
	add.s32 	%r1890, %r1884, %r1889;
	xor.b32  	%r1891, %r1886, %r1890;
	shf.l.wrap.b32 	%r1892, %r1891, %r1891, 8;
	add.s32 	%r1893, %r1887, %r1892;
	xor.b32  	%r1894, %r1889, %r1893;
	shf.l.wrap.b32 	%r1895, %r1894, %r1894, 7;
	add.s32 	%r1896, %r1857, %r1851;
	xor.b32  	%r1897, %r1868, %r1896;
	shf.l.wrap.b32 	%r1898, %r1897, %r1897, 16;
	add.s32 	%r1899, %r1840, %r1898;
	xor.b32  	%r1900, %r1851, %r1899;
	shf.l.wrap.b32 	%r1901, %r1900, %r1900, 12;
	add.s32 	%r1902, %r1896, %r1901;
	xor.b32  	%r1903, %r1898, %r1902;
	shf.l.wrap.b32 	%r1904, %r1903, %r1903, 8;
	add.s32 	%r1905, %r1899, %r1904;
	xor.b32  	%r1906, %r1901, %r1905;
	shf.l.wrap.b32 	%r1907, %r1906, %r1906, 7;
	add.s32 	%r1908, %r1866, %r1862;
	xor.b32  	%r1909, %r1839, %r1908;
	shf.l.wrap.b32 	%r1910, %r1909, %r1909, 16;
	add.s32 	%r1911, %r1849, %r1910;
	xor.b32  	%r1912, %r1862, %r1911;
	shf.l.wrap.b32 	%r1913, %r1912, %r1912, 12;
	add.s32 	%r1914, %r1908, %r1913;
	xor.b32  	%r1915, %r1910, %r1914;
	shf.l.wrap.b32 	%r1916, %r1915, %r1915, 8;
	add.s32 	%r1917, %r1911, %r1916;
	xor.b32  	%r1918, %r1913, %r1917;
	shf.l.wrap.b32 	%r1919, %r1918, %r1918, 7;
	add.s32 	%r1920, %r1878, %r1895;
	xor.b32  	%r1921, %r1916, %r1920;
	shf.l.wrap.b32 	%r1922, %r1921, %r1921, 16;
	add.s32 	%r1923, %r1905, %r1922;
	xor.b32  	%r1924, %r1895, %r1923;
	shf.l.wrap.b32 	%r1925, %r1924, %r1924, 12;
	add.s32 	%r1926, %r1920, %r1925;
	xor.b32  	%r1927, %r1922, %r1926;
	shf.l.wrap.b32 	%r1928, %r1927, %r1927, 8;
	add.s32 	%r1929, %r1923, %r1928;
	xor.b32  	%r1930, %r1925, %r1929;
	shf.l.wrap.b32 	%r1931, %r1930, %r1930, 7;
	add.s32 	%r1932, %r1890, %r1907;
	xor.b32  	%r1933, %r1880, %r1932;
	shf.l.wrap.b32 	%r1934, %r1933, %r1933, 16;
	add.s32 	%r1935, %r1917, %r1934;
	xor.b32  	%r1936, %r1907, %r1935;
	shf.l.wrap.b32 	%r1937, %r1936, %r1936, 12;
	add.s32 	%r1938, %r1932, %r1937;
	xor.b32  	%r1939, %r1934, %r1938;
	shf.l.wrap.b32 	%r1940, %r1939, %r1939, 8;
	add.s32 	%r1941, %r1935, %r1940;
	xor.b32  	%r1942, %r1937, %r1941;
	shf.l.wrap.b32 	%r1943, %r1942, %r1942, 7;
	add.s32 	%r1944, %r1902, %r1919;
	xor.b32  	%r1945, %r1892, %r1944;
	shf.l.wrap.b32 	%r1946, %r1945, %r1945, 16;
	add.s32 	%r1947, %r1881, %r1946;
	xor.b32  	%r1948, %r1919, %r1947;
	shf.l.wrap.b32 	%r1949, %r1948, %r1948, 12;
	add.s32 	%r1950, %r1944, %r1949;
	xor.b32  	%r1951, %r1946, %r1950;
	shf.l.wrap.b32 	%r1952, %r1951, %r1951, 8;
	add.s32 	%r1953, %r1947, %r1952;
	xor.b32  	%r1954, %r1949, %r1953;
	shf.l.wrap.b32 	%r1955, %r1954, %r1954, 7;
	add.s32 	%r1956, %r1914, %r1883;
	xor.b32  	%r1957, %r1904, %r1956;
	shf.l.wrap.b32 	%r1958, %r1957, %r1957, 16;
	add.s32 	%r1959, %r1893, %r1958;
	xor.b32  	%r1960, %r1883, %r1959;
	shf.l.wrap.b32 	%r1961, %r1960, %r1960, 12;
	add.s32 	%r1962, %r1956, %r1961;
	xor.b32  	%r1963, %r1958, %r1962;
	shf.l.wrap.b32 	%r1964, %r1963, %r1963, 8;
	add.s32 	%r1965, %r1959, %r1964;
	xor.b32  	%r1966, %r1961, %r1965;
	shf.l.wrap.b32 	%r1967, %r1966, %r1966, 7;
	add.s32 	%r1968, %r1926, %r1967;
	xor.b32  	%r1969, %r1940, %r1968;
	shf.l.wrap.b32 	%r1970, %r1969, %r1969, 16;
	add.s32 	%r1971, %r1953, %r1970;
	xor.b32  	%r1972, %r1967, %r1971;
	shf.l.wrap.b32 	%r1973, %r1972, %r1972, 12;
	add.s32 	%r1974, %r1968, %r1973;
	xor.b32  	%r1975, %r1970, %r1974;
	shf.l.wrap.b32 	%r1976, %r1975, %r1975, 8;
	add.s32 	%r1977, %r1971, %r1976;
	xor.b32  	%r1978, %r1973, %r1977;
	shf.l.wrap.b32 	%r1979, %r1978, %r1978, 7;
	add.s32 	%r1980, %r1938, %r1931;
	xor.b32  	%r1981, %r1952, %r1980;
	shf.l.wrap.b32 	%r1982, %r1981, %r1981, 16;
	add.s32 	%r1983, %r1965, %r1982;
	xor.b32  	%r1984, %r1931, %r1983;
	shf.l.wrap.b32 	%r1985, %r1984, %r1984, 12;
	add.s32 	%r1986, %r1980, %r1985;
	xor.b32  	%r1987, %r1982, %r1986;
	shf.l.wrap.b32 	%r1988, %r1987, %r1987, 8;
	add.s32 	%r1989, %r1983, %r1988;
	xor.b32  	%r1990, %r1985, %r1989;
	shf.l.wrap.b32 	%r1991, %r1990, %r1990, 7;
	add.s32 	%r1992, %r1950, %r1943;
	xor.b32  	%r1993, %r1964, %r1992;
	shf.l.wrap.b32 	%r1994, %r1993, %r1993, 16;
	add.s32 	%r1995, %r1929, %r1994;
	xor.b32  	%r1996, %r1943, %r1995;
	shf.l.wrap.b32 	%r1997, %r1996, %r1996, 12;
	add.s32 	%r1998, %r1992, %r1997;
	xor.b32  	%r1999, %r1994, %r1998;
	shf.l.wrap.b32 	%r2000, %r1999, %r1999, 8;
	add.s32 	%r2001, %r1995, %r2000;
	xor.b32  	%r2002, %r1997, %r2001;
	shf.l.wrap.b32 	%r2003, %r2002, %r2002, 7;
	add.s32 	%r2004, %r1962, %r1955;
	xor.b32  	%r2005, %r1928, %r2004;
	shf.l.wrap.b32 	%r2006, %r2005, %r2005, 16;
	add.s32 	%r2007, %r1941, %r2006;
	xor.b32  	%r2008, %r1955, %r2007;
	shf.l.wrap.b32 	%r2009, %r2008, %r2008, 12;
	add.s32 	%r2010, %r2004, %r2009;
	xor.b32  	%r2011, %r2006, %r2010;
	shf.l.wrap.b32 	%r2012, %r2011, %r2011, 8;
	add.s32 	%r2013, %r2007, %r2012;
	xor.b32  	%r2014, %r2009, %r2013;
	shf.l.wrap.b32 	%r2015, %r2014, %r2014, 7;
	add.s32 	%r2016, %r1974, %r1991;
	xor.b32  	%r2017, %r2012, %r2016;
	shf.l.wrap.b32 	%r2018, %r2017, %r2017, 16;
	add.s32 	%r2019, %r2001, %r2018;
	xor.b32  	%r2020, %r1991, %r2019;
	shf.l.wrap.b32 	%r2021, %r2020, %r2020, 12;
	add.s32 	%r2022, %r2016, %r2021;
	xor.b32  	%r2023, %r2018, %r2022;
	shf.l.wrap.b32 	%r2024, %r2023, %r2023, 8;
	add.s32 	%r2025, %r2019, %r2024;
	xor.b32  	%r2026, %r2021, %r2025;
	shf.l.wrap.b32 	%r2027, %r2026, %r2026, 7;
	add.s32 	%r2028, %r1986, %r2003;
	xor.b32  	%r2029, %r1976, %r2028;
	shf.l.wrap.b32 	%r2030, %r2029, %r2029, 16;
	add.s32 	%r2031, %r2013, %r2030;
	xor.b32  	%r2032, %r2003, %r2031;
	shf.l.wrap.b32 	%r2033, %r2032, %r2032, 12;
	add.s32 	%r2034, %r2028, %r2033;
	xor.b32  	%r2035, %r2030, %r2034;
	shf.l.wrap.b32 	%r2036, %r2035, %r2035, 8;
	add.s32 	%r2037, %r2031, %r2036;
	xor.b32  	%r2038, %r2033, %r2037;
	shf.l.wrap.b32 	%r2039, %r2038, %r2038, 7;
	add.s32 	%r2040, %r1998, %r2015;
	xor.b32  	%r2041, %r1988, %r2040;
	shf.l.wrap.b32 	%r2042, %r2041, %r2041, 16;
	add.s32 	%r2043, %r1977, %r2042;
	xor.b32  	%r2044, %r2015, %r2043;
	shf.l.wrap.b32 	%r2045, %r2044, %r2044, 12;
	add.s32 	%r2046, %r2040, %r2045;
	xor.b32  	%r2047, %r2042, %r2046;
	shf.l.wrap.b32 	%r2048, %r2047, %r2047, 8;
	add.s32 	%r2049, %r2043, %r2048;
	xor.b32  	%r2050, %r2045, %r2049;
	shf.l.wrap.b32 	%r2051, %r2050, %r2050, 7;
	add.s32 	%r2052, %r2010, %r1979;
	xor.b32  	%r2053, %r2000, %r2052;
	shf.l.wrap.b32 	%r2054, %r2053, %r2053, 16;
	add.s32 	%r2055, %r1989, %r2054;
	xor.b32  	%r2056, %r1979, %r2055;
	shf.l.wrap.b32 	%r2057, %r2056, %r2056, 12;
	add.s32 	%r2058, %r2052, %r2057;
	xor.b32  	%r2059, %r2054, %r2058;
	shf.l.wrap.b32 	%r2060, %r2059, %r2059, 8;
	add.s32 	%r2061, %r2055, %r2060;
	xor.b32  	%r2062, %r2057, %r2061;
	shf.l.wrap.b32 	%r2063, %r2062, %r2062, 7;
	add.s32 	%r2064, %r2022, %r2063;
	xor.b32  	%r2065, %r2036, %r2064;
	shf.l.wrap.b32 	%r2066, %r2065, %r2065, 16;
	add.s32 	%r2067, %r2049, %r2066;
	xor.b32  	%r2068, %r2063, %r2067;
	shf.l.wrap.b32 	%r2069, %r2068, %r2068, 12;
	add.s32 	%r2070, %r2064, %r2069;
	xor.b32  	%r2071, %r2066, %r2070;
	shf.l.wrap.b32 	%r2072, %r2071, %r2071, 8;
	add.s32 	%r2073, %r2067, %r2072;
	xor.b32  	%r2074, %r2069, %r2073;
	shf.l.wrap.b32 	%r2075, %r2074, %r2074, 7;
	add.s32 	%r2076, %r2034, %r2027;
	xor.b32  	%r2077, %r2048, %r2076;
	shf.l.wrap.b32 	%r2078, %r2077, %r2077, 16;
	add.s32 	%r2079, %r2061, %r2078;
	xor.b32  	%r2080, %r2027, %r2079;
	shf.l.wrap.b32 	%r2081, %r2080, %r2080, 12;
	add.s32 	%r2082, %r2076, %r2081;
	xor.b32  	%r2083, %r2078, %r2082;
	shf.l.wrap.b32 	%r2084, %r2083, %r2083, 8;
	add.s32 	%r2085, %r2079, %r2084;
	xor.b32  	%r2086, %r2081, %r2085;
	shf.l.wrap.b32 	%r2087, %r2086, %r2086, 7;
	add.s32 	%r2088, %r2046, %r2039;
	xor.b32  	%r2089, %r2060, %r2088;
	shf.l.wrap.b32 	%r2090, %r2089, %r2089, 16;
	add.s32 	%r2091, %r2025, %r2090;
	xor.b32  	%r2092, %r2039, %r2091;
	shf.l.wrap.b32 	%r2093, %r2092, %r2092, 12;
	add.s32 	%r2094, %r2088, %r2093;
	xor.b32  	%r2095, %r2090, %r2094;
	shf.l.wrap.b32 	%r2096, %r2095, %r2095, 8;
	add.s32 	%r2097, %r2091, %r2096;
	xor.b32  	%r2098, %r2093, %r2097;
	shf.l.wrap.b32 	%r2099, %r2098, %r2098, 7;
	add.s32 	%r2100, %r2058, %r2051;
	xor.b32  	%r2101, %r2024, %r2100;
	shf.l.wrap.b32 	%r2102, %r2101, %r2101, 16;
	add.s32 	%r2103, %r2037, %r2102;
	xor.b32  	%r2104, %r2051, %r2103;
	shf.l.wrap.b32 	%r2105, %r2104, %r2104, 12;
	add.s32 	%r2106, %r2100, %r2105;
	xor.b32  	%r2107, %r2102, %r2106;
	shf.l.wrap.b32 	%r2108, %r2107, %r2107, 8;
	add.s32 	%r2109, %r2103, %r2108;
	xor.b32  	%r2110, %r2105, %r2109;
	shf.l.wrap.b32 	%r2111, %r2110, %r2110, 7;
	add.s32 	%r2112, %r2070, %r2087;
	xor.b32  	%r2113, %r2108, %r2112;
	shf.l.wrap.b32 	%r2114, %r2113, %r2113, 16;
	add.s32 	%r2115, %r2097, %r2114;
	xor.b32  	%r2116, %r2087, %r2115;
	shf.l.wrap.b32 	%r2117, %r2116, %r2116, 12;
	add.s32 	%r2118, %r2112, %r2117;
	xor.b32  	%r2119, %r2114, %r2118;
	shf.l.wrap.b32 	%r2120, %r2119, %r2119, 8;
	add.s32 	%r2121, %r2115, %r2120;
	xor.b32  	%r2122, %r2117, %r2121;
	shf.l.wrap.b32 	%r2123, %r2122, %r2122, 7;
	add.s32 	%r2124, %r2082, %r2099;
	xor.b32  	%r2125, %r2072, %r2124;
	shf.l.wrap.b32 	%r2126, %r2125, %r2125, 16;
	add.s32 	%r2127, %r2109, %r2126;
	xor.b32  	%r2128, %r2099, %r2127;
	shf.l.wrap.b32 	%r2129, %r2128, %r2128, 12;
	add.s32 	%r2130, %r2124, %r2129;
	xor.b32  	%r2131, %r2126, %r2130;
	shf.l.wrap.b32 	%r2132, %r2131, %r2131, 8;
	add.s32 	%r2133, %r2127, %r2132;
	xor.b32  	%r2134, %r2129, %r2133;
	shf.l.wrap.b32 	%r2135, %r2134, %r2134, 7;
	add.s32 	%r2136, %r2094, %r2111;
	xor.b32  	%r2137, %r2084, %r2136;
	shf.l.wrap.b32 	%r2138, %r2137, %r2137, 16;
	add.s32 	%r2139, %r2073, %r2138;
	xor.b32  	%r2140, %r2111, %r2139;
	shf.l.wrap.b32 	%r2141, %r2140, %r2140, 12;
	add.s32 	%r2142, %r2136, %r2141;
	xor.b32  	%r2143, %r2138, %r2142;
	shf.l.wrap.b32 	%r2144, %r2143, %r2143, 8;
	add.s32 	%r2145, %r2139, %r2144;
	xor.b32  	%r2146, %r2141, %r2145;
	shf.l.wrap.b32 	%r2147, %r2146, %r2146, 7;
	add.s32 	%r2148, %r2106, %r2075;
	xor.b32  	%r2149, %r2096, %r2148;
	shf.l.wrap.b32 	%r2150, %r2149, %r2149, 16;
	add.s32 	%r2151, %r2085, %r2150;
	xor.b32  	%r2152, %r2075, %r2151;
	shf.l.wrap.b32 	%r2153, %r2152, %r2152, 12;
	add.s32 	%r2154, %r2148, %r2153;
	xor.b32  	%r2155, %r2150, %r2154;
	shf.l.wrap.b32 	%r2156, %r2155, %r2155, 8;
	add.s32 	%r2157, %r2151, %r2156;
	xor.b32  	%r2158, %r2153, %r2157;
	shf.l.wrap.b32 	%r2159, %r2158, %r2158, 7;
	add.s32 	%r2160, %r2118, %r2159;
	xor.b32  	%r2161, %r2132, %r2160;
	shf.l.wrap.b32 	%r2162, %r2161, %r2161, 16;
	add.s32 	%r2163, %r2145, %r2162;
	xor.b32  	%r2164, %r2159, %r2163;
	shf.l.wrap.b32 	%r2165, %r2164, %r2164, 12;
	add.s32 	%r2166, %r2160, %r2165;
	xor.b32  	%r2167, %r2162, %r2166;
	shf.l.wrap.b32 	%r2168, %r2167, %r2167, 8;
	add.s32 	%r2169, %r2163, %r2168;
	xor.b32  	%r2170, %r2165, %r2169;
	shf.l.wrap.b32 	%r2171, %r2170, %r2170, 7;
	add.s32 	%r2172, %r2130, %r2123;
	xor.b32  	%r2173, %r2144, %r2172;
	shf.l.wrap.b32 	%r2174, %r2173, %r2173, 16;
	add.s32 	%r2175, %r2157, %r2174;
	xor.b32  	%r2176, %r2123, %r2175;
	shf.l.wrap.b32 	%r2177, %r2176, %r2176, 12;
	add.s32 	%r2178, %r2172, %r2177;
	xor.b32  	%r2179, %r2174, %r2178;
	shf.l.wrap.b32 	%r2180, %r2179, %r2179, 8;
	add.s32 	%r2181, %r2175, %r2180;
	xor.b32  	%r2182, %r2177, %r2181;
	shf.l.wrap.b32 	%r2183, %r2182, %r2182, 7;
	add.s32 	%r2184, %r2142, %r2135;
	xor.b32  	%r2185, %r2156, %r2184;
	shf.l.wrap.b32 	%r2186, %r2185, %r2185, 16;
	add.s32 	%r2187, %r2121, %r2186;
	xor.b32  	%r2188, %r2135, %r2187;
	shf.l.wrap.b32 	%r2189, %r2188, %r2188, 12;
	add.s32 	%r2190, %r2184, %r2189;
	xor.b32  	%r2191, %r2186, %r2190;
	shf.l.wrap.b32 	%r2192, %r2191, %r2191, 8;
	add.s32 	%r2193, %r2187, %r2192;
	xor.b32  	%r2194, %r2189, %r2193;
	shf.l.wrap.b32 	%r2195, %r2194, %r2194, 7;
	add.s32 	%r2196, %r2154, %r2147;
	xor.b32  	%r2197, %r2120, %r2196;
	shf.l.wrap.b32 	%r2198, %r2197, %r2197, 16;
	add.s32 	%r2199, %r2133, %r2198;
	xor.b32  	%r2200, %r2147, %r2199;
	shf.l.wrap.b32 	%r2201, %r2200, %r2200, 12;
	add.s32 	%r2202, %r2196, %r2201;
	xor.b32  	%r2203, %r2198, %r2202;
	shf.l.wrap.b32 	%r2204, %r2203, %r2203, 8;
	add.s32 	%r2205, %r2199, %r2204;
	xor.b32  	%r2206, %r2201, %r2205;
	shf.l.wrap.b32 	%r2207, %r2206, %r2206, 7;
	add.s32 	%r2208, %r2166, %r2183;
	xor.b32  	%r2209, %r2204, %r2208;
	shf.l.wrap.b32 	%r2210, %r2209, %r2209, 16;
	add.s32 	%r2211, %r2193, %r2210;
	xor.b32  	%r2212, %r2183, %r2211;
	shf.l.wrap.b32 	%r2213, %r2212, %r2212, 12;
	add.s32 	%r2214, %r2208, %r2213;
	xor.b32  	%r2215, %r2210, %r2214;
	shf.l.wrap.b32 	%r2216, %r2215, %r2215, 8;
	add.s32 	%r2217, %r2211, %r2216;
	xor.b32  	%r2218, %r2213, %r2217;
	shf.l.wrap.b32 	%r2219, %r2218, %r2218, 7;
	add.s32 	%r2220, %r2178, %r2195;
	xor.b32  	%r2221, %r2168, %r2220;
	shf.l.wrap.b32 	%r2222, %r2221, %r2221, 16;
	add.s32 	%r2223, %r2205, %r2222;
	xor.b32  	%r2224, %r2195, %r2223;
	shf.l.wrap.b32 	%r2225, %r2224, %r2224, 12;
	add.s32 	%r2226, %r2220, %r2225;
	xor.b32  	%r2227, %r2222, %r2226;
	shf.l.wrap.b32 	%r2228, %r2227, %r2227, 8;
	add.s32 	%r2229, %r2223, %r2228;
	xor.b32  	%r2230, %r2225, %r2229;
	shf.l.wrap.b32 	%r2231, %r2230, %r2230, 7;
	add.s32 	%r2232, %r2190, %r2207;
	xor.b32  	%r2233, %r2180, %r2232;
	shf.l.wrap.b32 	%r2234, %r2233, %r2233, 16;
	add.s32 	%r2235, %r2169, %r2234;
	xor.b32  	%r2236, %r2207, %r2235;
	shf.l.wrap.b32 	%r2237, %r2236, %r2236, 12;
	add.s32 	%r2238, %r2232, %r2237;
	xor.b32  	%r2239, %r2234, %r2238;
	shf.l.wrap.b32 	%r2240, %r2239, %r2239, 8;
	add.s32 	%r2241, %r2235, %r2240;
	xor.b32  	%r2242, %r2237, %r2241;
	shf.l.wrap.b32 	%r2243, %r2242, %r2242, 7;
	add.s32 	%r2244, %r2202, %r2171;
	xor.b32  	%r2245, %r2192, %r2244;
	shf.l.wrap.b32 	%r2246, %r2245, %r2245, 16;
	add.s32 	%r2247, %r2181, %r2246;
	xor.b32  	%r2248, %r2171, %r2247;
	shf.l.wrap.b32 	%r2249, %r2248, %r2248, 12;
	add.s32 	%r2250, %r2244, %r2249;
	xor.b32  	%r2251, %r2246, %r2250;
	shf.l.wrap.b32 	%r2252, %r2251, %r2251, 8;
	add.s32 	%r2253, %r2247, %r2252;
	xor.b32  	%r2254, %r2249, %r2253;
	shf.l.wrap.b32 	%r2255, %r2254, %r2254, 7;
	add.s32 	%r2256, %r2214, %r2255;
	xor.b32  	%r2257, %r2228, %r2256;
	shf.l.wrap.b32 	%r2258, %r2257, %r2257, 16;
	add.s32 	%r2259, %r2241, %r2258;
	xor.b32  	%r2260, %r2255, %r2259;
	shf.l.wrap.b32 	%r2261, %r2260, %r2260, 12;
	add.s32 	%r2262, %r2256, %r2261;
	xor.b32  	%r2263, %r2258, %r2262;
	shf.l.wrap.b32 	%r2264, %r2263, %r2263, 8;
	add.s32 	%r2265, %r2226, %r2219;
	xor.b32  	%r2266, %r2240, %r2265;
	shf.l.wrap.b32 	%r2267, %r2266, %r2266, 16;
	add.s32 	%r2268, %r2253, %r2267;
	xor.b32  	%r2269, %r2219, %r2268;
	shf.l.wrap.b32 	%r2270, %r2269, %r2269, 12;
	add.s32 	%r2271, %r2265, %r2270;
	xor.b32  	%r2272, %r2267, %r2271;
	shf.l.wrap.b32 	%r2273, %r2272, %r2272, 8;
	add.s32 	%r2274, %r2268, %r2273;
	xor.b32  	%r2275, %r2270, %r2274;
	shf.l.wrap.b32 	%r2276, %r2275, %r2275, 7;
	add.s32 	%r2277, %r2238, %r2231;
	xor.b32  	%r2278, %r2252, %r2277;
	shf.l.wrap.b32 	%r2279, %r2278, %r2278, 16;
	add.s32 	%r2280, %r2217, %r2279;
	xor.b32  	%r2281, %r2231, %r2280;
	shf.l.wrap.b32 	%r2282, %r2281, %r2281, 12;
	add.s32 	%r2283, %r2277, %r2282;
	xor.b32  	%r2284, %r2279, %r2283;
	shf.l.wrap.b32 	%r2285, %r2284, %r2284, 8;
	add.s32 	%r2286, %r2280, %r2285;
	xor.b32  	%r2287, %r2282, %r2286;
	shf.l.wrap.b32 	%r2288, %r2287, %r2287, 7;
	add.s32 	%r2289, %r2250, %r2243;
	xor.b32  	%r2290, %r2216, %r2289;
	shf.l.wrap.b32 	%r2291, %r2290, %r2290, 16;
	add.s32 	%r2292, %r2229, %r2291;
	xor.b32  	%r2293, %r2243, %r2292;
	shf.l.wrap.b32 	%r2294, %r2293, %r2293, 12;
	add.s32 	%r2295, %r2289, %r2294;
	xor.b32  	%r2296, %r2291, %r2295;
	shf.l.wrap.b32 	%r2297, %r2296, %r2296, 8;
	add.s32 	%r2298, %r2292, %r2297;
	add.s32 	%r2299, %r2262, %r2276;
	xor.b32  	%r2300, %r2297, %r2299;
	shf.l.wrap.b32 	%r2301, %r2300, %r2300, 16;
	add.s32 	%r2302, %r2286, %r2301;
	xor.b32  	%r2303, %r2276, %r2302;
	shf.l.wrap.b32 	%r2304, %r2303, %r2303, 12;
	add.s32 	%r2305, %r2299, %r2304;
	add.s32 	%r2306, %r2271, %r2288;
	xor.b32  	%r2307, %r2264, %r2306;
	shf.l.wrap.b32 	%r2308, %r2307, %r2307, 16;
	add.s32 	%r2309, %r2298, %r2308;
	xor.b32  	%r2310, %r2288, %r2309;
	shf.l.wrap.b32 	%r2311, %r2310, %r2310, 12;
	add.s32 	%r2312, %r2306, %r2311;
	add.s32 	%r2313, %r2305, 1634760805;
	add.s32 	%r2314, %r2312, 857760878;
	cvt.u64.u32 	%rd22, %r2314;
	shl.b64 	%rd23, %rd22, 32;
	cvt.u64.u32 	%rd24, %r2313;
	or.b64  	%rd3, %rd23, %rd24;
	or.b64  	%rd25, %rd23, %rd9;
	and.b64  	%rd26, %rd25, -4294967296;
	setp.ne.s64 	%p39, %rd26, 0;
	@%p39 bra 	$L__BB1_37;
	cvt.u32.u64 	%r2315, %rd9;
	cvt.u32.u64 	%r2316, %rd3;
	rem.u32 	%r2317, %r2316, %r2315;
	cvt.u64.u32 	%rd38, %r2317;
	bra.uni 	$L__BB1_38;
$L__BB1_37:
	rem.u64 	%rd38, %rd3, %rd9;
$L__BB1_38:
	cvt.u64.u32 	%rd27, %r2358;
	mad.lo.s64 	%rd7, %rd9, %rd27, %rd38;
	add.s32 	%r2318, %r139, 1634760805;
	setp.lt.s32 	%p40, %r2318, 0;
	@%p40 bra 	$L__BB1_41;
	setp.ge.s64 	%p42, %rd7, %rd10;
	setp.ge.u32 	%p43, %r2362, %r151;
	or.pred  	%p44, %p42, %p43;
	@%p44 bra 	$L__BB1_42;
	cvt.u64.u32 	%rd28, %r2362;
	add.s64 	%rd29, %rd2, %rd28;
	shl.b64 	%rd30, %rd29, 3;
	add.s64 	%rd31, %rd1, %rd30;
	st.global.u64 	[%rd31], %rd7;
	add.s32 	%r2362, %r2362, 1;
	bra.uni 	$L__BB1_42;
$L__BB1_41:
	setp.eq.s32 	%p41, %r2360, -1;
	cvt.u32.u64 	%r2319, %rd38;
	selp.b32 	%r2360, %r2358, %r2360, %p41;
	selp.b32 	%r2359, %r2319, %r2359, %p41;
$L__BB1_42:
	add.s32 	%r2358, %r2358, %r4;
	setp.lt.u32 	%p45, %r2358, %r149;
	@%p45 bra 	$L__BB1_35;
$L__BB1_43:
	setp.ne.s32 	%p46, %r3, 0;
	@%p46 bra 	$L__BB1_45;
	mov.b32 	%r2320, -1;
	st.shared.u32 	[_ZZ30rms24_subset_gen_simple_kernelE13s_extra_block], %r2320;
	mov.b32 	%r2321, 0;
	st.shared.u32 	[_ZZ30rms24_subset_gen_simple_kernelE14s_extra_offset], %r2321;
$L__BB1_45:
	bar.sync 	0;
	setp.eq.s32 	%p47, %r2360, -1;
	setp.ge.u32 	%p48, %r1, %r150;
	or.pred  	%p49, %p48, %p47;
	@%p49 bra 	$L__BB1_48;
	atom.relaxed.shared.cas.b32 	%r2322, [_ZZ30rms24_subset_gen_simple_kernelE13s_extra_block], -1, %r2360;
	setp.ne.s32 	%p50, %r2322, -1;
	@%p50 bra 	$L__BB1_48;
	atom.shared.exch.b32 	%r2323, [_ZZ30rms24_subset_gen_simple_kernelE14s_extra_offset], %r2359;
$L__BB1_48:
	setp.ne.s32 	%p51, %r3, 0;
	bar.sync 	0;
	@%p51 bra 	$L__BB1_50;
	ld.param.u64 	%rd37, [rms24_subset_gen_simple_kernel_param_10];
	ld.shared.u32 	%r2324, [_ZZ30rms24_subset_gen_simple_kernelE13s_extra_block];
	cvta.to.global.u64 	%rd32, %rd13;
	mul.wide.u32 	%rd33, %r1, 4;
	add.s64 	%rd34, %rd32, %rd33;
	st.global.u32 	[%rd34], %r2324;
	ld.shared.u32 	%r2325, [_ZZ30rms24_subset_gen_simple_kernelE14s_extra_offset];
	cvta.to.global.u64 	%rd35, %rd37;
	add.s64 	%rd36, %rd35, %rd33;
	st.global.u32 	[%rd36], %r2325;
$L__BB1_50:
	ret;

}


// ===== COMPILED SASS (sm_100) =====

	.target	sm_100

	.elftype	@"ET_EXEC"


//--------------------- .note.nv.tkinfo           --------------------------
	.section	.note.nv.tkinfo,"",@"SHT_NOTE"
	.sectionflags	@"SHF_NOTE_NV_TKINFO"
	.tkinfo
        /*0018*/ 	.word	0x00000002
        /*0030*/ 	.string	""
        /*0030*/ 	.string	"ptxas"
        /*0030*/ 	.string	"Cuda compilation tools, release 13.0, V13.0.88"
        /*0030*/ 	.string	"Build cuda_13.0.r13.0/compiler.36424714_0"
        /*0030*/ 	.string	"-arch sm_100 -m 64 "



//--------------------- .note.nv.cuinfo           --------------------------
	.section	.note.nv.cuinfo,"",@"SHT_NOTE"
	.sectionflags	@"SHF_NOTE_NV_CUINFO"
        /*0018*/ 	.short	0x0002
        /*001a*/ 	.short	0x0064
        /*001c*/ 	.short	0x0082
	.zero		2


//--------------------- .nv.info                  --------------------------
	.section	.nv.info,"",@"SHT_CUDA_INFO"
	.align	4


	//----- nvinfo : EIATTR_REGCOUNT
	.align		4
        /*0000*/ 	.byte	0x04, 0x2f
        /*0002*/ 	.short	(.L_1 - .L_0)
	.align		4
.L_0:
        /*0004*/ 	.word	index@(rms24_subset_gen_kernel)
        /*0008*/ 	.word	0x00000038


	//----- nvinfo : EIATTR_FRAME_SIZE
	.align		4
.L_1:
        /*000c*/ 	.byte	0x04, 0x11
        /*000e*/ 	.short	(.L_3 - .L_2)
	.align		4
.L_2:
        /*0010*/ 	.word	index@($__internal_1_$__cuda_sm20_rem_u64)
        /*0014*/ 	.word	0x00000000


	//----- nvinfo : EIATTR_FRAME_SIZE
	.align		4
.L_3:
        /*0018*/ 	.byte	0x04, 0x11
        /*001a*/ 	.short	(.L_5 - .L_4)
	.align		4
.L_4:
        /*001c*/ 	.word	index@(rms24_subset_gen_kernel)
        /*0020*/ 	.word	0x00000000


	//----- nvinfo : EIATTR_REGCOUNT
	.align		4
.L_5:
        /*0024*/ 	.byte	0x04, 0x2f
        /*0026*/ 	.short	(.L_7 - .L_6)
	.align		4
.L_6:
        /*0028*/ 	.word	index@(rms24_subset_gen_simple_kernel)
        /*002c*/ 	.word	0x00000038


	//----- nvinfo : EIATTR_FRAME_SIZE
	.align		4
.L_7:
        /*0030*/ 	.byte	0x04, 0x11
        /*0032*/ 	.short	(.L_9 - .L_8)
	.align		4
.L_8:
        /*0034*/ 	.word	index@($__internal_0_$__cuda_sm20_rem_u64)
        /*0038*/ 	.word	0x00000000


	//----- nvinfo : EIATTR_FRAME_SIZE
	.align		4
.L_9:
        /*003c*/ 	.byte	0x04, 0x11
        /*003e*/ 	.short	(.L_11 - .L_10)
	.align		4
.L_10:
        /*0040*/ 	.word	index@(rms24_subset_gen_simple_kernel)
        /*0044*/ 	.word	0x00000000


	//----- nvinfo : EIATTR_MIN_STACK_SIZE
	.align		4
.L_11:
        /*0048*/ 	.byte	0x04, 0x12
        /*004a*/ 	.short	(.L_13 - .L_12)
	.align		4
.L_12:
        /*004c*/ 	.word	index@(rms24_subset_gen_simple_kernel)
        /*0050*/ 	.word	0x00000000


	//----- nvinfo : EIATTR_MIN_STACK_SIZE
	.align		4
.L_13:
        /*0054*/ 	.byte	0x04, 0x12
        /*0056*/ 	.short	(.L_15 - .L_14)
	.align		4
.L_14:
        /*0058*/ 	.word	index@(rms24_subset_gen_kernel)
        /*005c*/ 	.word	0x00000000
.L_15:


//--------------------- .nv.compat                --------------------------
	.section	.nv.compat,"",@"SHT_CUDA_COMPAT_INFO"
	.align	4
        /*0000*/ 	.byte	0x02, 0x09, 0x00, 0x00, 0x02, 0x02, 0x01, 0x00, 0x02, 0x05, 0x05, 0x00, 0x03, 0x07, 0x01, 0x01
        /*0010*/ 	.byte	0x02, 0x03, 0x00, 0x00, 0x02, 0x06, 0x01, 0x00, 0x04, 0x0b, 0x08, 0x00, 0x09, 0x00, 0x00, 0x00
        /*0020*/ 	.byte	0x00, 0x00, 0x00, 0x00


//--------------------- .nv.info.rms24_subset_gen_simple_kernel --------------------------
	.section	.nv.info.rms24_subset_gen_simple_kernel,"",@"SHT_CUDA_INFO"
	.sectionflags	@""
	.align	4


	//----- nvinfo : EIATTR_CUDA_API_VERSION
	.align		4
        /*0000*/ 	.byte	0x04, 0x37
        /*0002*/ 	.short	(.L_17 - .L_16)
.L_16:
        /*0004*/ 	.word	0x00000082


	//----- nvinfo : EIATTR_KPARAM_INFO
	.align		4
.L_17:
        /*0008*/ 	.byte	0x04, 0x17
        /*000a*/ 	.short	(.L_19 - .L_18)
.L_18:
        /*000c*/ 	.word	0x00000000
        /*0010*/ 	.short	0x000a
        /*0012*/ 	.short	0x0048
        /*0014*/ 	.byte	0x00, 0xf5, 0x21, 0x00


	//----- nvinfo : EIATTR_KPARAM_INFO
	.align		4
.L_19:
        /*0018*/ 	.byte	0x04, 0x17
        /*001a*/ 	.short	(.L_21 - .L_20)
.L_20:
        /*001c*/ 	.word	0x00000000
        /*0020*/ 	.short	0x0009
        /*0022*/ 	.short	0x0040
        /*0024*/ 	.byte	0x00, 0xf5, 0x21, 0x00


	//----- nvinfo : EIATTR_KPARAM_INFO
	.align		4
.L_21:
        /*0028*/ 	.byte	0x04, 0x17
        /*002a*/ 	.short	(.L_23 - .L_22)
.L_22:
        /*002c*/ 	.word	0x00000000
        /*0030*/ 	.short	0x0008
        /*0032*/ 	.short	0x0038
        /*0034*/ 	.byte	0x00, 0xf5, 0x21, 0x00


	//----- nvinfo : EIATTR_KPARAM_INFO
	.align		4
.L_23:
        /*0038*/ 	.byte	0x04, 0x17
        /*003a*/ 	.short	(.L_25 - .L_24)
.L_24:
        /*003c*/ 	.word	0x00000000
        /*0040*/ 	.short	0x0007
        /*0042*/ 	.short	0x0030
        /*0044*/ 	.byte	0x00, 0xf5, 0x21, 0x00


	//----- nvinfo : EIATTR_KPARAM_INFO
	.align		4
.L_25:
        /*0048*/ 	.byte	0x04, 0x17
        /*004a*/ 	.short	(.L_27 - .L_26)
.L_26:
        /*004c*/ 	.word	0x00000000
        /*0050*/ 	.short	0x0006
        /*0052*/ 	.short	0x0028
        /*0054*/ 	.byte	0x00, 0xf0, 0x11, 0x00


	//----- nvinfo : EIATTR_KPARAM_INFO
	.align		4
.L_27:
        /*0058*/ 	.byte	0x04, 0x17
        /*005a*/ 	.short	(.L_29 - .L_28)
.L_28:
        /*005c*/ 	.word	0x00000000
        /*0060*/ 	.short	0x0005
        /*0062*/ 	.short	0x0024
        /*0064*/ 	.byte	0x00, 0xf0, 0x11, 0x00


	//----- nvinfo : EIATTR_KPARAM_INFO
	.align		4
.L_29:
        /*0068*/ 	.byte	0x04, 0x17
        /*006a*/ 	.short	(.L_31 - .L_30)
.L_30:
        /*006c*/ 	.word	0x00000000
        /*0070*/ 	.short	0x0004
        /*0072*/ 	.short	0x0020
        /*0074*/ 	.byte	0x00, 0xf0, 0x11, 0x00


	//----- nvinfo : EIATTR_KPARAM_INFO
	.align		4
.L_31:
        /*0078*/ 	.byte	0x04, 0x17
        /*007a*/ 	.short	(.L_33 - .L_32)
.L_32:
        /*007c*/ 	.word	0x00000000
        /*0080*/ 	.short	0x0003
        /*0082*/ 	.short	0x0018
        /*0084*/ 	.byte	0x00, 0xf0, 0x21, 0x00


	//----- nvinfo : EIATTR_KPARAM_INFO
	.align		4
.L_33:
        /*0088*/ 	.byte	0x04, 0x17
        /*008a*/ 	.short	(.L_35 - .L_34)
.L_34:
        /*008c*/ 	.word	0x00000000
        /*0090*/ 	.short	0x0002
        /*0092*/ 	.short	0x0010
        /*0094*/ 	.byte	0x00, 0xf0, 0x21, 0x00


	//----- nvinfo : EIATTR_KPARAM_INFO
	.align		4
.L_35:
        /*0098*/ 	.byte	0x04, 0x17
        /*009a*/ 	.short	(.L_37 - .L_36)
.L_36:
        /*009c*/ 	.word	0x00000000
        /*00a0*/ 	.short	0x0001
        /*00a2*/ 	.short	0x0008
        /*00a4*/ 	.byte	0x00, 0xf0, 0x11, 0x00


	//----- nvinfo : EIATTR_KPARAM_INFO
	.align		4
.L_37:
        /*00a8*/ 	.byte	0x04, 0x17
        /*00aa*/ 	.short	(.L_39 - .L_38)
.L_38:
        /*00ac*/ 	.word	0x00000000
        /*00b0*/ 	.short	0x0000
        /*00b2*/ 	.short	0x0000
        /*00b4*/ 	.byte	0x00, 0xf5, 0x21, 0x00


	//----- nvinfo : EIATTR_SPARSE_MMA_MASK
	.align		4
.L_39:
        /*00b8*/ 	.byte	0x03, 0x50
        /*00ba*/ 	.short	0x0000


	//----- nvinfo : EIATTR_MAXREG_COUNT
	.align		4
        /*00bc*/ 	.byte	0x03, 0x1b
        /*00be*/ 	.short	0x00ff


	//----- nvinfo : EIATTR_NUM_BARRIERS
	.align		4
        /*00c0*/ 	.byte	0x02, 0x4c
        /*00c2*/ 	.byte	0x01
	.zero		1


	//----- nvinfo : EIATTR_MERCURY_ISA_VERSION
	.align		4
        /*00c4*/ 	.byte	0x03, 0x5f
        /*00c6*/ 	.short	0x0101


	//----- nvinfo : EIATTR_COOP_GROUP_MASK_REGIDS
	.align		4
        /*00c8*/ 	.byte	0x04, 0x29
        /*00ca*/ 	.short	(.L_41 - .L_40)


	//   ....[0]....
.L_40:
        /*00cc*/ 	.word	0xffffffff


	//   ....[1]....
        /*00d0*/ 	.word	0xffffffff


	//   ....[2]....
        /*00d4*/ 	.word	0xffffffff


	//   ....[3]....
        /*00d8*/ 	.word	0xffffffff


	//   ....[4]....
        /*00dc*/ 	.word	0xffffffff


	//   ....[5]....
        /*00e0*/ 	.word	0xffffffff


	//   ....[6]....
        /*00e4*/ 	.word	0xffffffff


	//   ....[7]....
        /*00e8*/ 	.word	0xffffffff


	//   ....[8]....
        /*00ec*/ 	.word	0xffffffff


	//   ....[9]....
        /*00f0*/ 	.word	0xffffffff


	//   ....[10]....
        /*00f4*/ 	.word	0xffffffff


	//----- nvinfo : EIATTR_COOP_GROUP_INSTR_OFFSETS
	.align		4
.L_41:
        /*00f8*/ 	.byte	0x04, 0x28
        /*00fa*/ 	.short	(.L_43 - .L_42)


	//   ....[0]....
.L_42:
        /*00fc*/ 	.word	0x00002300


	//   ....[1]....
        /*0100*/ 	.word	0x00002360


	//   ....[2]....
        /*0104*/ 	.word	0x00002380


	//   ....[3]....
        /*0108*/ 	.word	0x000023a0


	//   ....[4]....
        /*010c*/ 	.word	0x000023d0


	//   ....[5]....
        /*0110*/ 	.word	0x00004a00


	//   ....[6]....
        /*0114*/ 	.word	0x00004a80


	//   ....[7]....
        /*0118*/ 	.word	0x00004ac0


	//   ....[8]....
        /*011c*/ 	.word	0x00004b10


	//   ....[9]....
        /*0120*/ 	.word	0x00004b60


	//   ....[10]....
        /*0124*/ 	.word	0x00004bb0


	//----- nvinfo : EIATTR_VRC_CTA_INIT_COUNT
	.align		4
.L_43:
        /*0128*/ 	.byte	0x02, 0x4a
	.zero		1
	.zero		1


	//----- nvinfo : EIATTR_EXIT_INSTR_OFFSETS
	.align		4
        /*012c*/ 	.byte	0x04, 0x1c
        /*012e*/ 	.short	(.L_45 - .L_44)


	//   ....[0]....
.L_44:
        /*0130*/ 	.word	0x00009a70


	//   ....[1]....
        /*0134*/ 	.word	0x00009b50


	//----- nvinfo : EIATTR_CRS_STACK_SIZE
	.align		4
.L_45:
        /*0138*/ 	.byte	0x04, 0x1e
        /*013a*/ 	.short	(.L_47 - .L_46)
.L_46:
        /*013c*/ 	.word	0x00000000


	//----- nvinfo : EIATTR_CBANK_PARAM_SIZE
	.align		4
.L_47:
        /*0140*/ 	.byte	0x03, 0x19
        /*0142*/ 	.short	0x0050


	//----- nvinfo : EIATTR_PARAM_CBANK
	.align		4
        /*0144*/ 	.byte	0x04, 0x0a
        /*0146*/ 	.short	(.L_49 - .L_48)
	.align		4
.L_48:
        /*0148*/ 	.word	index@(.nv.constant0.rms24_subset_gen_simple_kernel)
        /*014c*/ 	.short	0x0380
        /*014e*/ 	.short	0x0050


	//----- nvinfo : EIATTR_SW_WAR
	.align		4
.L_49:
        /*0150*/ 	.byte	0x04, 0x36
        /*0152*/ 	.short	(.L_51 - .L_50)
.L_50:
        /*0154*/ 	.word	0x00000008
.L_51:


//--------------------- .nv.info.rms24_subset_gen_kernel --------------------------
	.section	.nv.info.rms24_subset_gen_kernel,"",@"SHT_CUDA_INFO"
	.sectionflags	@""
	.align	4


	//----- nvinfo : EIATTR_CUDA_API_VERSION
	.align		4
        /*0000*/ 	.byte	0x04, 0x37
        /*0002*/ 	.short	(.L_53 - .L_52)
.L_52:
        /*0004*/ 	.word	0x00000082


	//----- nvinfo : EIATTR_KPARAM_INFO
	.align		4
.L_53:
        /*0008*/ 	.byte	0x04, 0x17
        /*000a*/ 	.short	(.L_55 - .L_54)
.L_54:
        /*000c*/ 	.word	0x00000000
        /*0010*/ 	.short	0x000b
        /*0012*/ 	.short	0x0050
        /*0014*/ 	.byte	0x00, 0xf5, 0x21, 0x00


	//----- nvinfo : EIATTR_KPARAM_INFO
	.align		4
.L_55:
        /*0018*/ 	.byte	0x04, 0x17
        /*001a*/ 	.short	(.L_57 - .L_56)
.L_56:
        /*001c*/ 	.word	0x00000000
        /*0020*/ 	.short	0x000a
        /*0022*/ 	.short	0x0048
        /*0024*/ 	.byte	0x00, 0xf5, 0x21, 0x00


	//----- nvinfo : EIATTR_KPARAM_INFO
	.align		4
.L_57:
        /*0028*/ 	.byte	0x04, 0x17
        /*002a*/ 	.short	(.L_59 - .L_58)
.L_58:
        /*002c*/ 	.word	0x00000000
        /*0030*/ 	.short	0x0009
        /*0032*/ 	.short	0x0040
        /*0034*/ 	.byte	0x00, 0xf5, 0x21, 0x00


	//----- nvinfo : EIATTR_KPARAM_INFO
	.align		4
.L_59:
        /*0038*/ 	.byte	0x04, 0x17
        /*003a*/ 	.short	(.L_61 - .L_60)
.L_60:
        /*003c*/ 	.word	0x00000000
        /*0040*/ 	.short	0x0008
        /*0042*/ 	.short	0x0038
        /*0044*/ 	.byte	0x00, 0xf5, 0x21, 0x00


	//----- nvinfo : EIATTR_KPARAM_INFO
	.align		4
.L_61:
        /*0048*/ 	.byte	0x04, 0x17
        /*004a*/ 	.short	(.L_63 - .L_62)
.L_62:
        /*004c*/ 	.word	0x00000000
        /*0050*/ 	.short	0x0007
        /*0052*/ 	.short	0x0030
        /*0054*/ 	.byte	0x00, 0xf5, 0x21, 0x00


	//----- nvinfo : EIATTR_KPARAM_INFO
	.align		4
.L_63:
        /*0058*/ 	.byte	0x04, 0x17
        /*005a*/ 	.short	(.L_65 - .L_64)
.L_64:
        /*005c*/ 	.word	0x00000000
        /*0060*/ 	.short	0x0006
        /*0062*/ 	.short	0x0028
        /*0064*/ 	.byte	0x00, 0xf5, 0x21, 0x00


	//----- nvinfo : EIATTR_KPARAM_INFO
	.align		4
.L_65:
        /*0068*/ 	.byte	0x04, 0x17
        /*006a*/ 	.short	(.L_67 - .L_66)
.L_66:
        /*006c*/ 	.word	0x00000000
        /*0070*/ 	.short	0x0005
        /*0072*/ 	.short	0x0024
        /*0074*/ 	.byte	0x00, 0xf0, 0x11, 0x00


	//----- nvinfo : EIATTR_KPARAM_INFO
	.align		4
.L_67:
        /*0078*/ 	.byte	0x04, 0x17
        /*007a*/ 	.short	(.L_69 - .L_68)
.L_68:
        /*007c*/ 	.word	0x00000000
        /*0080*/ 	.short	0x0004
        /*0082*/ 	.short	0x0020
        /*0084*/ 	.byte	0x00, 0xf0, 0x11, 0x00


	//----- nvinfo : EIATTR_KPARAM_INFO
	.align		4
.L_69:
        /*0088*/ 	.byte	0x04, 0x17
        /*008a*/ 	.short	(.L_71 - .L_70)
.L_70:
        /*008c*/ 	.word	0x00000000
        /*0090*/ 	.short	0x0003
        /*0092*/ 	.short	0x0018
        /*0094*/ 	.byte	0x00, 0xf0, 0x21, 0x00


	//----- nvinfo : EIATTR_KPARAM_INFO
	.align		4
.L_71:
        /*0098*/ 	.byte	0x04, 0x17
        /*009a*/ 	.short	(.L_73 - .L_72)
.L_72:
        /*009c*/ 	.word	0x00000000
        /*00a0*/ 	.short	0x0002
        /*00a2*/ 	.short	0x0010
        /*00a4*/ 	.byte	0x00, 0xf0, 0x21, 0x00


	//----- nvinfo : EIATTR_KPARAM_INFO
	.align		4
.L_73:
        /*00a8*/ 	.byte	0x04, 0x17
        /*00aa*/ 	.short	(.L_75 - .L_74)
.L_74:
        /*00ac*/ 	.word	0x00000000
        /*00b0*/ 	.short	0x0001
        /*00b2*/ 	.short	0x0008
        /*00b4*/ 	.byte	0x00, 0xf0, 0x11, 0x00


	//----- nvinfo : EIATTR_KPARAM_INFO
	.align		4
.L_75:
        /*00b8*/ 	.byte	0x04, 0x17
        /*00ba*/ 	.short	(.L_77 - .L_76)
.L_76:
        /*00bc*/ 	.word	0x00000000
        /*00c0*/ 	.short	0x0000
        /*00c2*/ 	.short	0x0000
        /*00c4*/ 	.byte	0x00, 0xf5, 0x21, 0x00


	//----- nvinfo : EIATTR_SPARSE_MMA_MASK
	.align		4
.L_77:
        /*00c8*/ 	.byte	0x03, 0x50
        /*00ca*/ 	.short	0x0000


	//----- nvinfo : EIATTR_MAXREG_COUNT
	.align		4
        /*00cc*/ 	.byte	0x03, 0x1b
        /*00ce*/ 	.short	0x00ff


	//----- nvinfo : EIATTR_NUM_BARRIERS
	.align		4
        /*00d0*/ 	.byte	0x02, 0x4c
        /*00d2*/ 	.byte	0x01
	.zero		1


	//----- nvinfo : EIATTR_MERCURY_ISA_VERSION
	.align		4
        /*00d4*/ 	.byte	0x03, 0x5f
        /*00d6*/ 	.short	0x0101


	//----- nvinfo : EIATTR_COOP_GROUP_MASK_REGIDS
	.align		4
        /*00d8*/ 	.byte	0x04, 0x29
        /*00da*/ 	.short	(.L_79 - .L_78)


	//   ....[0]....
.L_78:
        /*00dc*/ 	.word	0xffffffff


	//   ....[1]....
        /*00e0*/ 	.word	0xffffffff


	//   ....[2]....
        /*00e4*/ 	.word	0xffffffff


	//   ....[3]....
        /*00e8*/ 	.word	0xffffffff


	//   ....[4]....
        /*00ec*/ 	.word	0xffffffff


	//   ....[5]....
        /*00f0*/ 	.word	0xffffffff


	//   ....[6]....
        /*00f4*/ 	.word	0xffffffff


	//   ....[7]....
        /*00f8*/ 	.word	0xffffffff


	//   ....[8]....
        /*00fc*/ 	.word	0xffffffff


	//   ....[9]....
        /*0100*/ 	.word	0xffffffff


	//   ....[10]....
        /*0104*/ 	.word	0xffffffff


	//   ....[11]....
        /*0108*/ 	.word	0xffffffff


	//   ....[12]....
        /*010c*/ 	.word	0xffffffff


	//   ....[13]....
        /*0110*/ 	.word	0xffffffff


	//----- nvinfo : EIATTR_COOP_GROUP_INSTR_OFFSETS
	.align		4
.L_79:
        /*0114*/ 	.byte	0x04, 0x28
        /*0116*/ 	.short	(.L_81 - .L_80)


	//   ....[0]....
.L_80:
        /*0118*/ 	.word	0x00000210


	//   ....[1]....
        /*011c*/ 	.word	0x00000230


	//   ....[2]....
        /*0120*/ 	.word	0x00000250


	//   ....[3]....
        /*0124*/ 	.word	0x00000290


	//   ....[4]....
        /*0128*/ 	.word	0x000002a0


	//   ....[5]....
        /*012c*/ 	.word	0x000002b0


	//   ....[6]....
        /*0130*/ 	.word	0x000002c0


	//   ....[7]....
        /*0134*/ 	.word	0x000002d0


	//   ....[8]....
        /*0138*/ 	.word	0x00004b40


	//   ....[9]....
        /*013c*/ 	.word	0x00004be0


	//   ....[10]....
        /*0140*/ 	.word	0x00004c20


	//   ....[11]....
        /*0144*/ 	.word	0x00004c70


	//   ....[12]....
        /*0148*/ 	.word	0x00004cb0


	//   ....[13]....
        /*014c*/ 	.word	0x00004d00


	//----- nvinfo : EIATTR_VRC_CTA_INIT_COUNT
	.align		4
.L_81:
        /*0150*/ 	.byte	0x02, 0x4a
	.zero		1
	.zero		1


	//----- nvinfo : EIATTR_EXIT_INSTR_OFFSETS
	.align		4
        /*0154*/ 	.byte	0x04, 0x1c
        /*0156*/ 	.short	(.L_83 - .L_82)


	//   ....[0]....
.L_82:
        /*0158*/ 	.word	0x00009c10


	//   ....[1]....
        /*015c*/ 	.word	0x00009cc0


	//----- nvinfo : EIATTR_CRS_STACK_SIZE
	.align		4
.L_83:
        /*0160*/ 	.byte	0x04, 0x1e
        /*0162*/ 	.short	(.L_85 - .L_84)
.L_84:
        /*0164*/ 	.word	0x00000000


	//----- nvinfo : EIATTR_CBANK_PARAM_SIZE
	.align		4
.L_85:
        /*0168*/ 	.byte	0x03, 0x19
        /*016a*/ 	.short	0x0058


	//----- nvinfo : EIATTR_PARAM_CBANK
	.align		4
        /*016c*/ 	.byte	0x04, 0x0a
        /*016e*/ 	.short	(.L_87 - .L_86)
	.align		4
.L_86:
        /*0170*/ 	.word	index@(.nv.constant0.rms24_subset_gen_kernel)
        /*0174*/ 	.short	0x0380
        /*0176*/ 	.short	0x0058


	//----- nvinfo : EIATTR_SW_WAR
	.align		4
.L_87:
        /*0178*/ 	.byte	0x04, 0x36
        /*017a*/ 	.short	(.L_89 - .L_88)
.L_88:
        /*017c*/ 	.word	0x00000008
.L_89:


//--------------------- .nv.callgraph             --------------------------
	.section	.nv.callgraph,"",@"SHT_CUDA_CALLGRAPH"
	.align	4
	.sectionentsize	8
	.align		4
        /*0000*/ 	.word	0x00000000
	.align		4
        /*0004*/ 	.word	0xffffffff
	.align		4
        /*0008*/ 	.word	0x00000000
	.align		4
        /*000c*/ 	.word	0xfffffffe
	.align		4
        /*0010*/ 	.word	0x00000000
	.align		4
        /*0014*/ 	.word	0xfffffffd
	.align		4
        /*0018*/ 	.word	0x00000000
	.align		4
        /*001c*/ 	.word	0xfffffffc


//--------------------- .text.rms24_subset_gen_simple_kernel --------------------------
	.section	.text.rms24_subset_gen_simple_kernel,"ax",@progbits
	.align	128
        .global         rms24_subset_gen_simple_kernel
        .type           rms24_subset_gen_simple_kernel,@function
        .size           rms24_subset_gen_simple_kernel,(.L_x_59 - rms24_subset_gen_simple_kernel)
        .other          rms24_subset_gen_simple_kernel,@"STO_CUDA_ENTRY STV_DEFAULT"
rms24_subset_gen_simple_kernel:
.text.rms24_subset_gen_simple_kernel:
[----:B------:R-:W-:Y:S01]  /*0000*/  LDC R1, c[0x0][0x37c] ;  /* 0x0000df00ff017b82 */ /* 0x000fe20000000800 */
[----:B------:R-:W0:Y:S01]  /*0010*/  S2R R0, SR_TID.X ;  /* 0x0000000000007919 */ /* 0x000e220000002100 */
[----:B------:R-:W1:Y:S01]  /*0020*/  LDCU.64 UR14, c[0x0][0x358] ;  /* 0x00006b00ff0e77ac */ /* 0x000e620008000a00 */
[----:B------:R-:W2:Y:S01]  /*0030*/  S2R R2, SR_CgaCtaId ;  /* 0x0000000000027919 */ /* 0x000ea20000008800 */
[----:B------:R-:W-:Y:S01]  /*0040*/  MOV R3, 0x400 ;  /* 0x0000040000037802 */ /* 0x000fe20000000f00 */
[----:B------:R-:W3:Y:S03]  /*0050*/  LDCU UR28, c[0x0][0x388] ;  /* 0x00007100ff1c77ac */ /* 0x000ee60008000800 */
[----:B------:R-:W4:Y:S01]  /*0060*/  S2UR UR13, SR_CTAID.X ;  /* 0x00000000000d79c3 */ /* 0x000f220000002500 */
[----:B------:R-:W4:Y:S01]  /*0070*/  LDCU UR4, c[0x0][0x3a8] ;  /* 0x00007500ff0477ac */ /* 0x000f220008000800 */
[----:B0-----:R-:W-:-:S13]  /*0080*/  ISETP.GT.U32.AND P0, PT, R0, 0x7, PT ;  /* 0x000000070000780c */ /* 0x001fda0003f04070 */
[----:B------:R-:W0:Y:S02]  /*0090*/  @!P0 LDC.64 R8, c[0x0][0x380] ;  /* 0x0000e000ff088b82 */ /* 0x000e240000000a00 */
[----:B0-----:R-:W-:-:S06]  /*00a0*/  @!P0 IMAD.WIDE.U32 R8, R0, 0x4, R8 ;  /* 0x0000000400088825 */ /* 0x001fcc00078e0008 */
[----:B-1----:R-:W5:Y:S01]  /*00b0*/  @!P0 LDG.E.CONSTANT R8, desc[UR14][R8.64] ;  /* 0x0000000e08088981 */ /* 0x002f62000c1e9900 */
[----:B--2---:R-:W-:Y:S01]  /*00c0*/  LEA R11, R2, R3, 0x18 ;  /* 0x00000003020b7211 */ /* 0x004fe200078ec0ff */
[----:B------:R-:W0:Y:S01]  /*00d0*/  LDCU UR23, c[0x0][0x360] ;  /* 0x00006c00ff1777ac */ /* 0x000e220008000800 */
[----:B------:R-:W-:Y:S03]  /*00e0*/  BSSY.RECONVERGENT B0, `(.L_x_0) ;  /* 0x0000221000007945 */ /* 0x000fe60003800200 */
[----:B------:R-:W-:Y:S01]  /*00f0*/  @!P0 IMAD R13, R0, 0x4, R11 ;  /* 0x00000004000d8824 */ /* 0x000fe200078e020b */
[----:B----4-:R-:W-:-:S04]  /*0100*/  UIADD3 UR4, UPT, UPT, UR13, UR4, URZ ;  /* 0x000000040d047290 */ /* 0x010fc8000fffe0ff */
[----:B-----5:R-:W-:Y:S01]  /*0110*/  @!P0 STS [R13], R8 ;  /* 0x000000080d008388 */ /* 0x020fe20000000800 */
[----:B------:R-:W-:Y:S01]  /*0120*/  BAR.SYNC.DEFER_BLOCKING 0x0 ;  /* 0x0000000000007b1d */ /* 0x000fe20000010000 */
[----:B---3--:R-:W-:-:S05]  /*0130*/  ISETP.GE.U32.AND P0, PT, R0, UR28, PT ;  /* 0x0000001c00007c0c */ /* 0x008fca000bf06070 */
[----:B------:R-:W1:Y:S04]  /*0140*/  LDS.128 R16, [R11] ;  /* 0x000000000b107984 */ /* 0x000e680000000c00 */
[----:B------:R-:W2:Y:S01]  /*0150*/  LDS.128 R4, [R11+0x10] ;  /* 0x000010000b047984 */ /* 0x000ea20000000c00 */
[----:B-1----:R-:W-:Y:S01]  /*0160*/  R2UR UR16, R19 ;  /* 0x00000000131072ca */ /* 0x002fe200000e0000 */
[----:B------:R-:W-:Y:S01]  /*0170*/  IMAD.MOV.U32 R19, RZ, RZ, RZ ;  /* 0x000000ffff137224 */ /* 0x000fe200078e00ff */
[----:B------:R-:W-:Y:S02]  /*0180*/  R2UR UR17, R18 ;  /* 0x00000000121172ca */ /* 0x000fe400000e0000 */
[----:B------:R-:W-:Y:S02]  /*0190*/  R2UR UR18, R17 ;  /* 0x00000000111272ca */ /* 0x000fe400000e0000 */
[----:B------:R-:W-:-:S02]  /*01a0*/  R2UR UR19, R16 ;  /* 0x00000000101372ca */ /* 0x000fc400000e0000 */
[----:B--2---:R-:W-:Y:S02]  /*01b0*/  R2UR UR20, R6 ;  /* 0x00000000061472ca */ /* 0x004fe400000e0000 */
[----:B------:R-:W-:Y:S02]  /*01c0*/  R2UR UR21, R5 ;  /* 0x00000000051572ca */ /* 0x000fe400000e0000 */
[----:B------:R-:W-:Y:S01]  /*01d0*/  R2UR UR22, R4 ;  /* 0x00000000041672ca */ /* 0x000fe200000e0000 */
[----:B0-----:R-:W-:-:S14]  /*01e0*/  @P0 BRA `(.L_x_1) ;  /* 0x0000002000400947 */ /* 0x001fdc0003800000 */
[----:B------:R-:W-:Y:S01]  /*01f0*/  UIADD3 UR26, UPT, UPT, UR17, 0x79622d32, URZ ;  /* 0x79622d32111a7890 */ /* 0x000fe2000fffe0ff */
[----:B------:R-:W-:Y:S01]  /*0200*/  IMAD.U32 R17, RZ, RZ, UR16 ;  /* 0x00000010ff117e24 */ /* 0x000fe2000f8e00ff */
[----:B------:R-:W-:Y:S01]  /*0210*/  UIADD3 UR8, UPT, UPT, UR18, 0x3320646e, URZ ;  /* 0x3320646e12087890 */ /* 0x000fe2000fffe0ff */
[----:B------:R-:W-:Y:S01]  /*0220*/  IMAD.MOV.U32 R19, RZ, RZ, RZ ;  /* 0x000000ffff137224 */ /* 0x000fe200078e00ff */
[----:B------:R-:W-:Y:S01]  /*0230*/  ULOP3.LUT UR5, UR4, UR26, URZ, 0x3c, !UPT ;  /* 0x0000001a04057292 */ /* 0x000fe2000f8e3cff */
[----:B------:R-:W-:Y:S01]  /*0240*/  IMAD.MOV.U32 R14, RZ, RZ, R0 ;  /* 0x000000ffff0e7224 */ /* 0x000fe200078e0000 */
[----:B------:R-:W-:Y:S01]  /*0250*/  USHF.L.W.U32.HI UR9, UR8, 0x10, UR8 ;  /* 0x0000001008097899 */ /* 0x000fe20008010e08 */
[----:B------:R-:W-:Y:S01]  /*0260*/  VIADD R17, R17, 0x6b206574 ;  /* 0x6b20657411117836 */ /* 0x000fe20000000000 */
[----:B------:R-:W-:Y:S02]  /*0270*/  USHF.L.W.U32.HI UR11, UR5, 0x10, UR5 ;  /* 0x00000010050b7899 */ /* 0x000fe40008010e05 */
[----:B------:R-:W-:-:S02]  /*0280*/  UIADD3 UR5, UPT, UPT, UR19, 0x61707865, URZ ;  /* 0x6170786513057890 */ /* 0x000fc4000fffe0ff */
[----:B------:R-:W-:Y:S02]  /*0290*/  UIADD3 UR27, UPT, UPT, UR11, UR20, URZ ;  /* 0x000000140b1b7290 */ /* 0x000fe4000fffe0ff */
[----:B------:R-:W-:Y:S02]  /*02a0*/  UIADD3 UR25, UPT, UPT, UR9, UR21, URZ ;  /* 0x0000001509197290 */ /* 0x000fe4000fffe0ff */
[----:B------:R-:W-:Y:S02]  /*02b0*/  ULOP3.LUT UR7, UR17, UR27, URZ, 0x3c, !UPT ;  /* 0x0000001b11077292 */ /* 0x000fe4000f8e3cff */
[----:B------:R-:W-:Y:S02]  /*02c0*/  USHF.L.W.U32.HI UR6, UR5, 0x10, UR5 ;  /* 0x0000001005067899 */ /* 0x000fe40008010e05 */
[----:B------:R-:W-:Y:S02]  /*02d0*/  USHF.L.W.U32.HI UR12, UR7, 0xc, UR7 ;  /* 0x0000000c070c7899 */ /* 0x000fe40008010e07 */
[----:B------:R-:W-:-:S02]  /*02e0*/  ULOP3.LUT UR10, UR18, UR25, URZ, 0x3c, !UPT ;  /* 0x00000019120a7292 */ /* 0x000fc4000f8e3cff */
[----:B------:R-:W-:Y:S02]  /*02f0*/  UIADD3 UR24, UPT, UPT, UR22, UR6, URZ ;  /* 0x0000000616187290 */ /* 0x000fe4000fffe0ff */
[----:B------:R-:W-:Y:S01]  /*0300*/  IMAD.U32 R5, RZ, RZ, UR12 ;  /* 0x0000000cff057e24 */ /* 0x000fe2000f8e00ff */
[----:B------:R-:W-:Y:S02]  /*0310*/  USHF.L.W.U32.HI UR10, UR10, 0xc, UR10 ;  /* 0x0000000c0a0a7899 */ /* 0x000fe40008010e0a */
[----:B------:R-:W-:Y:S01]  /*0320*/  ULOP3.LUT UR7, UR19, UR24, URZ, 0x3c, !UPT ;  /* 0x0000001813077292 */ /* 0x000fe2000f8e3cff */
[----:B------:R-:W-:Y:S01]  /*0330*/  VIADD R5, R5, UR26 ;  /* 0x0000001a05057c36 */ /* 0x000fe20008000000 */
[----:B------:R-:W-:Y:S02]  /*0340*/  UIADD3 UR8, UPT, UPT, UR8, UR10, URZ ;  /* 0x0000000a08087290 */ /* 0x000fe4000fffe0ff */
[----:B------:R-:W-:Y:S02]  /*0350*/  USHF.L.W.U32.HI UR7, UR7, 0xc, UR7 ;  /* 0x0000000c07077899 */ /* 0x000fe40008010e07 */
[----:B------:R-:W-:Y:S01]  /*0360*/  LOP3.LUT R6, R5, UR11, RZ, 0x3c, !PT ;  /* 0x0000000b05067c12 */ /* 0x000fe2000f8e3cff */
[----:B------:R-:W-:-:S02]  /*0370*/  ULOP3.LUT UR9, UR9, UR8, URZ, 0x3c, !UPT ;  /* 0x0000000809097292 */ /* 0x000fc4000f8e3cff */
[----:B------:R-:W-:Y:S01]  /*0380*/  UIADD3 UR5, UPT, UPT, UR5, UR7, URZ ;  /* 0x0000000705057290 */ /* 0x000fe2000fffe0ff */
[----:B------:R-:W-:-:S03]  /*0390*/  SHF.L.W.U32.HI R6, R6, 0x8, R6 ;  /* 0x0000000806067819 */ /* 0x000fc60000010e06 */
[----:B------:R-:W-:Y:S01]  /*03a0*/  IMAD.U32 R9, RZ, RZ, UR9 ;  /* 0x00000009ff097e24 */ /* 0x000fe2000f8e00ff */
[----:B------:R-:W-:Y:S01]  /*03b0*/  ULOP3.LUT UR6, UR6, UR5, URZ, 0x3c, !UPT ;  /* 0x0000000506067292 */ /* 0x000fe2000f8e3cff */
[----:B------:R-:W-:Y:S02]  /*03c0*/  IMAD.U32 R4, RZ, RZ, UR9 ;  /* 0x00000009ff047e24 */ /* 0x000fe4000f8e00ff */
[----:B------:R-:W-:Y:S01]  /*03d0*/  VIADD R8, R6, UR27 ;  /* 0x0000001b06087c36 */ /* 0x000fe20008000000 */
[----:B------:R-:W-:Y:S02]  /*03e0*/  USHF.L.W.U32.HI UR6, UR6, 0x8, UR6 ;  /* 0x0000000806067899 */ /* 0x000fe40008010e06 */
[----:B------:R-:W-:Y:S02]  /*03f0*/  SHF.L.W.U32.HI R9, R4, 0x8, R9 ;  /* 0x0000000804097819 */ /* 0x000fe40000010e09 */
[----:B------:R-:W-:Y:S02]  /*0400*/  LOP3.LUT R11, R8, UR12, RZ, 0x3c, !PT ;  /* 0x0000000c080b7c12 */ /* 0x000fe4000f8e3cff */
[----:B------:R-:W-:-:S02]  /*0410*/  IMAD.U32 R12, RZ, RZ, UR6 ;  /* 0x00000006ff0c7e24 */ /* 0x000fc4000f8e00ff */
[----:B------:R-:W-:Y:S01]  /*0420*/  VIADD R10, R9, UR25 ;  /* 0x00000019090a7c36 */ /* 0x000fe20008000000 */
[----:B------:R-:W-:Y:S01]  /*0430*/  SHF.L.W.U32.HI R11, R11, 0x7, R11 ;  /* 0x000000070b0b7819 */ /* 0x000fe20000010e0b */
[----:B------:R-:W-:-:S03]  /*0440*/  VIADD R12, R12, UR24 ;  /* 0x000000180c0c7c36 */ /* 0x000fc60008000000 */
[----:B------:R-:W-:Y:S01]  /*0450*/  LOP3.LUT R15, R10, UR10, RZ, 0x3c, !PT ;  /* 0x0000000a0a0f7c12 */ /* 0x000fe2000f8e3cff */
[----:B------:R-:W-:Y:S01]  /*0460*/  VIADD R13, R11, UR8 ;  /* 0x000000080b0d7c36 */ /* 0x000fe20008000000 */
[----:B------:R-:W-:Y:S02]  /*0470*/  LOP3.LUT R16, R12, UR7, RZ, 0x3c, !PT ;  /* 0x000000070c107c12 */ /* 0x000fe4000f8e3cff */
[----:B------:R-:W-:Y:S02]  /*0480*/  SHF.L.W.U32.HI R15, R15, 0x7, R15 ;  /* 0x000000070f0f7819 */ /* 0x000fe40000010e0f */
[----:B------:R-:W-:Y:S02]  /*0490*/  LOP3.LUT R4, R13, UR6, RZ, 0x3c, !PT ;  /* 0x000000060d047c12 */ /* 0x000fe4000f8e3cff */
[----:B------:R-:W-:Y:S01]  /*04a0*/  SHF.L.W.U32.HI R16, R16, 0x7, R16 ;  /* 0x0000000710107819 */ /* 0x000fe20000010e10 */
[----:B------:R-:W-:Y:S01]  /*04b0*/  VIADD R18, R15, UR5 ;  /* 0x000000050f127c36 */ /* 0x000fe20008000000 */
[----:B------:R-:W-:-:S07]  /*04c0*/  SHF.L.W.U32.HI R4, R4, 0x10, R4 ;  /* 0x0000001004047819 */ /* 0x000fce0000010e04 */
.L_x_2:
[C---:B------:R-:W-:Y:S01]  /*04d0*/  LOP3.LUT R20, R14.reuse, R17, RZ, 0x3c, !PT ;  /* 0x000000110e147212 */ /* 0x040fe200078e3cff */
[----:B------:R-:W-:-:S03]  /*04e0*/  VIADD R14, R14, UR23 ;  /* 0x000000170e0e7c36 */ /* 0x000fc60008000000 */
[----:B------:R-:W-:Y:S02]  /*04f0*/  SHF.L.W.U32.HI R20, R20, 0x10, R20 ;  /* 0x0000001014147819 */ /* 0x000fe40000010e14 */
[----:B------:R-:W-:-:S03]  /*0500*/  ISETP.GE.U32.AND P1, PT, R14, UR28, PT ;  /* 0x0000001c0e007c0c */ /* 0x000fc6000bf26070 */
[----:B------:R-:W-:-:S05]  /*0510*/  IMAD.IADD R21, R20, 0x1, R7 ;  /* 0x0000000114157824 */ /* 0x000fca00078e0207 */
[----:B------:R-:W-:-:S04]  /*0520*/  LOP3.LUT R22, R21, UR16, RZ, 0x3c, !PT ;  /* 0x0000001015167c12 */ /* 0x000fc8000f8e3cff */
[----:B------:R-:W-:-:S05]  /*0530*/  SHF.L.W.U32.HI R22, R22, 0xc, R22 ;  /* 0x0000000c16167819 */ /* 0x000fca0000010e16 */
[----:B------:R-:W-:-:S04]  /*0540*/  IMAD.IADD R23, R17, 0x1, R22 ;  /* 0x0000000111177824 */ /* 0x000fc800078e0216 */
[----:B------:R-:W-:Y:S01]  /*0550*/  IMAD.IADD R37, R16, 0x1, R23 ;  /* 0x0000000110257824 */ /* 0x000fe200078e0217 */
[----:B------:R-:W-:-:S04]  /*0560*/  LOP3.LUT R20, R20, R23, RZ, 0x3c, !PT ;  /* 0x0000001714147212 */ /* 0x000fc800078e3cff */
[----:B------:R-:W-:Y:S02]  /*0570*/  SHF.L.W.U32.HI R20, R20, 0x8, R20 ;  /* 0x0000000814147819 */ /* 0x000fe40000010e14 */
[----:B------:R-:W-:-:S03]  /*0580*/  LOP3.LUT R27, R6, R37, RZ, 0x3c, !PT ;  /* 0x00000025061b7212 */ /* 0x000fc600078e3cff */
[----:B------:R-:W-:Y:S01]  /*0590*/  IMAD.IADD R21, R21, 0x1, R20 ;  /* 0x0000000115157824 */ /* 0x000fe200078e0214 */
[----:B------:R-:W-:Y:S02]  /*05a0*/  LOP3.LUT R20, R20, R18, RZ, 0x3c, !PT ;  /* 0x0000001214147212 */ /* 0x000fe400078e3cff */
[----:B------:R-:W-:Y:S01]  /*05b0*/  SHF.L.W.U32.HI R39, R27, 0x10, R27 ;  /* 0x000000101b277819 */ /* 0x000fe20000010e1b */
[----:B------:R-:W-:Y:S01]  /*05c0*/  IMAD.IADD R28, R4, 0x1, R21 ;  /* 0x00000001041c7824 */ /* 0x000fe200078e0215 */
[----:B------:R-:W-:Y:S02]  /*05d0*/  LOP3.LUT R22, R22, R21, RZ, 0x3c, !PT ;  /* 0x0000001516167212 */ /* 0x000fe400078e3cff */
[----:B------:R-:W-:Y:S01]  /*05e0*/  SHF.L.W.U32.HI R25, R20, 0x10, R20 ;  /* 0x0000001014197819 */ /* 0x000fe20000010e14 */
[----:B------:R-:W-:Y:S01]  /*05f0*/  IMAD.IADD R27, R10, 0x1, R39 ;  /* 0x000000010a1b7824 */ /* 0x000fe200078e0227 */
[----:B------:R-:W-:-:S03]  /*0600*/  SHF.L.W.U32.HI R22, R22, 0x7, R22 ;  /* 0x0000000716167819 */ /* 0x000fc60000010e16 */
[----:B------:R-:W-:Y:S02]  /*0610*/  IMAD.IADD R24, R8, 0x1, R25 ;  /* 0x0000000108187824 */ /* 0x000fe400078e0219 */
[----:B------:R-:W-:-:S03]  /*0620*/  IMAD.IADD R30, R5, 0x1, R22 ;  /* 0x00000001051e7824 */ /* 0x000fc600078e0216 */
[----:B------:R-:W-:Y:S02]  /*0630*/  LOP3.LUT R20, R15, R24, RZ, 0x3c, !PT ;  /* 0x000000180f147212 */ /* 0x000fe400078e3cff */
[----:B------:R-:W-:Y:S02]  /*0640*/  LOP3.LUT R23, R9, R30, RZ, 0x3c, !PT ;  /* 0x0000001e09177212 */ /* 0x000fe400078e3cff */
[----:B------:R-:W-:Y:S02]  /*0650*/  SHF.L.W.U32.HI R26, R20, 0xc, R20 ;  /* 0x0000000c141a7819 */ /* 0x000fe40000010e14 */
[----:B------:R-:W-:Y:S02]  /*0660*/  SHF.L.W.U32.HI R31, R23, 0x10, R23 ;  /* 0x00000010171f7819 */ /* 0x000fe40000010e17 */
[----:B------:R-:W-:Y:S01]  /*0670*/  LOP3.LUT R23, R11, R28, RZ, 0x3c, !PT ;  /* 0x0000001c0b177212 */ /* 0x000fe200078e3cff */
[----:B------:R-:W-:Y:S02]  /*0680*/  IMAD.IADD R20, R18, 0x1, R26 ;  /* 0x0000000112147824 */ /* 0x000fe400078e021a */
[----:B------:R-:W-:Y:S01]  /*0690*/  IMAD.IADD R33, R12, 0x1, R31 ;  /* 0x000000010c217824 */ /* 0x000fe200078e021f */
[----:B------:R-:W-:-:S02]  /*06a0*/  SHF.L.W.U32.HI R29, R23, 0xc, R23 ;  /* 0x0000000c171d7819 */ /* 0x000fc40000010e17 */
[----:B------:R-:W-:Y:S02]  /*06b0*/  LOP3.LUT R25, R25, R20, RZ, 0x3c, !PT ;  /* 0x0000001419197212 */ /* 0x000fe400078e3cff */
[----:B------:R-:W-:Y:S02]  /*06c0*/  LOP3.LUT R21, R22, R33, RZ, 0x3c, !PT ;  /* 0x0000002116157212 */ /* 0x000fe400078e3cff */
[----:B------:R-:W-:Y:S02]  /*06d0*/  SHF.L.W.U32.HI R22, R25, 0x8, R25 ;  /* 0x0000000819167819 */ /* 0x000fe40000010e19 */
[----:B------:R-:W-:Y:S02]  /*06e0*/  LOP3.LUT R25, R16, R27, RZ, 0x3c, !PT ;  /* 0x0000001b10197212 */ /* 0x000fe400078e3cff */
[----:B------:R-:W-:Y:S01]  /*06f0*/  SHF.L.W.U32.HI R35, R21, 0xc, R21 ;  /* 0x0000000c15237819 */ /* 0x000fe20000010e15 */
[----:B------:R-:W-:Y:S01]  /*0700*/  IMAD.IADD R21, R24, 0x1, R22 ;  /* 0x0000000118157824 */ /* 0x000fe200078e0216 */
[----:B------:R-:W-:Y:S01]  /*0710*/  SHF.L.W.U32.HI R36, R25, 0xc, R25 ;  /* 0x0000000c19247819 */ /* 0x000fe20000010e19 */
[----:B------:R-:W-:-:S02]  /*0720*/  IMAD.IADD R25, R13, 0x1, R29 ;  /* 0x000000010d197824 */ /* 0x000fc400078e021d */
[----:B------:R-:W-:Y:S01]  /*0730*/  IMAD.IADD R23, R30, 0x1, R35 ;  /* 0x000000011e177824 */ /* 0x000fe200078e0223 */
[----:B------:R-:W-:Y:S01]  /*0740*/  LOP3.LUT R24, R26, R21, RZ, 0x3c, !PT ;  /* 0x000000151a187212 */ /* 0x000fe200078e3cff */
[----:B------:R-:W-:Y:S01]  /*0750*/  IMAD.IADD R26, R37, 0x1, R36 ;  /* 0x00000001251a7824 */ /* 0x000fe200078e0224 */
[----:B------:R-:W-:Y:S02]  /*0760*/  LOP3.LUT R30, R4, R25, RZ, 0x3c, !PT ;  /* 0x00000019041e7212 */ /* 0x000fe400078e3cff */
[----:B------:R-:W-:Y:S02]  /*0770*/  LOP3.LUT R31, R31, R23, RZ, 0x3c, !PT ;  /* 0x000000171f1f7212 */ /* 0x000fe400078e3cff */
[----:B------:R-:W-:Y:S02]  /*0780*/  SHF.L.W.U32.HI R34, R24, 0x7, R24 ;  /* 0x0000000718227819 */ /* 0x000fe40000010e18 */
[----:B------:R-:W-:Y:S02]  /*0790*/  LOP3.LUT R39, R39, R26, RZ, 0x3c, !PT ;  /* 0x0000001a27277212 */ /* 0x000fe400078e3cff */
[----:B------:R-:W-:Y:S01]  /*07a0*/  SHF.L.W.U32.HI R32, R31, 0x8, R31 ;  /* 0x000000081f207819 */ /* 0x000fe20000010e1f */
[----:B------:R-:W-:Y:S01]  /*07b0*/  IMAD.IADD R25, R34, 0x1, R25 ;  /* 0x0000000122197824 */ /* 0x000fe200078e0219 */
[----:B------:R-:W-:-:S02]  /*07c0*/  SHF.L.W.U32.HI R30, R30, 0x8, R30 ;  /* 0x000000081e1e7819 */ /* 0x000fc40000010e1e */
[----:B------:R-:W-:Y:S01]  /*07d0*/  SHF.L.W.U32.HI R39, R39, 0x8, R39 ;  /* 0x0000000827277819 */ /* 0x000fe20000010e27 */
[----:B------:R-:W-:Y:S01]  /*07e0*/  IMAD.IADD R24, R33, 0x1, R32 ;  /* 0x0000000121187824 */ /* 0x000fe200078e0220 */
[----:B------:R-:W-:Y:S01]  /*07f0*/  LOP3.LUT R32, R32, R25, RZ, 0x3c, !PT ;  /* 0x0000001920207212 */ /* 0x000fe200078e3cff */
[----:B------:R-:W-:Y:S02]  /*0800*/  IMAD.IADD R28, R28, 0x1, R30 ;  /* 0x000000011c1c7824 */ /* 0x000fe400078e021e */
[----:B------:R-:W-:Y:S01]  /*0810*/  IMAD.IADD R27, R27, 0x1, R39 ;  /* 0x000000011b1b7824 */ /* 0x000fe200078e0227 */
[----:B------:R-:W-:Y:S02]  /*0820*/  LOP3.LUT R31, R35, R24, RZ, 0x3c, !PT ;  /* 0x00000018231f7212 */ /* 0x000fe400078e3cff */
[----:B------:R-:W-:Y:S02]  /*0830*/  SHF.L.W.U32.HI R33, R32, 0x10, R32 ;  /* 0x0000001020217819 */ /* 0x000fe40000010e20 */
[----:B------:R-:W-:-:S02]  /*0840*/  LOP3.LUT R29, R29, R28, RZ, 0x3c, !PT ;  /* 0x0000001c1d1d7212 */ /* 0x000fc400078e3cff */
[----:B------:R-:W-:Y:S01]  /*0850*/  LOP3.LUT R35, R36, R27, RZ, 0x3c, !PT ;  /* 0x0000001b24237212 */ /* 0x000fe200078e3cff */
[----:B------:R-:W-:Y:S01]  /*0860*/  IMAD.IADD R27, R27, 0x1, R33 ;  /* 0x000000011b1b7824 */ /* 0x000fe200078e0221 */
[----:B------:R-:W-:Y:S02]  /*0870*/  SHF.L.W.U32.HI R31, R31, 0x7, R31 ;  /* 0x000000071f1f7819 */ /* 0x000fe40000010e1f */
[----:B------:R-:W-:Y:S02]  /*0880*/  SHF.L.W.U32.HI R32, R29, 0x7, R29 ;  /* 0x000000071d207819 */ /* 0x000fe40000010e1d */
[----:B------:R-:W-:Y:S01]  /*0890*/  SHF.L.W.U32.HI R35, R35, 0x7, R35 ;  /* 0x0000000723237819 */ /* 0x000fe20000010e23 */
[----:B------:R-:W-:Y:S01]  /*08a0*/  IMAD.IADD R29, R31, 0x1, R26 ;  /* 0x000000011f1d7824 */ /* 0x000fe200078e021a */
[----:B------:R-:W-:Y:S01]  /*08b0*/  LOP3.LUT R34, R34, R27, RZ, 0x3c, !PT ;  /* 0x0000001b22227212 */ /* 0x000fe200078e3cff */
[----:B------:R-:W-:Y:S02]  /*08c0*/  IMAD.IADD R26, R32, 0x1, R23 ;  /* 0x00000001201a7824 */ /* 0x000fe400078e0217 */
[----:B------:R-:W-:Y:S01]  /*08d0*/  IMAD.IADD R23, R20, 0x1, R35 ;  /* 0x0000000114177824 */ /* 0x000fe200078e0223 */
[----:B------:R-:W-:-:S02]  /*08e0*/  LOP3.LUT R22, R22, R29, RZ, 0x3c, !PT ;  /* 0x0000001d16167212 */ /* 0x000fc400078e3cff */
[----:B------:R-:W-:Y:S02]  /*08f0*/  SHF.L.W.U32.HI R34, R34, 0xc, R34 ;  /* 0x0000000c22227819 */ /* 0x000fe40000010e22 */
[----:B------:R-:W-:Y:S02]  /*0900*/  LOP3.LUT R36, R39, R26, RZ, 0x3c, !PT ;  /* 0x0000001a27247212 */ /* 0x000fe400078e3cff */
[----:B------:R-:W-:Y:S01]  /*0910*/  LOP3.LUT R37, R30, R23, RZ, 0x3c, !PT ;  /* 0x000000171e257212 */ /* 0x000fe200078e3cff */
[----:B------:R-:W-:Y:S01]  /*0920*/  IMAD.IADD R20, R25, 0x1, R34 ;  /* 0x0000000119147824 */ /* 0x000fe200078e0222 */
[----:B------:R-:W-:Y:S02]  /*0930*/  SHF.L.W.U32.HI R30, R22, 0x10, R22 ;  /* 0x00000010161e7819 */ /* 0x000fe40000010e16 */
[----:B------:R-:W-:Y:S02]  /*0940*/  SHF.L.W.U32.HI R36, R36, 0x10, R36 ;  /* 0x0000001024247819 */ /* 0x000fe40000010e24 */
[----:B------:R-:W-:Y:S01]  /*0950*/  SHF.L.W.U32.HI R37, R37, 0x10, R37 ;  /* 0x0000001025257819 */ /* 0x000fe20000010e25 */
[----:B------:R-:W-:Y:S01]  /*0960*/  IMAD.IADD R28, R28, 0x1, R30 ;  /* 0x000000011c1c7824 */ /* 0x000fe200078e021e */
[----:B------:R-:W-:Y:S01]  /*0970*/  LOP3.LUT R22, R33, R20, RZ, 0x3c, !PT ;  /* 0x0000001421167212 */ /* 0x000fe200078e3cff */
[----:B------:R-:W-:-:S02]  /*0980*/  IMAD.IADD R25, R21, 0x1, R36 ;  /* 0x0000000115197824 */ /* 0x000fc400078e0224 */
[----:B------:R-:W-:Y:S01]  /*0990*/  IMAD.IADD R24, R24, 0x1, R37 ;  /* 0x0000000118187824 */ /* 0x000fe200078e0225 */
[----:B------:R-:W-:Y:S02]  /*09a0*/  LOP3.LUT R21, R31, R28, RZ, 0x3c, !PT ;  /* 0x0000001c1f157212 */ /* 0x000fe400078e3cff */
[----:B------:R-:W-:Y:S02]  /*09b0*/  SHF.L.W.U32.HI R22, R22, 0x8, R22 ;  /* 0x0000000816167819 */ /* 0x000fe40000010e16 */
[----:B------:R-:W-:Y:S02]  /*09c0*/  LOP3.LUT R31, R32, R25, RZ, 0x3c, !PT ;  /* 0x00000019201f7212 */ /* 0x000fe400078e3cff */
        /* <DEDUP_REMOVED lines=36> */
[----:B------:R-:W-:Y:S01]  /*0c10*/  LOP3.LUT R30, R30, R29, RZ, 0x3c, !PT ;  /* 0x0000001d1e1e7212 */ /* 0x000fe200078e3cff */
[----:B------:R-:W-:Y:S01]  /*0c20*/  IMAD.IADD R20, R23, 0x1, R36 ;  /* 0x0000000117147824 */ /* 0x000fe200078e0224 */
[----:B------:R-:W-:Y:S02]  /*0c30*/  SHF.L.W.U32.HI R26, R22, 0x10, R22 ;  /* 0x00000010161a7819 */ /* 0x000fe40000010e16 */
        /* <DEDUP_REMOVED lines=153> */
[----:B------:R-:W-:Y:S02]  /*15d0*/  LOP3.LUT R30, R34, R33, RZ, 0x3c, !PT ;  /* 0x00000021221e7212 */ /* 0x000fe400078e3cff */
[----:B------:R-:W-:Y:S01]  /*15e0*/  SHF.L.W.U32.HI R34, R21, 0xc, R21 ;  /* 0x0000000c15227819 */ /* 0x000fe20000010e15 */
[----:B------:R-:W-:Y:S01]  /*15f0*/  IMAD.IADD R21, R23, 0x1, R22 ;  /* 0x0000000117157824 */ /* 0x000fe200078e0216 */
        /* <DEDUP_REMOVED lines=45> */
[----:B------:R-:W-:Y:S02]  /*18d0*/  LOP3.LUT R33, R34, R25, RZ, 0x3c, !PT ;  /* 0x0000001922217212 */ /* 0x000fe400078e3cff */
[----:B------:R-:W-:Y:S01]  /*18e0*/  SHF.L.W.U32.HI R28, R21, 0xc, R21 ;  /* 0x0000000c151c7819 */ /* 0x000fe20000010e15 */
[----:B------:R-:W-:Y:S01]  /*18f0*/  IMAD.IADD R21, R23, 0x1, R22 ;  /* 0x0000000117157824 */ /* 0x000fe200078e0216 */
        /* <DEDUP_REMOVED lines=105> */
[----:B------:R-:W-:Y:S01]  /*1f90*/  SHF.L.W.U32.HI R26, R26, 0x8, R26 ;  /* 0x000000081a1a7819 */ /* 0x000fe20000010e1a */
[----:B------:R-:W-:Y:S01]  /*1fa0*/  IMAD.IADD R23, R38, 0x1, R24 ;  /* 0x0000000126177824 */ /* 0x000fe200078e0218 */
[----:B------:R-:W-:Y:S02]  /*1fb0*/  LOP3.LUT R36, R36, R27, RZ, 0x3c, !PT ;  /* 0x0000001b24247212 */ /* 0x000fe400078e3cff */
[----:B------:R-:W-:Y:S01]  /*1fc0*/  SHF.L.W.U32.HI R31, R31, 0x8, R31 ;  /* 0x000000081f1f7819 */ /* 0x000fe20000010e1f */
[----:B------:R-:W-:Y:S01]  /*1fd0*/  IMAD.IADD R35, R32, 0x1, R26 ;  /* 0x0000000120237824 */ /* 0x000fe200078e021a */
[----:B------:R-:W-:-:S02]  /*1fe0*/  SHF.L.W.U32.HI R36, R36, 0x8, R36 ;  /* 0x0000000824247819 */ /* 0x000fc40000010e24 */
[----:B------:R-:W-:Y:S01]  /*1ff0*/  LOP3.LUT R32, R26, R23, RZ, 0x3c, !PT ;  /* 0x000000171a207212 */ /* 0x000fe200078e3cff */
[----:B------:R-:W-:Y:S01]  /*2000*/  IMAD.IADD R30, R30, 0x1, R31 ;  /* 0x000000011e1e7824 */ /* 0x000fe200078e021f */
[----:B------:R-:W-:Y:S01]  /*2010*/  LOP3.LUT R24, R34, R35, RZ, 0x3c, !PT ;  /* 0x0000002322187212 */ /* 0x000fe200078e3cff */
[----:B------:R-:W-:Y:S01]  /*2020*/  IMAD.IADD R26, R21, 0x1, R36 ;  /* 0x00000001151a7824 */ /* 0x000fe200078e0224 */
[----:B------:R-:W-:Y:S02]  /*2030*/  SHF.L.W.U32.HI R37, R32, 0x10, R32 ;  /* 0x0000001020257819 */ /* 0x000fe40000010e20 */
[----:B------:R-:W-:Y:S02]  /*2040*/  LOP3.LUT R33, R33, R30, RZ, 0x3c, !PT ;  /* 0x0000001e21217212 */ /* 0x000fe400078e3cff */
[----:B------:R-:W-:Y:S01]  /*2050*/  SHF.L.W.U32.HI R24, R24, 0x7, R24 ;  /* 0x0000000718187819 */ /* 0x000fe20000010e18 */
[----:B------:R-:W-:Y:S01]  /*2060*/  IMAD.IADD R21, R26, 0x1, R37 ;  /* 0x000000011a157824 */ /* 0x000fe200078e0225 */
[----:B------:R-:W-:-:S02]  /*2070*/  LOP3.LUT R26, R25, R26, RZ, 0x3c, !PT ;  /* 0x0000001a191a7212 */ /* 0x000fc400078e3cff */
[----:B------:R-:W-:Y:S01]  /*2080*/  SHF.L.W.U32.HI R25, R33, 0x7, R33 ;  /* 0x0000000721197819 */ /* 0x000fe20000010e21 */
[----:B------:R-:W-:Y:S01]  /*2090*/  IMAD.IADD R27, R24, 0x1, R27 ;  /* 0x00000001181b7824 */ /* 0x000fe200078e021b */
[----:B------:R-:W-:Y:S02]  /*20a0*/  LOP3.LUT R38, R38, R21, RZ, 0x3c, !PT ;  /* 0x0000001526267212 */ /* 0x000fe400078e3cff */
[----:B------:R-:W-:Y:S01]  /*20b0*/  SHF.L.W.U32.HI R33, R26, 0x7, R26 ;  /* 0x000000071a217819 */ /* 0x000fe20000010e1a */
[----:B------:R-:W-:Y:S01]  /*20c0*/  IMAD.IADD R28, R25, 0x1, R28 ;  /* 0x00000001191c7824 */ /* 0x000fe200078e021c */
[----:B------:R-:W-:Y:S02]  /*20d0*/  SHF.L.W.U32.HI R38, R38, 0xc, R38 ;  /* 0x0000000c26267819 */ /* 0x000fe40000010e26 */
[----:B------:R-:W-:Y:S01]  /*20e0*/  LOP3.LUT R22, R22, R27, RZ, 0x3c, !PT ;  /* 0x0000001b16167212 */ /* 0x000fe200078e3cff */
[----:B------:R-:W-:Y:S01]  /*20f0*/  IMAD.IADD R20, R20, 0x1, R33 ;  /* 0x0000000114147824 */ /* 0x000fe200078e0221 */
[----:B------:R-:W-:Y:S01]  /*2100*/  LOP3.LUT R36, R36, R28, RZ, 0x3c, !PT ;  /* 0x0000001c24247212 */ /* 0x000fe200078e3cff */
[----:B------:R-:W-:Y:S01]  /*2110*/  IMAD.IADD R26, R23, 0x1, R38 ;  /* 0x00000001171a7824 */ /* 0x000fe200078e0226 */
[----:B------:R-:W-:-:S02]  /*2120*/  SHF.L.W.U32.HI R39, R22, 0x10, R22 ;  /* 0x0000001016277819 */ /* 0x000fc40000010e16 */
[----:B------:R-:W-:Y:S02]  /*2130*/  LOP3.LUT R22, R31, R20, RZ, 0x3c, !PT ;  /* 0x000000141f167212 */ /* 0x000fe400078e3cff */
[----:B------:R-:W-:Y:S01]  /*2140*/  SHF.L.W.U32.HI R36, R36, 0x10, R36 ;  /* 0x0000001024247819 */ /* 0x000fe20000010e24 */
[----:B------:R-:W-:Y:S01]  /*2150*/  IMAD.IADD R23, R30, 0x1, R39 ;  /* 0x000000011e177824 */ /* 0x000fe200078e0227 */
[----:B------:R-:W-:Y:S02]  /*2160*/  LOP3.LUT R26, R37, R26, RZ, 0x3c, !PT ;  /* 0x0000001a251a7212 */ /* 0x000fe400078e3cff */
[----:B------:R-:W-:Y:S01]  /*2170*/  LEA.HI R22, R22, R35, R22, 0x10 ;  /* 0x0000002316167211 */ /* 0x000fe200078f8016 */
[----:B------:R-:W-:Y:S01]  /*2180*/  IMAD.IADD R30, R29, 0x1, R36 ;  /* 0x000000011d1e7824 */ /* 0x000fe200078e0224 */
[----:B------:R-:W-:Y:S02]  /*2190*/  LEA.HI R21, R26, R21, R26, 0x8 ;  /* 0x000000151a157211 */ /* 0x000fe400078f401a */
[----:B------:R-:W-:-:S02]  /*21a0*/  LOP3.LUT R24, R24, R23, RZ, 0x3c, !PT ;  /* 0x0000001718187212 */ /* 0x000fc400078e3cff */
[----:B------:R-:W-:Y:S02]  /*21b0*/  LOP3.LUT R33, R33, R22, RZ, 0x3c, !PT ;  /* 0x0000001621217212 */ /* 0x000fe400078e3cff */
[----:B------:R-:W-:Y:S02]  /*21c0*/  LOP3.LUT R21, R38, R21, RZ, 0x3c, !PT ;  /* 0x0000001526157212 */ /* 0x000fe400078e3cff */
[----:B------:R-:W-:Y:S02]  /*21d0*/  LOP3.LUT R25, R25, R30, RZ, 0x3c, !PT ;  /* 0x0000001e19197212 */ /* 0x000fe400078e3cff */
[----:B------:R-:W-:Y:S02]  /*21e0*/  LEA.HI R24, R24, R27, R24, 0xc ;  /* 0x0000001b18187211 */ /* 0x000fe400078f6018 */
[----:B------:R-:W-:Y:S02]  /*21f0*/  LEA.HI R20, R33, R20, R33, 0xc ;  /* 0x0000001421147211 */ /* 0x000fe400078f6021 */
[----:B------:R-:W-:-:S02]  /*2200*/  SHF.L.W.U32.HI R21, R21, 0x7, R21 ;  /* 0x0000000715157819 */ /* 0x000fc40000010e15 */
[----:B------:R-:W-:Y:S02]  /*2210*/  LEA.HI R25, R25, R28, R25, 0xc ;  /* 0x0000001c19197211 */ /* 0x000fe400078f6019 */
[----:B------:R-:W-:Y:S01]  /*2220*/  LOP3.LUT R24, R39, R24, RZ, 0x3c, !PT ;  /* 0x0000001827187212 */ /* 0x000fe200078e3cff */
[----:B------:R-:W-:Y:S01]  /*2230*/  IMAD.IADD R23, R20, 0x1, R21 ;  /* 0x0000000114177824 */ /* 0x000fe200078e0215 */
[----:B------:R-:W-:Y:S02]  /*2240*/  LOP3.LUT R25, R36, R25, RZ, 0x3c, !PT ;  /* 0x0000001924197212 */ /* 0x000fe400078e3cff */
[----:B------:R-:W-:Y:S02]  /*2250*/  SHF.L.W.U32.HI R24, R24, 0x8, R24 ;  /* 0x0000000818187819 */ /* 0x000fe40000010e18 */
[----:B------:R-:W-:Y:S02]  /*2260*/  LEA.HI R25, R25, R30, R25, 0x8 ;  /* 0x0000001e19197211 */ /* 0x000fe400078f4019 */
[----:B------:R-:W-:-:S04]  /*2270*/  LOP3.LUT R24, R24, R23, RZ, 0x3c, !PT ;  /* 0x0000001718187212 */ /* 0x000fc800078e3cff */
[----:B------:R-:W-:-:S04]  /*2280*/  LEA.HI R24, R24, R25, R24, 0x10 ;  /* 0x0000001918187211 */ /* 0x000fc800078f8018 */
[----:B------:R-:W-:-:S04]  /*2290*/  LOP3.LUT R24, R21, R24, RZ, 0x3c, !PT ;  /* 0x0000001815187212 */ /* 0x000fc800078e3cff */
[----:B------:R-:W-:-:S05]  /*22a0*/  LEA.HI R23, R24, R23, R24, 0xc ;  /* 0x0000001718177211 */ /* 0x000fca00078f6018 */
[----:B------:R-:W-:-:S05]  /*22b0*/  VIADD R23, R23, 0x61707865 ;  /* 0x6170786517177836 */ /* 0x000fca0000000000 */
[----:B------:R-:W-:-:S04]  /*22c0*/  LOP3.LUT R20, RZ, R23, RZ, 0x33, !PT ;  /* 0x00000017ff147212 */ /* 0x000fc800078e33ff */
[----:B------:R-:W-:Y:S01]  /*22d0*/  LEA.HI R19, R20, R19, RZ, 0x1 ;  /* 0x0000001314137211 */ /* 0x000fe200078f08ff */
[----:B------:R-:W-:Y:S06]  /*22e0*/  @!P1 BRA `(.L_x_2) ;  /* 0xffffffe000789947 */ /* 0x000fec000383ffff */
.L_x_1:
[----:B------:R-:W-:Y:S05]  /*22f0*/  BSYNC.RECONVERGENT B0 ;  /* 0x0000000000007941 */ /* 0x000fea0003800200 */
.L_x_0:
[----:B------:R-:W0:Y:S01]  /*2300*/  SHFL.BFLY PT, R4, R19, 0x10, 0x1f ;  /* 0x0e001f0013047f89 */ /* 0x000e2200000e0000 */
[----:B------:R-:W-:Y:S01]  /*2310*/  VIADD R15, R3, 0x20 ;  /* 0x00000020030f7836 */ /* 0x000fe20000000000 */
[----:B------:R-:W-:Y:S01]  /*2320*/  LOP3.LUT P1, RZ, R0, 0x1f, RZ, 0xc0, !PT ;  /* 0x0000001f00ff7812 */ /* 0x000fe2000782c0ff */
[----:B------:R-:W-:Y:S01]  /*2330*/  BSSY.RECONVERGENT B0, `(.L_x_3) ;  /* 0x0000057000007945 */ /* 0x000fe20003800200 */
[----:B------:R-:W-:Y:S01]  /*2340*/  SHF.R.U32.HI R13, RZ, 0x5, R0 ;  /* 0x00000005ff0d7819 */ /* 0x000fe20000011600 */
[----:B0-----:R-:W-:-:S05]  /*2350*/  IMAD.IADD R5, R4, 0x1, R19 ;  /* 0x0000000104057824 */ /* 0x001fca00078e0213 */
[----:B------:R-:W0:Y:S02]  /*2360*/  SHFL.BFLY PT, R4, R5, 0x8, 0x1f ;  /* 0x0d001f0005047f89 */ /* 0x000e2400000e0000 */
[----:B0-----:R-:W-:-:S05]  /*2370*/  IMAD.IADD R6, R5, 0x1, R4 ;  /* 0x0000000105067824 */ /* 0x001fca00078e0204 */
[----:B------:R-:W0:Y:S02]  /*2380*/  SHFL.BFLY PT, R9, R6, 0x4, 0x1f ;  /* 0x0c801f0006097f89 */ /* 0x000e2400000e0000 */
[----:B0-----:R-:W-:-:S05]  /*2390*/  IMAD.IADD R9, R6, 0x1, R9 ;  /* 0x0000000106097824 */ /* 0x001fca00078e0209 */
[----:B------:R-:W0:Y:S02]  /*23a0*/  SHFL.BFLY PT, R4, R9, 0x2, 0x1f ;  /* 0x0c401f0009047f89 */ /* 0x000e2400000e0000 */
[----:B0-----:R-:W-:Y:S01]  /*23b0*/  IMAD.IADD R8, R9, 0x1, R4 ;  /* 0x0000000109087824 */ /* 0x001fe200078e0204 */
[----:B------:R-:W-:-:S04]  /*23c0*/  LEA R4, R2, R15, 0x18 ;  /* 0x0000000f02047211 */ /* 0x000fc800078ec0ff */
[----:B------:R-:W0:Y:S01]  /*23d0*/  SHFL.BFLY PT, R11, R8, 0x1, 0x1f ;  /* 0x0c201f00080b7f89 */ /* 0x000e2200000e0000 */
[----:B------:R-:W-:Y:S02]  /*23e0*/  IMAD R13, R13, 0x4, R4 ;  /* 0x000000040d0d7824 */ /* 0x000fe400078e0204 */
[----:B0-----:R-:W-:-:S05]  /*23f0*/  IMAD.IADD R10, R8, 0x1, R11 ;  /* 0x00000001080a7824 */ /* 0x001fca00078e020b */
[----:B------:R0:W-:Y:S01]  /*2400*/  @!P1 STS [R13], R10 ;  /* 0x0000000a0d009388 */ /* 0x0001e20000000800 */
[----:B------:R-:W-:Y:S01]  /*2410*/  BAR.SYNC.DEFER_BLOCKING 0x0 ;  /* 0x0000000000007b1d */ /* 0x000fe20000010000 */
[----:B------:R-:W-:-:S13]  /*2420*/  ISETP.NE.AND P1, PT, R0, RZ, PT ;  /* 0x000000ff0000720c */ /* 0x000fda0003f25270 */
[----:B0-----:R-:W-:Y:S05]  /*2430*/  @P1 BRA `(.L_x_4) ;  /* 0x0000000400181947 */ /* 0x001fea0003800000 */
[----:B------:R-:W-:Y:S01]  /*2440*/  UIADD3 UR5, UPT, UPT, UR23, 0x1f, URZ ;  /* 0x0000001f17057890 */ /* 0x000fe2000fffe0ff */
[----:B------:R-:W-:Y:S02]  /*2450*/  IMAD.MOV.U32 R5, RZ, RZ, RZ ;  /* 0x000000ffff057224 */ /* 0x000fe400078e00ff */
[----:B------:R-:W-:Y:S01]  /*2460*/  IMAD.MOV.U32 R6, RZ, RZ, RZ ;  /* 0x000000ffff067224 */ /* 0x000fe200078e00ff */
[----:B------:R-:W-:-:S04]  /*2470*/  USHF.R.U32.HI UR5, URZ, 0x5, UR5 ;  /* 0x00000005ff057899 */ /* 0x000fc80008011605 */
[----:B------:R-:W-:Y:S02]  /*2480*/  UIADD3 UR6, UPT, UPT, UR5, -0x1, URZ ;  /* 0xffffffff05067890 */ /* 0x000fe4000fffe0ff */
[----:B------:R-:W-:Y:S02]  /*2490*/  ULOP3.LUT UR7, UR5, 0xf, URZ, 0xc0, !UPT ;  /* 0x0000000f05077892 */ /* 0x000fe4000f8ec0ff */
[----:B------:R-:W-:Y:S02]  /*24a0*/  UISETP.GE.U32.AND UP1, UPT, UR6, 0xf, UPT ;  /* 0x0000000f0600788c */ /* 0x000fe4000bf26070 */
[----:B------:R-:W-:-:S07]  /*24b0*/  UISETP.NE.AND UP0, UPT, UR7, URZ, UPT ;  /* 0x000000ff0700728c */ /* 0x000fce000bf05270 */
[----:B------:R-:W-:Y:S05]  /*24c0*/  BRA.U !UP1, `(.L_x_5) ;  /* 0x0000000109587547 */ /* 0x000fea000b800000 */
[----:B------:R-:W-:Y:S01]  /*24d0*/  ULOP3.LUT UR8, UR5, 0x70, URZ, 0xc0, !UPT ;  /* 0x0000007005087892 */ /* 0x000fe2000f8ec0ff */
[----:B------:R-:W-:Y:S01]  /*24e0*/  VIADD R24, R4, 0x20 ;  /* 0x0000002004187836 */ /* 0x000fe20000000000 */
[----:B------:R-:W-:Y:S01]  /*24f0*/  ULOP3.LUT UR6, UR5, 0x7fffff0, URZ, 0xc0, !UPT ;  /* 0x07fffff005067892 */ /* 0x000fe2000f8ec0ff */
[----:B------:R-:W-:-:S03]  /*2500*/  IMAD.MOV.U32 R6, RZ, RZ, RZ ;  /* 0x000000ffff067224 */ /* 0x000fc600078e00ff */
[----:B------:R-:W-:Y:S01]  /*2510*/  IMAD.U32 R5, RZ, RZ, UR8 ;  /* 0x00000008ff057e24 */ /* 0x000fe2000f8e00ff */
[----:B------:R-:W-:-:S12]  /*2520*/  UIADD3 UR6, UPT, UPT, -UR6, URZ, URZ ;  /* 0x000000ff06067290 */ /* 0x000fd8000fffe1ff */
.L_x_6:
[----:B------:R-:W0:Y:S01]  /*2530*/  LDS.128 R20, [R24+-0x20] ;  /* 0xffffe00018147984 */ /* 0x000e220000000c00 */
[----:B------:R-:W-:-:S03]  /*2540*/  UIADD3 UR6, UPT, UPT, UR6, 0x10, URZ ;  /* 0x0000001006067890 */ /* 0x000fc6000fffe0ff */
[----:B------:R-:W1:Y:S01]  /*2550*/  LDS.128 R16, [R24+-0x10] ;  /* 0xfffff00018107984 */ /* 0x000e620000000c00 */
[----:B------:R-:W-:-:S03]  /*2560*/  UISETP.NE.AND UP1, UPT, UR6, URZ, UPT ;  /* 0x000000ff0600728c */ /* 0x000fc6000bf25270 */
[----:B------:R-:W2:Y:S04]  /*2570*/  LDS.128 R12, [R24] ;  /* 0x00000000180c7984 */ /* 0x000ea80000000c00 */
[----:B------:R3:W4:Y:S02]  /*2580*/  LDS.128 R8, [R24+0x10] ;  /* 0x0000100018087984 */ /* 0x0007240000000c00 */
[----:B---3--:R-:W-:Y:S01]  /*2590*/  VIADD R24, R24, 0x40 ;  /* 0x0000004018187836 */ /* 0x008fe20000000000 */
[----:B0-----:R-:W-:-:S04]  /*25a0*/  IADD3 R20, PT, PT, R21, R20, R6 ;  /* 0x0000001415147210 */ /* 0x001fc80007ffe006 */
[----:B------:R-:W-:-:S04]  /*25b0*/  IADD3 R20, PT, PT, R23, R22, R20 ;  /* 0x0000001617147210 */ /* 0x000fc80007ffe014 */
[----:B-1----:R-:W-:-:S04]  /*25c0*/  IADD3 R16, PT, PT, R17, R16, R20 ;  /* 0x0000001011107210 */ /* 0x002fc80007ffe014 */
[----:B------:R-:W-:-:S04]  /*25d0*/  IADD3 R16, PT, PT, R19, R18, R16 ;  /* 0x0000001213107210 */ /* 0x000fc80007ffe010 */
[----:B--2---:R-:W-:-:S04]  /*25e0*/  IADD3 R12, PT, PT, R13, R12, R16 ;  /* 0x0000000c0d0c7210 */ /* 0x004fc80007ffe010 */
[----:B------:R-:W-:-:S04]  /*25f0*/  IADD3 R12, PT, PT, R15, R14, R12 ;  /* 0x0000000e0f0c7210 */ /* 0x000fc80007ffe00c */
[----:B----4-:R-:W-:-:S04]  /*2600*/  IADD3 R8, PT, PT, R9, R8, R12 ;  /* 0x0000000809087210 */ /* 0x010fc80007ffe00c */
[----:B------:R-:W-:Y:S01]  /*2610*/  IADD3 R6, PT, PT, R11, R10, R8 ;  /* 0x0000000a0b067210 */ /* 0x000fe20007ffe008 */
[----:B------:R-:W-:Y:S06]  /*2620*/  BRA.U UP1, `(.L_x_6) ;  /* 0xfffffffd01c07547 */ /* 0x000fec000b83ffff */
.L_x_5:
[----:B------:R-:W-:Y:S05]  /*2630*/  BRA.U !UP0, `(.L_x_7) ;  /* 0x00000001087c7547 */ /* 0x000fea000b800000 */
[----:B------:R-:W-:Y:S02]  /*2640*/  UISETP.GE.U32.AND UP0, UPT, UR7, 0x8, UPT ;  /* 0x000000080700788c */ /* 0x000fe4000bf06070 */
[----:B------:R-:W-:-:S04]  /*2650*/  ULOP3.LUT UR6, UR5, 0x7, URZ, 0xc0, !UPT ;  /* 0x0000000705067892 */ /* 0x000fc8000f8ec0ff */
[----:B------:R-:W-:-:S03]  /*2660*/  UISETP.NE.AND UP1, UPT, UR6, URZ, UPT ;  /* 0x000000ff0600728c */ /* 0x000fc6000bf25270 */
[----:B------:R-:W-:Y:S08]  /*2670*/  BRA.U !UP0, `(.L_x_8) ;  /* 0x0000000108207547 */ /* 0x000ff0000b800000 */
[C---:B------:R-:W-:Y:S02]  /*2680*/  IMAD R8, R5.reuse, 0x4, R4 ;  /* 0x0000000405087824 */ /* 0x040fe400078e0204 */
[----:B------:R-:W-:-:S03]  /*2690*/  VIADD R5, R5, 0x8 ;  /* 0x0000000805057836 */ /* 0x000fc60000000000 */
[----:B------:R-:W0:Y:S04]  /*26a0*/  LDS.128 R12, [R8] ;  /* 0x00000000080c7984 */ /* 0x000e280000000c00 */
[----:B------:R-:W1:Y:S01]  /*26b0*/  LDS.128 R16, [R8+0x10] ;  /* 0x0000100008107984 */ /* 0x000e620000000c00 */
[----:B0-----:R-:W-:-:S04]  /*26c0*/  IADD3 R12, PT, PT, R13, R12, R6 ;  /* 0x0000000c0d0c7210 */ /* 0x001fc80007ffe006 */
[----:B------:R-:W-:-:S04]  /*26d0*/  IADD3 R12, PT, PT, R15, R14, R12 ;  /* 0x0000000e0f0c7210 */ /* 0x000fc80007ffe00c */
[----:B-1----:R-:W-:-:S04]  /*26e0*/  IADD3 R12, PT, PT, R17, R16, R12 ;  /* 0x00000010110c7210 */ /* 0x002fc80007ffe00c */
[----:B------:R-:W-:-:S07]  /*26f0*/  IADD3 R6, PT, PT, R19, R18, R12 ;  /* 0x0000001213067210 */ /* 0x000fce0007ffe00c */
.L_x_8:
[----:B------:R-:W-:Y:S05]  /*2700*/  BRA.U !UP1, `(.L_x_7) ;  /* 0x0000000109487547 */ /* 0x000fea000b800000 */
[----:B------:R-:W-:Y:S02]  /*2710*/  UISETP.GE.U32.AND UP0, UPT, UR6, 0x4, UPT ;  /* 0x000000040600788c */ /* 0x000fe4000bf06070 */
[----:B------:R-:W-:-:S04]  /*2720*/  ULOP3.LUT UR5, UR5, 0x3, URZ, 0xc0, !UPT ;  /* 0x0000000305057892 */ /* 0x000fc8000f8ec0ff */
[----:B------:R-:W-:Y:S01]  /*2730*/  PLOP3.LUT P2, PT, PT, PT, UP0, 0x80, 0x8 ;  /* 0x000000000008781c */ /* 0x000fe20003f4f008 */
[----:B------:R-:W-:-:S12]  /*2740*/  UISETP.NE.AND UP0, UPT, UR5, URZ, UPT ;  /* 0x000000ff0500728c */ /* 0x000fd8000bf05270 */
[C---:B------:R-:W-:Y:S02]  /*2750*/  @P2 IMAD R8, R5.reuse, 0x4, R4 ;  /* 0x0000000405082824 */ /* 0x040fe400078e0204 */
[----:B------:R-:W-:-:S04]  /*2760*/  @P2 VIADD R5, R5, 0x4 ;  /* 0x0000000405052836 */ /* 0x000fc80000000000 */
[----:B------:R-:W0:Y:S02]  /*2770*/  @P2 LDS.128 R8, [R8] ;  /* 0x0000000008082984 */ /* 0x000e240000000c00 */
[----:B0-----:R-:W-:-:S04]  /*2780*/  @P2 IADD3 R9, PT, PT, R9, R8, R6 ;  /* 0x0000000809092210 */ /* 0x001fc80007ffe006 */
[----:B------:R-:W-:Y:S01]  /*2790*/  @P2 IADD3 R6, PT, PT, R11, R10, R9 ;  /* 0x0000000a0b062210 */ /* 0x000fe20007ffe009 */
[----:B------:R-:W-:Y:S06]  /*27a0*/  BRA.U !UP0, `(.L_x_7) ;  /* 0x0000000108207547 */ /* 0x000fec000b800000 */
[----:B------:R-:W-:Y:S01]  /*27b0*/  IMAD R4, R5, 0x4, R4 ;  /* 0x0000000405047824 */ /* 0x000fe200078e0204 */
[----:B------:R-:W-:-:S12]  /*27c0*/  UIADD3 UR5, UPT, UPT, -UR5, URZ, URZ ;  /* 0x000000ff05057290 */ /* 0x000fd8000fffe1ff */
.L_x_9:
[----:B------:R0:W1:Y:S01]  /*27d0*/  LDS R5, [R4] ;  /* 0x0000000004057984 */ /* 0x0000620000000800 */
[----:B------:R-:W-:-:S04]  /*27e0*/  UIADD3 UR5, UPT, UPT, UR5, 0x1, URZ ;  /* 0x0000000105057890 */ /* 0x000fc8000fffe0ff */
[----:B------:R-:W-:Y:S01]  /*27f0*/  UISETP.NE.AND UP0, UPT, UR5, URZ, UPT ;  /* 0x000000ff0500728c */ /* 0x000fe2000bf05270 */
[----:B0-----:R-:W-:Y:S02]  /*2800*/  VIADD R4, R4, 0x4 ;  /* 0x0000000404047836 */ /* 0x001fe40000000000 */
[----:B-1----:R-:W-:-:S06]  /*2810*/  IMAD.IADD R6, R5, 0x1, R6 ;  /* 0x0000000105067824 */ /* 0x002fcc00078e0206 */
[----:B------:R-:W-:Y:S05]  /*2820*/  BRA.U UP0, `(.L_x_9) ;  /* 0xfffffffd00e87547 */ /* 0x000fea000b83ffff */
.L_x_7:
[----:B------:R-:W0:Y:S01]  /*2830*/  LDCU.64 UR6, c[0x0][0x3b8] ;  /* 0x00007700ff0677ac */ /* 0x000e220008000a00 */
[----:B------:R-:W-:Y:S02]  /*2840*/  IMAD.MOV.U32 R4, RZ, RZ, R6 ;  /* 0x000000ffff047224 */ /* 0x000fe400078e0006 */
[----:B------:R-:W-:Y:S01]  /*2850*/  IMAD.MOV.U32 R5, RZ, RZ, RZ ;  /* 0x000000ffff057224 */ /* 0x000fe200078e00ff */
[----:B0-----:R-:W-:-:S06]  /*2860*/  UIMAD.WIDE.U32 UR6, UR13, 0x8, UR6 ;  /* 0x000000080d0678a5 */ /* 0x001fcc000f8e0006 */
[----:B------:R-:W-:Y:S02]  /*2870*/  IMAD.U32 R8, RZ, RZ, UR6 ;  /* 0x00000006ff087e24 */ /* 0x000fe4000f8e00ff */
[----:B------:R-:W-:-:S05]  /*2880*/  IMAD.U32 R9, RZ, RZ, UR7 ;  /* 0x00000007ff097e24 */ /* 0x000fca000f8e00ff */
[----:B------:R0:W-:Y:S02]  /*2890*/  STG.E.64 desc[UR14][R8.64], R4 ;  /* 0x0000000408007986 */ /* 0x0001e4000c101b0e */
.L_x_4:
[----:B------:R-:W-:Y:S05]  /*28a0*/  BSYNC.RECONVERGENT B0 ;  /* 0x0000000000007941 */ /* 0x000fea0003800200 */
.L_x_3:
[----:B------:R-:W-:Y:S01]  /*28b0*/  BAR.SYNC.DEFER_BLOCKING 0x0 ;  /* 0x0000000000007b1d */ /* 0x000fe20000010000 */
[----:B------:R-:W-:-:S05]  /*28c0*/  IMAD.MOV.U32 R19, RZ, RZ, RZ ;  /* 0x000000ffff137224 */ /* 0x000fca00078e00ff */
[----:B------:R-:W-:Y:S04]  /*28d0*/  BSSY.RECONVERGENT B0, `(.L_x_10) ;  /* 0x0000212000007945 */ /* 0x000fe80003800200 */
[----:B------:R-:W-:Y:S05]  /*28e0*/  @P0 BRA `(.L_x_11) ;  /* 0x0000002000400947 */ /* 0x000fea0003800000 */
        /* <DEDUP_REMOVED lines=17> */
[----:B0-----:R-:W-:Y:S01]  /*2a00*/  IMAD.U32 R5, RZ, RZ, UR12 ;  /* 0x0000000cff057e24 */ /* 0x001fe2000f8e00ff */
        /* <DEDUP_REMOVED lines=28> */
.L_x_12:
        /* <DEDUP_REMOVED lines=482> */
.L_x_11:
[----:B------:R-:W-:Y:S05]  /*49f0*/  BSYNC.RECONVERGENT B0 ;  /* 0x0000000000007941 */ /* 0x000fea0003800200 */
.L_x_10:
[----:B0-----:R-:W0:Y:S01]  /*4a00*/  SHFL.UP PT, R4, R19, 0x1, RZ ;  /* 0x0420000013047989 */ /* 0x001e2200000e00ff */
[----:B------:R-:W-:Y:S01]  /*4a10*/  LOP3.LUT R10, R0, 0x1f, RZ, 0xc0, !PT ;  /* 0x0000001f000a7812 */ /* 0x000fe200078ec0ff */
[----:B------:R-:W-:Y:S01]  /*4a20*/  VIADD R11, R3, 0x20 ;  /* 0x00000020030b7836 */ /* 0x000fe20000000000 */
[----:B------:R-:W-:Y:S02]  /*4a30*/  BSSY.RECONVERGENT B0, `(.L_x_13) ;  /* 0x00000aa000007945 */ /* 0x000fe40003800200 */
[----:B------:R-:W-:-:S04]  /*4a40*/  ISETP.NE.AND P2, PT, R10, RZ, PT ;  /* 0x000000ff0a00720c */ /* 0x000fc80003f45270 */
[----:B0-----:R-:W-:Y:S02]  /*4a50*/  SEL R4, R4, RZ, P2 ;  /* 0x000000ff04047207 */ /* 0x001fe40001000000 */
[----:B------:R-:W-:-:S03]  /*4a60*/  ISETP.GE.U32.AND P2, PT, R10, 0x2, PT ;  /* 0x000000020a00780c */ /* 0x000fc60003f46070 */
[----:B------:R-:W-:-:S05]  /*4a70*/  IMAD.IADD R4, R4, 0x1, R19 ;  /* 0x0000000104047824 */ /* 0x000fca00078e0213 */
[----:B------:R-:W0:Y:S02]  /*4a80*/  SHFL.UP PT, R5, R4, 0x2, RZ ;  /* 0x0440000004057989 */ /* 0x000e2400000e00ff */
[----:B0-----:R-:W-:Y:S02]  /*4a90*/  SEL R5, R5, RZ, P2 ;  /* 0x000000ff05057207 */ /* 0x001fe40001000000 */
[----:B------:R-:W-:-:S03]  /*4aa0*/  ISETP.GE.U32.AND P2, PT, R10, 0x4, PT ;  /* 0x000000040a00780c */ /* 0x000fc60003f46070 */
[----:B------:R-:W-:-:S05]  /*4ab0*/  IMAD.IADD R5, R4, 0x1, R5 ;  /* 0x0000000104057824 */ /* 0x000fca00078e0205 */
[----:B------:R-:W0:Y:S02]  /*4ac0*/  SHFL.UP PT, R6, R5, 0x4, RZ ;  /* 0x0480000005067989 */ /* 0x000e2400000e00ff */
[----:B0-----:R-:W-:Y:S02]  /*4ad0*/  SEL R6, R6, RZ, P2 ;  /* 0x000000ff06067207 */ /* 0x001fe40001000000 */
[----:B------:R-:W-:-:S03]  /*4ae0*/  ISETP.GE.U32.AND P2, PT, R10, 0x8, PT ;  /* 0x000000080a00780c */ /* 0x000fc60003f46070 */
[----:B------:R-:W-:Y:S01]  /*4af0*/  IMAD.IADD R6, R5, 0x1, R6 ;  /* 0x0000000105067824 */ /* 0x000fe200078e0206 */
[----:B------:R-:W-:-:S04]  /*4b00*/  SHF.R.U32.HI R5, RZ, 0x5, R0 ;  /* 0x00000005ff057819 */ /* 0x000fc80000011600 */
[----:B------:R-:W0:Y:S02]  /*4b10*/  SHFL.UP PT, R8, R6, 0x8, RZ ;  /* 0x0500000006087989 */ /* 0x000e2400000e00ff */
[----:B0-----:R-:W-:Y:S02]  /*4b20*/  SEL R9, R8, RZ, P2 ;  /* 0x000000ff08097207 */ /* 0x001fe40001000000 */
[----:B------:R-:W-:-:S03]  /*4b30*/  ISETP.GE.U32.AND P2, PT, R10, 0x10, PT ;  /* 0x000000100a00780c */ /* 0x000fc60003f46070 */
[----:B------:R-:W-:Y:S01]  /*4b40*/  IMAD.IADD R9, R6, 0x1, R9 ;  /* 0x0000000106097824 */ /* 0x000fe200078e0209 */
[----:B------:R-:W-:-:S04]  /*4b50*/  LEA R6, R2, R11, 0x18 ;  /* 0x0000000b02067211 */ /* 0x000fc800078ec0ff */
[----:B------:R-:W0:Y:S01]  /*4b60*/  SHFL.UP PT, R4, R9, 0x10, RZ ;  /* 0x0600000009047989 */ /* 0x000e2200000e00ff */
[----:B------:R-:W-:Y:S01]  /*4b70*/  IMAD R11, R5, 0x4, R6 ;  /* 0x00000004050b7824 */ /* 0x000fe200078e0206 */
[----:B0-----:R-:W-:Y:S02]  /*4b80*/  SEL R4, R4, RZ, P2 ;  /* 0x000000ff04047207 */ /* 0x001fe40001000000 */
[----:B------:R-:W-:-:S03]  /*4b90*/  ISETP.NE.AND P2, PT, R10, 0x1f, PT ;  /* 0x0000001f0a00780c */ /* 0x000fc60003f45270 */
[----:B------:R-:W-:-:S05]  /*4ba0*/  IMAD.IADD R4, R9, 0x1, R4 ;  /* 0x0000000109047824 */ /* 0x000fca00078e0204 */
[----:B------:R-:W0:Y:S05]  /*4bb0*/  SHFL.IDX PT, R8, R4, 0x1f, 0x1f ;  /* 0x03e01f0004087f89 */ /* 0x000e2a00000e0000 */
[----:B0-----:R0:W-:Y:S01]  /*4bc0*/  @!P2 STS [R11], R8 ;  /* 0x000000080b00a388 */ /* 0x0011e20000000800 */
[----:B------:R-:W-:Y:S06]  /*4bd0*/  BAR.SYNC.DEFER_BLOCKING 0x0 ;  /* 0x0000000000007b1d */ /* 0x000fec0000010000 */
[----:B------:R-:W-:Y:S05]  /*4be0*/  @P1 BRA `(.L_x_14) ;  /* 0x0000000800381947 */ /* 0x000fea0003800000 */
[----:B------:R-:W-:Y:S01]  /*4bf0*/  UIADD3 UR5, UPT, UPT, UR23, 0x1f, URZ ;  /* 0x0000001f17057890 */ /* 0x000fe2000fffe0ff */
[----:B------:R-:W-:Y:S02]  /*4c00*/  IMAD.MOV.U32 R9, RZ, RZ, RZ ;  /* 0x000000ffff097224 */ /* 0x000fe400078e00ff */
[----:B0-----:R-:W-:Y:S01]  /*4c10*/  IMAD.MOV.U32 R11, RZ, RZ, RZ ;  /* 0x000000ffff0b7224 */ /* 0x001fe200078e00ff */
[----:B------:R-:W-:-:S04]  /*4c20*/  USHF.R.U32.HI UR7, URZ, 0x5, UR5 ;  /* 0x00000005ff077899 */ /* 0x000fc80008011605 */
[----:B------:R-:W-:Y:S02]  /*4c30*/  UIADD3 UR5, UPT, UPT, UR7, -0x1, URZ ;  /* 0xffffffff07057890 */ /* 0x000fe4000fffe0ff */
[----:B------:R-:W-:Y:S02]  /*4c40*/  ULOP3.LUT UR8, UR7, 0x3, URZ, 0xc0, !UPT ;  /* 0x0000000307087892 */ /* 0x000fe4000f8ec0ff */
[----:B------:R-:W-:-:S09]  /*4c50*/  UISETP.GE.U32.AND UP0, UPT, UR5, 0x3, UPT ;  /* 0x000000030500788c */ /* 0x000fd2000bf06070 */
[----:B------:R-:W-:Y:S05]  /*4c60*/  BRA.U !UP0, `(.L_x_15) ;  /* 0x0000000508dc7547 */ /* 0x000fea000b800000 */
[----:B------:R-:W-:Y:S01]  /*4c70*/  ULOP3.LUT UR5, UR7, 0x7fffffc, URZ, 0xc0, !UPT ;  /* 0x07fffffc07057892 */ /* 0x000fe2000f8ec0ff */
[----:B------:R-:W-:Y:S02]  /*4c80*/  VIADD R9, R3, 0x40 ;  /* 0x0000004003097836 */ /* 0x000fe40000000000 */
[----:B------:R-:W-:Y:S01]  /*4c90*/  VIADD R8, R6, 0x8 ;  /* 0x0000000806087836 */ /* 0x000fe20000000000 */
[----:B------:R-:W-:Y:S01]  /*4ca0*/  UIADD3 UR6, UPT, UPT, -UR5, URZ, URZ ;  /* 0x000000ff05067290 */ /* 0x000fe2000fffe1ff */
[----:B------:R-:W-:Y:S01]  /*4cb0*/  IMAD.MOV.U32 R11, RZ, RZ, RZ ;  /* 0x000000ffff0b7224 */ /* 0x000fe200078e00ff */
[----:B------:R-:W-:Y:S01]  /*4cc0*/  ULOP3.LUT UR5, UR7, 0x7c, URZ, 0xc0, !UPT ;  /* 0x0000007c07057892 */ /* 0x000fe2000f8ec0ff */
[----:B------:R-:W-:Y:S01]  /*4cd0*/  LEA R10, R2, R9, 0x18 ;  /* 0x00000009020a7211 */ /* 0x000fe200078ec0ff */
[----:B------:R-:W-:-:S04]  /*4ce0*/  UISETP.GE.AND UP0, UPT, UR6, URZ, UPT ;  /* 0x000000ff0600728c */ /* 0x000fc8000bf06270 */
[----:B------:R-:W-:Y:S02]  /*4cf0*/  IMAD.U32 R9, RZ, RZ, UR5 ;  /* 0x00000005ff097e24 */ /* 0x000fe4000f8e00ff */
[----:B------:R-:W-:-:S03]  /*4d00*/  VIADD R10, R10, 0x8 ;  /* 0x000000080a0a7836 */ /* 0x000fc60000000000 */
[----:B------:R-:W-:Y:S05]  /*4d10*/  BRA.U UP0, `(.L_x_16) ;  /* 0x00000005006c7547 */ /* 0x000fea000b800000 */
[----:B------:R-:W-:Y:S02]  /*4d20*/  UIADD3 UR5, UPT, UPT, -UR6, URZ, URZ ;  /* 0x000000ff06057290 */ /* 0x000fe4000fffe1ff */
[----:B------:R-:W-:Y:S02]  /*4d30*/  UPLOP3.LUT UP0, UPT, UPT, UPT, UPT, 0x80, 0x8 ;  /* 0x000000000008789c */ /* 0x000fe40003f0f070 */
[----:B------:R-:W-:-:S09]  /*4d40*/  UISETP.GT.AND UP1, UPT, UR5, 0xc, UPT ;  /* 0x0000000c0500788c */ /* 0x000fd2000bf24270 */
[----:B------:R-:W-:Y:S05]  /*4d50*/  BRA.U !UP1, `(.L_x_17) ;  /* 0x0000000109d87547 */ /* 0x000fea000b800000 */
[----:B------:R-:W-:-:S11]  /*4d60*/  UPLOP3.LUT UP0, UPT, UPT, UPT, UPT, 0x40, 0x4 ;  /* 0x000000000004789c */ /* 0x000fd60003f0e870 */
.L_x_18:
[----:B------:R-:W-:Y:S01]  /*4d70*/  STS [R10+-0x8], R11 ;  /* 0xfffff80b0a007388 */ /* 0x000fe20000000800 */
[----:B------:R-:W-:-:S03]  /*4d80*/  UIADD3 UR6, UPT, UPT, UR6, 0x10, URZ ;  /* 0x0000001006067890 */ /* 0x000fc6000fffe0ff */
[----:B------:R-:W0:Y:S01]  /*4d90*/  LDS R12, [R8+-0x8] ;  /* 0xfffff800080c7984 */ /* 0x000e220000000800 */
[----:B------:R-:W-:Y:S01]  /*4da0*/  UISETP.GE.AND UP1, UPT, UR6, -0xc, UPT ;  /* 0xfffffff40600788c */ /* 0x000fe2000bf26270 */
[----:B0-----:R-:W-:-:S05]  /*4db0*/  IMAD.IADD R13, R12, 0x1, R11 ;  /* 0x000000010c0d7824 */ /* 0x001fca00078e020b */
[----:B------:R-:W-:Y:S04]  /*4dc0*/  STS [R10+-0x4], R13 ;  /* 0xfffffc0d0a007388 */ /* 0x000fe80000000800 */
[----:B------:R-:W0:Y:S02]  /*4dd0*/  LDS R12, [R8+-0x4] ;  /* 0xfffffc00080c7984 */ /* 0x000e240000000800 */
[----:B0-----:R-:W-:-:S05]  /*4de0*/  IMAD.IADD R15, R13, 0x1, R12 ;  /* 0x000000010d0f7824 */ /* 0x001fca00078e020c */
[----:B------:R-:W-:Y:S04]  /*4df0*/  STS [R10], R15 ;  /* 0x0000000f0a007388 */ /* 0x000fe80000000800 */
[----:B------:R-:W0:Y:S02]  /*4e00*/  LDS R12, [R8] ;  /* 0x00000000080c7984 */ /* 0x000e240000000800 */
[----:B0-----:R-:W-:-:S05]  /*4e10*/  IMAD.IADD R17, R15, 0x1, R12 ;  /* 0x000000010f117824 */ /* 0x001fca00078e020c */
[----:B------:R-:W-:Y:S04]  /*4e20*/  STS [R10+0x4], R17 ;  /* 0x000004110a007388 */ /* 0x000fe80000000800 */
[----:B------:R-:W0:Y:S02]  /*4e30*/  LDS R12, [R8+0x4] ;  /* 0x00000400080c7984 */ /* 0x000e240000000800 */
        /* <DEDUP_REMOVED lines=34> */
[----:B------:R0:W-:Y:S04]  /*5060*/  STS [R10+0x34], R17 ;  /* 0x000034110a007388 */ /* 0x0001e80000000800 */
[----:B------:R1:W2:Y:S01]  /*5070*/  LDS R12, [R8+0x34] ;  /* 0x00003400080c7984 */ /* 0x0002a20000000800 */
[----:B0-----:R-:W-:Y:S02]  /*5080*/  VIADD R10, R10, 0x40 ;  /* 0x000000400a0a7836 */ /* 0x001fe40000000000 */
[----:B-1----:R-:W-:Y:S02]  /*5090*/  VIADD R8, R8, 0x40 ;  /* 0x0000004008087836 */ /* 0x002fe40000000000 */
[----:B--2---:R-:W-:Y:S01]  /*50a0*/  IMAD.IADD R11, R17, 0x1, R12 ;  /* 0x00000001110b7824 */ /* 0x004fe200078e020c */
[----:B------:R-:W-:Y:S06]  /*50b0*/  BRA.U !UP1, `(.L_x_18) ;  /* 0xfffffffd092c7547 */ /* 0x000fec000b83ffff */
.L_x_17:
[----:B------:R-:W-:-:S04]  /*50c0*/  UIADD3 UR5, UPT, UPT, -UR6, URZ, URZ ;  /* 0x000000ff06057290 */ /* 0x000fc8000fffe1ff */
[----:B------:R-:W-:-:S09]  /*50d0*/  UISETP.GT.AND UP1, UPT, UR5, 0x4, UPT ;  /* 0x000000040500788c */ /* 0x000fd2000bf24270 */
[----:B------:R-:W-:Y:S05]  /*50e0*/  BRA.U !UP1, `(.L_x_19) ;  /* 0x0000000109707547 */ /* 0x000fea000b800000 */
[----:B------:R-:W-:Y:S01]  /*50f0*/  STS [R10+-0x8], R11 ;  /* 0xfffff80b0a007388 */ /* 0x000fe20000000800 */
[----:B------:R-:W-:Y:S02]  /*5100*/  UIADD3 UR6, UPT, UPT, UR6, 0x8, URZ ;  /* 0x0000000806067890 */ /* 0x000fe4000fffe0ff */
[----:B------:R-:W-:Y:S01]  /*5110*/  UPLOP3.LUT UP0, UPT, UPT, UPT, UPT, 0x40, 0x4 ;  /* 0x000000000004789c */ /* 0x000fe20003f0e870 */
[----:B------:R-:W0:Y:S02]  /*5120*/  LDS R12, [R8+-0x8] ;  /* 0xfffff800080c7984 */ /* 0x000e240000000800 */
        /* <DEDUP_REMOVED lines=23> */
[----:B--2---:R-:W-:-:S07]  /*52a0*/  IMAD.IADD R11, R17, 0x1, R12 ;  /* 0x00000001110b7824 */ /* 0x004fce00078e020c */
.L_x_19:
[----:B------:R-:W-:-:S09]  /*52b0*/  UISETP.NE.OR UP0, UPT, UR6, URZ, UP0 ;  /* 0x000000ff0600728c */ /* 0x000fd20008705670 */
[----:B------:R-:W-:Y:S05]  /*52c0*/  BRA.U !UP0, `(.L_x_15) ;  /* 0x0000000108447547 */ /* 0x000fea000b800000 */
.L_x_16:
[----:B------:R-:W-:Y:S01]  /*52d0*/  STS [R10+-0x8], R11 ;  /* 0xfffff80b0a007388 */ /* 0x000fe20000000800 */
[----:B------:R-:W-:-:S03]  /*52e0*/  UIADD3 UR6, UPT, UPT, UR6, 0x4, URZ ;  /* 0x0000000406067890 */ /* 0x000fc6000fffe0ff */
[----:B------:R-:W0:Y:S01]  /*52f0*/  LDS R12, [R8+-0x8] ;  /* 0xfffff800080c7984 */ /* 0x000e220000000800 */
[----:B------:R-:W-:Y:S01]  /*5300*/  UISETP.NE.AND UP0, UPT, UR6, URZ, UPT ;  /* 0x000000ff0600728c */ /* 0x000fe2000bf05270 */
[----:B0-----:R-:W-:-:S05]  /*5310*/  IMAD.IADD R13, R12, 0x1, R11 ;  /* 0x000000010c0d7824 */ /* 0x001fca00078e020b */
[----:B------:R-:W-:Y:S04]  /*5320*/  STS [R10+-0x4], R13 ;  /* 0xfffffc0d0a007388 */ /* 0x000fe80000000800 */
[----:B------:R-:W0:Y:S02]  /*5330*/  LDS R12, [R8+-0x4] ;  /* 0xfffffc00080c7984 */ /* 0x000e240000000800 */
[----:B0-----:R-:W-:-:S05]  /*5340*/  IMAD.IADD R15, R13, 0x1, R12 ;  /* 0x000000010d0f7824 */ /* 0x001fca00078e020c */
[----:B------:R-:W-:Y:S04]  /*5350*/  STS [R10], R15 ;  /* 0x0000000f0a007388 */ /* 0x000fe80000000800 */
[----:B------:R-:W0:Y:S02]  /*5360*/  LDS R12, [R8] ;  /* 0x00000000080c7984 */ /* 0x000e240000000800 */
[----:B0-----:R-:W-:-:S05]  /*5370*/  IMAD.IADD R17, R15, 0x1, R12 ;  /* 0x000000010f117824 */ /* 0x001fca00078e020c */
[----:B------:R0:W-:Y:S04]  /*5380*/  STS [R10+0x4], R17 ;  /* 0x000004110a007388 */ /* 0x0001e80000000800 */
[----:B------:R1:W2:Y:S01]  /*5390*/  LDS R12, [R8+0x4] ;  /* 0x00000400080c7984 */ /* 0x0002a20000000800 */
[----:B0-----:R-:W-:Y:S02]  /*53a0*/  VIADD R10, R10, 0x10 ;  /* 0x000000100a0a7836 */ /* 0x001fe40000000000 */
[----:B-1----:R-:W-:Y:S02]  /*53b0*/  VIADD R8, R8, 0x10 ;  /* 0x0000001008087836 */ /* 0x002fe40000000000 */
[----:B--2---:R-:W-:Y:S01]  /*53c0*/  IMAD.IADD R11, R17, 0x1, R12 ;  /* 0x00000001110b7824 */ /* 0x004fe200078e020c */
[----:B------:R-:W-:Y:S06]  /*53d0*/  BRA.U UP0, `(.L_x_16) ;  /* 0xfffffffd00bc7547 */ /* 0x000fec000b83ffff */
.L_x_15:
[----:B------:R-:W-:-:S09]  /*53e0*/  UISETP.NE.AND UP0, UPT, UR8, URZ, UPT ;  /* 0x000000ff0800728c */ /* 0x000fd2000bf05270 */
[----:B------:R-:W-:Y:S05]  /*53f0*/  BRA.U !UP0, `(.L_x_14) ;  /* 0x0000000108347547 */ /* 0x000fea000b800000 */
[----:B------:R-:W-:Y:S01]  /*5400*/  VIADD R13, R3, 0x40 ;  /* 0x00000040030d7836 */ /* 0x000fe20000000000 */
[----:B------:R-:W-:Y:S01]  /*5410*/  UIADD3 UR5, UPT, UPT, -UR8, URZ, URZ ;  /* 0x000000ff08057290 */ /* 0x000fe2000fffe1ff */
[----:B------:R-:W-:-:S03]  /*5420*/  IMAD R6, R9, 0x4, R6 ;  /* 0x0000000409067824 */ /* 0x000fc600078e0206 */
[----:B------:R-:W-:-:S05]  /*5430*/  LEA R8, R2, R13, 0x18 ;  /* 0x0000000d02087211 */ /* 0x000fca00078ec0ff */
[----:B------:R-:W-:-:S07]  /*5440*/  IMAD R8, R9, 0x4, R8 ;  /* 0x0000000409087824 */ /* 0x000fce00078e0208 */
.L_x_20:
[----:B------:R0:W-:Y:S01]  /*5450*/  STS [R8], R11 ;  /* 0x0000000b08007388 */ /* 0x0001e20000000800 */
[----:B------:R-:W-:-:S03]  /*5460*/  UIADD3 UR5, UPT, UPT, UR5, 0x1, URZ ;  /* 0x0000000105057890 */ /* 0x000fc6000fffe0ff */
[----:B------:R1:W2:Y:S01]  /*5470*/  LDS R10, [R6] ;  /* 0x00000000060a7984 */ /* 0x0002a20000000800 */
[----:B------:R-:W-:Y:S01]  /*5480*/  UISETP.NE.AND UP0, UPT, UR5, URZ, UPT ;  /* 0x000000ff0500728c */ /* 0x000fe2000bf05270 */
[----:B0-----:R-:W-:Y:S02]  /*5490*/  VIADD R8, R8, 0x4 ;  /* 0x0000000408087836 */ /* 0x001fe40000000000 */
[----:B-1----:R-:W-:Y:S02]  /*54a0*/  VIADD R6, R6, 0x4 ;  /* 0x0000000406067836 */ /* 0x002fe40000000000 */
[----:B--2---:R-:W-:-:S04]  /*54b0*/  IMAD.IADD R11, R10, 0x1, R11 ;  /* 0x000000010a0b7824 */ /* 0x004fc800078e020b */
[----:B------:R-:W-:Y:S05]  /*54c0*/  BRA.U UP0, `(.L_x_20) ;  /* 0xfffffffd00e07547 */ /* 0x000fea000b83ffff */
.L_x_14:
[----:B------:R-:W-:Y:S05]  /*54d0*/  BSYNC.RECONVERGENT B0 ;  /* 0x0000000000007941 */ /* 0x000fea0003800200 */
.L_x_13:
[----:B------:R-:W-:Y:S01]  /*54e0*/  BAR.SYNC.DEFER_BLOCKING 0x0 ;  /* 0x0000000000007b1d */ /* 0x000fe20000010000 */
[----:B------:R-:W-:Y:S02]  /*54f0*/  VIADD R3, R3, 0x40 ;  /* 0x0000004003037836 */ /* 0x000fe40000000000 */
[----:B------:R-:W-:-:S03]  /*5500*/  IMAD.MOV.U32 R13, RZ, RZ, RZ ;  /* 0x000000ffff0d7224 */ /* 0x000fc600078e00ff */
[----:B------:R-:W-:Y:S01]  /*5510*/  LEA R2, R2, R3, 0x18 ;  /* 0x0000000302027211 */ /* 0x000fe200078ec0ff */
[----:B------:R-:W1:Y:S01]  /*5520*/  LDCU UR39, c[0x0][0x388] ;  /* 0x00007100ff2777ac */ /* 0x000e620008000800 */
[----:B------:R-:W-:Y:S01]  /*5530*/  BSSY.RECONVERGENT B0, `(.L_x_21) ;  /* 0x0000438000007945 */ /* 0x000fe20003800200 */
[----:B------:R-:W-:Y:S02]  /*5540*/  IMAD.MOV.U32 R3, RZ, RZ, -0x1 ;  /* 0xffffffffff037424 */ /* 0x000fe400078e00ff */
[----:B------:R-:W-:Y:S01]  /*5550*/  IMAD R5, R5, 0x4, R2 ;  /* 0x0000000405057824 */ /* 0x000fe200078e0202 */
[----:B------:R-:W2:Y:S01]  /*5560*/  LDCU UR32, c[0x0][0x394] ;  /* 0x00007280ff2077ac */ /* 0x000ea20008000800 */
[----:B------:R-:W3:Y:S01]  /*5570*/  LDCU UR33, c[0x0][0x390] ;  /* 0x00007200ff2177ac */ /* 0x000ee20008000800 */
[----:B------:R-:W4:Y:S03]  /*5580*/  LDCU.64 UR28, c[0x0][0x398] ;  /* 0x00007300ff1c77ac */ /* 0x000f260008000a00 */
[----:B------:R-:W5:Y:S01]  /*5590*/  LDS R5, [R5] ;  /* 0x0000000005057984 */ /* 0x000f620000000800 */
[----:B------:R-:W0:Y:S01]  /*55a0*/  LDCU.64 UR30, c[0x0][0x3b0] ;  /* 0x00007600ff1e77ac */ /* 0x000e220008000a00 */
[----:B-----5:R-:W-:Y:S01]  /*55b0*/  IADD3 R16, PT, PT, R5, R4, -R19 ;  /* 0x0000000405107210 */ /* 0x020fe20007ffe813 */
[----:B01234-:R-:W-:Y:S06]  /*55c0*/  @P0 BRA `(.L_x_22) ;  /* 0x0000004000b80947 */ /* 0x01ffec0003800000 */
[----:B------:R-:W-:Y:S01]  /*55d0*/  UIADD3 UR37, UPT, UPT, UR17, 0x79622d32, URZ ;  /* 0x79622d3211257890 */ /* 0x000fe2000fffe0ff */
[----:B------:R-:W-:Y:S01]  /*55e0*/  IMAD.MOV.U32 R13, RZ, RZ, RZ ;  /* 0x000000ffff0d7224 */ /* 0x000fe200078e00ff */
[----:B------:R-:W-:Y:S01]  /*55f0*/  UIADD3 UR7, UPT, UPT, UR19, 0x61707865, URZ ;  /* 0x6170786513077890 */ /* 0x000fe2000fffe0ff */
[----:B------:R-:W-:Y:S01]  /*5600*/  IMAD.MOV.U32 R17, RZ, RZ, R0 ;  /* 0x000000ffff117224 */ /* 0x000fe200078e0000 */
[----:B------:R-:W-:Y:S02]  /*5610*/  ULOP3.LUT UR6, UR4, UR37, URZ, 0x3c, !UPT ;  /* 0x0000002504067292 */ /* 0x000fe4000f8e3cff */
[----:B------:R-:W-:Y:S02]  /*5620*/  UIADD3 UR11, UPT, UPT, UR18, 0x3320646e, URZ ;  /* 0x3320646e120b7890 */ /* 0x000fe4000fffe0ff */
[----:B------:R-:W-:Y:S02]  /*5630*/  USHF.L.W.U32.HI UR25, UR6, 0x10, UR6 ;  /* 0x0000001006197899 */ /* 0x000fe40008010e06 */
[----:B------:R-:W-:-:S02]  /*5640*/  USHF.L.W.U32.HI UR8, UR7, 0x10, UR7 ;  /* 0x0000001007087899 */ /* 0x000fc40008010e07 */
[----:B------:R-:W-:Y:S02]  /*5650*/  UIADD3 UR38, UPT, UPT, UR25, UR20, URZ ;  /* 0x0000001419267290 */ /* 0x000fe4000fffe0ff */
[----:B------:R-:W-:Y:S02]  /*5660*/  ULOP3.LUT UR5, UR11, 0x1, URZ, 0x3c, !UPT ;  /* 0x000000010b057892 */ /* 0x000fe4000f8e3cff */
[----:B------:R-:W-:Y:S02]  /*5670*/  UIADD3 UR34, UPT, UPT, UR22, UR8, URZ ;  /* 0x0000000816227290 */ /* 0x000fe4000fffe0ff */
[----:B------:R-:W-:Y:S02]  /*5680*/  ULOP3.LUT UR26, UR17, UR38, URZ, 0x3c, !UPT ;  /* 0x00000026111a7292 */ /* 0x000fe4000f8e3cff */
[----:B------:R-:W-:Y:S02]  /*5690*/  USHF.L.W.U32.HI UR12, UR11, 0x10, UR11 ;  /* 0x000000100b0c7899 */ /* 0x000fe40008010e0b */
[----:B------:R-:W-:-:S02]  /*56a0*/  USHF.L.W.U32.HI UR5, UR11, 0x10, UR5 ;  /* 0x000000100b057899 */ /* 0x000fc40008010e05 */
[----:B------:R-:W-:Y:S02]  /*56b0*/  ULOP3.LUT UR6, UR19, UR34, URZ, 0x3c, !UPT ;  /* 0x0000002213067292 */ /* 0x000fe4000f8e3cff */
[----:B------:R-:W-:Y:S02]  /*56c0*/  USHF.L.W.U32.HI UR26, UR26, 0xc, UR26 ;  /* 0x0000000c1a1a7899 */ /* 0x000fe40008010e1a */
[----:B------:R-:W-:Y:S02]  /*56d0*/  UIADD3 UR35, UPT, UPT, UR12, UR21, URZ ;  /* 0x000000150c237290 */ /* 0x000fe4000fffe0ff */
[----:B------:R-:W-:Y:S02]  /*56e0*/  UIADD3 UR27, UPT, UPT, UR5, UR21, URZ ;  /* 0x00000015051b7290 */ /* 0x000fe4000fffe0ff */
[----:B------:R-:W-:Y:S01]  /*56f0*/  USHF.L.W.U32.HI UR9, UR6, 0xc, UR6 ;  /* 0x0000000c06097899 */ /* 0x000fe20008010e06 */
[----:B------:R-:W-:Y:S01]  /*5700*/  IMAD.U32 R2, RZ, RZ, UR26 ;  /* 0x0000001aff027e24 */ /* 0x000fe2000f8e00ff */
[----:B------:R-:W-:-:S02]  /*5710*/  ULOP3.LUT UR10, UR18, UR35, URZ, 0x3c, !UPT ;  /* 0x00000023120a7292 */ /* 0x000fc4000f8e3cff */
[----:B------:R-:W-:Y:S01]  /*5720*/  ULOP3.LUT UR6, UR18, UR27, URZ, 0x3c, !UPT ;  /* 0x0000001b12067292 */ /* 0x000fe2000f8e3cff */
[----:B------:R-:W-:Y:S01]  /*5730*/  VIADD R2, R2, UR37 ;  /* 0x0000002502027c36 */ /* 0x000fe20008000000 */
[----:B------:R-:W-:Y:S02]  /*5740*/  USHF.L.W.U32.HI UR24, UR10, 0xc, UR10 ;  /* 0x0000000c0a187899 */ /* 0x000fe40008010e0a */
[----:B------:R-:W-:Y:S02]  /*5750*/  USHF.L.W.U32.HI UR6, UR6, 0xc, UR6 ;  /* 0x0000000c06067899 */ /* 0x000fe40008010e06 */
[----:B------:R-:W-:Y:S01]  /*5760*/  UIADD3 UR10, UPT, UPT, UR7, UR9, URZ ;  /* 0x00000009070a7290 */ /* 0x000fe2000fffe0ff */
[----:B------:R-:W-:Y:S01]  /*5770*/  LOP3.LUT R14, R2, UR25, RZ, 0x3c, !PT ;  /* 0x00000019020e7c12 */ /* 0x000fe2000f8e3cff */
[----:B------:R-:W-:Y:S02]  /*5780*/  UIADD3 UR36, UPT, UPT, UR11, UR24, URZ ;  /* 0x000000180b247290 */ /* 0x000fe4000fffe0ff */
[----:B------:R-:W-:Y:S01]  /*5790*/  UIADD3 UR7, UPT, UPT, UR11, UR6, URZ ;  /* 0x000000060b077290 */ /* 0x000fe2000fffe0ff */
[----:B------:R-:W-:Y:S01]  /*57a0*/  SHF.L.W.U32.HI R14, R14, 0x8, R14 ;  /* 0x000000080e0e7819 */ /* 0x000fe20000010e0e */
[----:B------:R-:W-:-:S02]  /*57b0*/  ULOP3.LUT UR12, UR12, UR36, URZ, 0x3c, !UPT ;  /* 0x000000240c0c7292 */ /* 0x000fc4000f8e3cff */
[----:B------:R-:W-:Y:S02]  /*57c0*/  ULOP3.LUT UR5, UR5, UR7, URZ, 0x3c, !UPT ;  /* 0x0000000705057292 */ /* 0x000fe4000f8e3cff */
[----:B------:R-:W-:Y:S01]  /*57d0*/  ULOP3.LUT UR8, UR8, UR10, URZ, 0x3c, !UPT ;  /* 0x0000000a08087292 */ /* 0x000fe2000f8e3cff */
[----:B------:R-:W-:Y:S02]  /*57e0*/  VIADD R15, R14, UR38 ;  /* 0x000000260e0f7c36 */ /* 0x000fe40008000000 */
[----:B------:R-:W-:Y:S01]  /*57f0*/  IMAD.U32 R6, RZ, RZ, UR12 ;  /* 0x0000000cff067e24 */ /* 0x000fe2000f8e00ff */
[----:B------:R-:W-:Y:S01]  /*5800*/  USHF.L.W.U32.HI UR8, UR8, 0x8, UR8 ;  /* 0x0000000808087899 */ /* 0x000fe20008010e08 */
[----:B------:R-:W-:Y:S01]  /*5810*/  IMAD.U32 R3, RZ, RZ, UR12 ;  /* 0x0000000cff037e24 */ /* 0x000fe2000f8e00ff */
[----:B------:R-:W-:Y:S01]  /*5820*/  LOP3.LUT R21, R15, UR26, RZ, 0x3c, !PT ;  /* 0x0000001a0f157c12 */ /* 0x000fe2000f8e3cff */
[----:B------:R-:W-:Y:S02]  /*5830*/  IMAD.U32 R12, RZ, RZ, UR5 ;  /* 0x00000005ff0c7e24 */ /* 0x000fe4000f8e00ff */
[----:B------:R-:W-:Y:S01]  /*5840*/  IMAD.U32 R5, RZ, RZ, UR5 ;  /* 0x00000005ff057e24 */ /* 0x000fe2000f8e00ff */
[----:B------:R-:W-:Y:S01]  /*5850*/  SHF.L.W.U32.HI R6, R3, 0x8, R6 ;  /* 0x0000000803067819 */ /* 0x000fe20000010e06 */
[----:B------:R-:W-:Y:S01]  /*5860*/  IMAD.U32 R18, RZ, RZ, UR8 ;  /* 0x00000008ff127e24 */ /* 0x000fe2000f8e00ff */
[----:B------:R-:W-:Y:S01]  /*5870*/  SHF.L.W.U32.HI R21, R21, 0x7, R21 ;  /* 0x0000000715157819 */ /* 0x000fe20000010e15 */
[----:B------:R-:W-:Y:S01]  /*5880*/  IMAD.MOV.U32 R3, RZ, RZ, -0x1 ;  /* 0xffffffffff037424 */ /* 0x000fe200078e00ff */
[----:B------:R-:W-:Y:S01]  /*5890*/  SHF.L.W.U32.HI R12, R5, 0x8, R12 ;  /* 0x00000008050c7819 */ /* 0x000fe20000010e0c */
[----:B------:R-:W-:-:S02]  /*58a0*/  VIADD R19, R6, UR35 ;  /* 0x0000002306137c36 */ /* 0x000fc40008000000 */
[----:B------:R-:W-:Y:S02]  /*58b0*/  VIADD R18, R18, UR34 ;  /* 0x0000002212127c36 */ /* 0x000fe40008000000 */
[----:B------:R-:W-:Y:S01]  /*58c0*/  VIADD R20, R12, UR27 ;  /* 0x0000001b0c147c36 */ /* 0x000fe20008000000 */
[----:B------:R-:W-:Y:S01]  /*58d0*/  LOP3.LUT R25, R19, UR24, RZ, 0x3c, !PT ;  /* 0x0000001813197c12 */ /* 0x000fe2000f8e3cff */
[C---:B------:R-:W-:Y:S01]  /*58e0*/  VIADD R23, R21.reuse, UR36 ;  /* 0x0000002415177c36 */ /* 0x040fe20008000000 */
[----:B------:R-:W-:Y:S01]  /*58f0*/  LOP3.LUT R22, R18, UR9, RZ, 0x3c, !PT ;  /* 0x0000000912167c12 */ /* 0x000fe2000f8e3cff */
[----:B------:R-:W-:Y:S01]  /*5900*/  VIADD R24, R21, UR7 ;  /* 0x0000000715187c36 */ /* 0x000fe20008000000 */
[----:B------:R-:W-:Y:S02]  /*5910*/  LOP3.LUT R26, R20, UR6, RZ, 0x3c, !PT ;  /* 0x00000006141a7c12 */ /* 0x000fe4000f8e3cff */
[----:B------:R-:W-:Y:S02]  /*5920*/  SHF.L.W.U32.HI R25, R25, 0x7, R25 ;  /* 0x0000000719197819 */ /* 0x000fe40000010e19 */
[----:B------:R-:W-:-:S02]  /*5930*/  SHF.L.W.U32.HI R26, R26, 0x7, R26 ;  /* 0x000000071a1a7819 */ /* 0x000fc40000010e1a */
[----:B------:R-:W-:Y:S01]  /*5940*/  LOP3.LUT R29, R23, UR8, RZ, 0x3c, !PT ;  /* 0x00000008171d7c12 */ /* 0x000fe2000f8e3cff */
[----:B------:R-:W-:Y:S01]  /*5950*/  VIADD R27, R25, UR10 ;  /* 0x0000000a191b7c36 */ /* 0x000fe20008000000 */
[----:B------:R-:W-:Y:S01]  /*5960*/  LOP3.LUT R30, R24, UR8, RZ, 0x3c, !PT ;  /* 0x00000008181e7c12 */ /* 0x000fe2000f8e3cff */
[----:B------:R-:W-:Y:S01]  /*5970*/  VIADD R28, R26, UR10 ;  /* 0x0000000a1a1c7c36 */ /* 0x000fe20008000000 */
[----:B------:R-:W-:Y:S02]  /*5980*/  SHF.L.W.U32.HI R22, R22, 0x7, R22 ;  /* 0x0000000716167819 */ /* 0x000fe40000010e16 */
[----:B------:R-:W-:Y:S02]  /*5990*/  SHF.L.W.U32.HI R29, R29, 0x10, R29 ;  /* 0x000000101d1d7819 */ /* 0x000fe40000010e1d */
[----:B------:R-:W-:-:S07]  /*59a0*/  SHF.L.W.U32.HI R30, R30, 0x10, R30 ;  /* 0x000000101e1e7819 */ /* 0x000fce0000010e1e */
.L_x_29:
[----:B------:R-:W-:Y:S01]  /*59b0*/  UIADD3 UR5, UPT, UPT, UR16, 0x6b206574, URZ ;  /* 0x6b20657410057890 */ /* 0x000fe2000fffe0ff */
[----:B------:R-:W-:Y:S05]  /*59c0*/  BSSY.RECONVERGENT B1, `(.L_x_23) ;  /* 0x00003d0000017945 */ /* 0x000fea0003800200 */
[----:B0-----:R-:W-:-:S04]  /*59d0*/  LOP3.LUT R4, R17, UR5, RZ, 0x3c, !PT ;  /* 0x0000000511047c12 */ /* 0x001fc8000f8e3cff */
[----:B------:R-:W-:-:S05]  /*59e0*/  SHF.L.W.U32.HI R4, R4, 0x10, R4 ;  /* 0x0000001004047819 */ /* 0x000fca0000010e04 */
[----:B------:R-:W-:-:S05]  /*59f0*/  IMAD.IADD R5, R4, 0x1, R7 ;  /* 0x0000000104057824 */ /* 0x000fca00078e0207 */
[----:B------:R-:W-:-:S04]  /*5a00*/  LOP3.LUT R8, R5, UR16, RZ, 0x3c, !PT ;  /* 0x0000001005087c12 */ /* 0x000fc8000f8e3cff */
[----:B------:R-:W-:-:S05]  /*5a10*/  SHF.L.W.U32.HI R9, R8, 0xc, R8 ;  /* 0x0000000c08097819 */ /* 0x000fca0000010e08 */
[----:B------:R-:W-:-:S05]  /*5a20*/  VIADD R37, R9, UR5 ;  /* 0x0000000509257c36 */ /* 0x000fca0008000000 */
[----:B------:R-:W-:Y:S01]  /*5a30*/  LOP3.LUT R4, R4, R37, RZ, 0x3c, !PT ;  /* 0x0000002504047212 */ /* 0x000fe200078e3cff */
[----:B------:R-:W-:-:S03]  /*5a40*/  IMAD.IADD R37, R22, 0x1, R37 ;  /* 0x0000000116257824 */ /* 0x000fc600078e0225 */
[----:B------:R-:W-:Y:S02]  /*5a50*/  SHF.L.W.U32.HI R34, R4, 0x8, R4 ;  /* 0x0000000804227819 */ /* 0x000fe40000010e04 */
[----:B------:R-:W-:Y:S02]  /*5a60*/  LOP3.LUT R8, R14, R37, RZ, 0x3c, !PT ;  /* 0x000000250e087212 */ /* 0x000fe400078e3cff */
[----:B------:R-:W-:Y:S01]  /*5a70*/  LOP3.LUT R4, R34, R27, RZ, 0x3c, !PT ;  /* 0x0000001b22047212 */ /* 0x000fe200078e3cff */
[----:B------:R-:W-:Y:S01]  /*5a80*/  IMAD.IADD R32, R5, 0x1, R34 ;  /* 0x0000000105207824 */ /* 0x000fe200078e0222 */
[----:B------:R-:W-:Y:S02]  /*5a90*/  SHF.L.W.U32.HI R8, R8, 0x10, R8 ;  /* 0x0000001008087819 */ /* 0x000fe40000010e08 */
[----:B------:R-:W-:Y:S01]  /*5aa0*/  SHF.L.W.U32.HI R10, R4, 0x10, R4 ;  /* 0x00000010040a7819 */ /* 0x000fe20000010e04 */
[----:B------:R-:W-:Y:S01]  /*5ab0*/  IMAD.IADD R4, R29, 0x1, R32 ;  /* 0x000000011d047824 */ /* 0x000fe200078e0220 */
[----:B------:R-:W-:Y:S01]  /*5ac0*/  LOP3.LUT R9, R9, R32, RZ, 0x3c, !PT ;  /* 0x0000002009097212 */ /* 0x000fe200078e3cff */
[----:B------:R-:W-:Y:S01]  /*5ad0*/  IMAD.IADD R41, R19, 0x1, R8 ;  /* 0x0000000113297824 */ /* 0x000fe200078e0208 */
[----:B------:R-:W-:Y:S01]  /*5ae0*/  LOP3.LUT R34, R34, R28, RZ, 0x3c, !PT ;  /* 0x0000001c22227212 */ /* 0x000fe200078e3cff */
[----:B------:R-:W-:Y:S01]  /*5af0*/  IMAD.IADD R42, R15, 0x1, R10 ;  /* 0x000000010f2a7824 */ /* 0x000fe200078e020a */
[----:B------:R-:W-:-:S02]  /*5b00*/  SHF.L.W.U32.HI R11, R9, 0x7, R9 ;  /* 0x00000007090b7819 */ /* 0x000fc40000010e09 */
[----:B------:R-:W-:Y:S02]  /*5b10*/  LOP3.LUT R39, R22, R41, RZ, 0x3c, !PT ;  /* 0x0000002916277212 */ /* 0x000fe400078e3cff */
[----:B------:R-:W-:Y:S01]  /*5b20*/  LOP3.LUT R35, R25, R42, RZ, 0x3c, !PT ;  /* 0x0000002a19237212 */ /* 0x000fe200078e3cff */
[----:B------:R-:W-:Y:S01]  /*5b30*/  IMAD.IADD R33, R2, 0x1, R11 ;  /* 0x0000000102217824 */ /* 0x000fe200078e020b */
[----:B------:R-:W-:Y:S02]  /*5b40*/  SHF.L.W.U32.HI R39, R39, 0xc, R39 ;  /* 0x0000000c27277819 */ /* 0x000fe40000010e27 */
[----:B------:R-:W-:Y:S02]  /*5b50*/  LOP3.LUT R36, R21, R4, RZ, 0x3c, !PT ;  /* 0x0000000415247212 */ /* 0x000fe400078e3cff */
[----:B------:R-:W-:Y:S01]  /*5b60*/  LOP3.LUT R5, R6, R33, RZ, 0x3c, !PT ;  /* 0x0000002106057212 */ /* 0x000fe200078e3cff */
[----:B------:R-:W-:Y:S01]  /*5b70*/  IMAD.IADD R9, R37, 0x1, R39 ;  /* 0x0000000125097824 */ /* 0x000fe200078e0227 */
[----:B------:R-:W-:-:S02]  /*5b80*/  SHF.L.W.U32.HI R35, R35, 0xc, R35 ;  /* 0x0000000c23237819 */ /* 0x000fc40000010e23 */
[----:B------:R-:W-:Y:S02]  /*5b90*/  SHF.L.W.U32.HI R5, R5, 0x10, R5 ;  /* 0x0000001005057819 */ /* 0x000fe40000010e05 */
[----:B------:R-:W-:Y:S01]  /*5ba0*/  SHF.L.W.U32.HI R36, R36, 0xc, R36 ;  /* 0x0000000c24247819 */ /* 0x000fe20000010e24 */
[----:B------:R-:W-:Y:S01]  /*5bb0*/  IMAD.IADD R31, R27, 0x1, R35 ;  /* 0x000000011b1f7824 */ /* 0x000fe200078e0223 */
[----:B------:R-:W-:Y:S01]  /*5bc0*/  LOP3.LUT R38, R8, R9, RZ, 0x3c, !PT ;  /* 0x0000000908267212 */ /* 0x000fe200078e3cff */
[----:B------:R-:W-:Y:S02]  /*5bd0*/  IMAD.IADD R50, R18, 0x1, R5 ;  /* 0x0000000112327824 */ /* 0x000fe400078e0205 */
[----:B------:R-:W-:Y:S01]  /*5be0*/  IMAD.IADD R49, R23, 0x1, R36 ;  /* 0x0000000117317824 */ /* 0x000fe200078e0224 */
[----:B------:R-:W-:Y:S02]  /*5bf0*/  LOP3.LUT R10, R10, R31, RZ, 0x3c, !PT ;  /* 0x0000001f0a0a7212 */ /* 0x000fe400078e3cff */
[----:B------:R-:W-:-:S02]  /*5c00*/  SHF.L.W.U32.HI R38, R38, 0x8, R38 ;  /* 0x0000000826267819 */ /* 0x000fc40000010e26 */
        /* <DEDUP_REMOVED lines=407> */
[----:B------:R-:W-:Y:S02]  /*7580*/  LEA.HI R45, R45, R46, R45, 0x10 ;  /* 0x0000002e2d2d7211 */ /* 0x000fe400078f802d */
[----:B------:R-:W-:Y:S02]  /*7590*/  LOP3.LUT R9, R31, R50, RZ, 0x3c, !PT ;  /* 0x000000321f097212 */ /* 0x000fe400078e3cff */
[----:B------:R-:W-:Y:S02]  /*75a0*/  SHF.L.W.U32.HI R39, R39, 0x10, R39 ;  /* 0x0000001027277819 */ /* 0x000fe40000010e27 */
[----:B------:R-:W-:Y:S02]  /*75b0*/  LOP3.LUT R31, R4, R45, RZ, 0x3c, !PT ;  /* 0x0000002d041f7212 */ /* 0x000fe400078e3cff */
[----:B------:R-:W-:Y:S01]  /*75c0*/  SHF.L.W.U32.HI R45, R9, 0x10, R9 ;  /* 0x00000010092d7819 */ /* 0x000fe20000010e09 */
[----:B------:R-:W-:Y:S01]  /*75d0*/  IMAD.IADD R36, R36, 0x1, R39 ;  /* 0x0000000124247824 */ /* 0x000fe200078e0227 */
[----:B------:R-:W-:Y:S01]  /*75e0*/  LEA.HI R4, R31, R44, R31, 0xc ;  /* 0x0000002c1f047211 */ /* 0x000fe200078f601f */
[----:B------:R-:W-:Y:S01]  /*75f0*/  IMAD.IADD R44, R20, 0x1, R8 ;  /* 0x00000001142c7824 */ /* 0x000fe200078e0208 */
[----:B------:R-:W-:Y:S01]  /*7600*/  LOP3.LUT R9, R43, R46, RZ, 0x3c, !PT ;  /* 0x0000002e2b097212 */ /* 0x000fe200078e3cff */
[----:B------:R-:W-:Y:S01]  /*7610*/  IMAD.IADD R31, R38, 0x1, R45 ;  /* 0x00000001261f7824 */ /* 0x000fe200078e022d */
[----:B------:R-:W-:Y:S01]  /*7620*/  LOP3.LUT R35, R35, R36, RZ, 0x3c, !PT ;  /* 0x0000002423237212 */ /* 0x000fe200078e3cff */
[----:B------:R-:W-:Y:S01]  /*7630*/  IMAD.IADD R46, R30, 0x1, R32 ;  /* 0x000000011e2e7824 */ /* 0x000fe200078e0220 */
[----:B------:R-:W-:-:S02]  /*7640*/  LOP3.LUT R43, R22, R44, RZ, 0x3c, !PT ;  /* 0x0000002c162b7212 */ /* 0x000fc400078e3cff */
[----:B------:R-:W-:Y:S02]  /*7650*/  LOP3.LUT R41, R48, R31, RZ, 0x3c, !PT ;  /* 0x0000001f30297212 */ /* 0x000fe400078e3cff */
[----:B------:R-:W-:Y:S02]  /*7660*/  SHF.L.W.U32.HI R35, R35, 0xc, R35 ;  /* 0x0000000c23237819 */ /* 0x000fe40000010e23 */
[----:B------:R-:W-:Y:S02]  /*7670*/  LOP3.LUT R38, R21, R46, RZ, 0x3c, !PT ;  /* 0x0000002e15267212 */ /* 0x000fe400078e3cff */
[----:B------:R-:W-:Y:S01]  /*7680*/  LEA.HI R32, R41, R50, R41, 0xc ;  /* 0x0000003229207211 */ /* 0x000fe200078f6029 */
[----:B------:R-:W-:Y:S01]  /*7690*/  IMAD.IADD R42, R42, 0x1, R35 ;  /* 0x000000012a2a7824 */ /* 0x000fe200078e0223 */
[----:B------:R-:W-:Y:S02]  /*76a0*/  SHF.L.W.U32.HI R41, R38, 0xc, R38 ;  /* 0x0000000c26297819 */ /* 0x000fe40000010e26 */
[----:B------:R-:W-:-:S02]  /*76b0*/  SHF.L.W.U32.HI R38, R43, 0xc, R43 ;  /* 0x0000000c2b267819 */ /* 0x000fc40000010e2b */
[----:B------:R-:W-:Y:S02]  /*76c0*/  LOP3.LUT R39, R39, R42, RZ, 0x3c, !PT ;  /* 0x0000002a27277212 */ /* 0x000fe400078e3cff */
        /* <DEDUP_REMOVED lines=11> */
[----:B------:R-:W-:Y:S02]  /*7780*/  SHF.L.W.U32.HI R50, R50, 0x8, R50 ;  /* 0x0000000832327819 */ /* 0x000fe40000010e32 */
[----:B------:R-:W-:Y:S01]  /*7790*/  LOP3.LUT R34, R11, R49, RZ, 0x3c, !PT ;  /* 0x000000310b227212 */ /* 0x000fe200078e3cff */
[----:B------:R-:W-:Y:S01]  /*77a0*/  IMAD.IADD R44, R44, 0x1, R37 ;  /* 0x000000012c2c7824 */ /* 0x000fe200078e0225 */
[----:B------:R-:W-:Y:S01]  /*77b0*/  LOP3.LUT R11, R26, R51, RZ, 0x3c, !PT ;  /* 0x000000331a0b7212 */ /* 0x000fe200078e3cff */
[----:B------:R-:W-:Y:S01]  /*77c0*/  IMAD.IADD R46, R46, 0x1, R50 ;  /* 0x000000012e2e7824 */ /* 0x000fe200078e0232 */
[----:B------:R-:W-:Y:S02]  /*77d0*/  SHF.L.W.U32.HI R34, R34, 0xc, R34 ;  /* 0x0000000c22227819 */ /* 0x000fe40000010e22 */
[----:B------:R-:W-:-:S02]  /*77e0*/  SHF.L.W.U32.HI R11, R11, 0xc, R11 ;  /* 0x0000000c0b0b7819 */ /* 0x000fc40000010e0b */
[----:B------:R-:W-:Y:S01]  /*77f0*/  LOP3.LUT R38, R38, R44, RZ, 0x3c, !PT ;  /* 0x0000002c26267212 */ /* 0x000fe200078e3cff */
[----:B------:R-:W-:Y:S01]  /*7800*/  IMAD.IADD R48, R33, 0x1, R34 ;  /* 0x0000000121307824 */ /* 0x000fe200078e0222 */
[----:B------:R-:W-:Y:S01]  /*7810*/  LOP3.LUT R47, R41, R46, RZ, 0x3c, !PT ;  /* 0x0000002e292f7212 */ /* 0x000fe200078e3cff */
[----:B------:R-:W-:Y:S01]  /*7820*/  IMAD.IADD R41, R28, 0x1, R11 ;  /* 0x000000011c297824 */ /* 0x000fe200078e020b */
[----:B------:R-:W-:Y:S02]  /*7830*/  SHF.L.W.U32.HI R38, R38, 0x7, R38 ;  /* 0x0000000726267819 */ /* 0x000fe40000010e26 */
[----:B------:R-:W-:Y:S02]  /*7840*/  SHF.L.W.U32.HI R47, R47, 0x7, R47 ;  /* 0x000000072f2f7819 */ /* 0x000fe40000010e2f */
[----:B------:R-:W-:Y:S01]  /*7850*/  LOP3.LUT R8, R8, R41, RZ, 0x3c, !PT ;  /* 0x0000002908087212 */ /* 0x000fe200078e3cff */
[----:B------:R-:W-:Y:S01]  /*7860*/  IMAD.IADD R41, R41, 0x1, R38 ;  /* 0x0000000129297824 */ /* 0x000fe200078e0226 */
[----:B------:R-:W-:Y:S01]  /*7870*/  LOP3.LUT R33, R43, R48, RZ, 0x3c, !PT ;  /* 0x000000302b217212 */ /* 0x000fe200078e3cff */
[----:B------:R-:W-:Y:S01]  /*7880*/  IMAD.IADD R48, R47, 0x1, R48 ;  /* 0x000000012f307824 */ /* 0x000fe200078e0230 */
[----:B------:R-:W-:-:S02]  /*7890*/  SHF.L.W.U32.HI R43, R8, 0x8, R8 ;  /* 0x00000008082b7819 */ /* 0x000fc40000010e08 */
[----:B------:R-:W-:Y:S02]  /*78a0*/  SHF.L.W.U32.HI R8, R33, 0x8, R33 ;  /* 0x0000000821087819 */ /* 0x000fe40000010e21 */
[----:B------:R-:W-:Y:S01]  /*78b0*/  LOP3.LUT R33, R50, R41, RZ, 0x3c, !PT ;  /* 0x0000002932217212 */ /* 0x000fe200078e3cff */
[----:B------:R-:W-:Y:S01]  /*78c0*/  IMAD.IADD R50, R51, 0x1, R43 ;  /* 0x0000000133327824 */ /* 0x000fe200078e022b */
[----:B------:R-:W-:Y:S01]  /*78d0*/  LOP3.LUT R52, R37, R48, RZ, 0x3c, !PT ;  /* 0x0000003025347212 */ /* 0x000fe200078e3cff */
[----:B------:R-:W-:Y:S01]  /*78e0*/  IMAD.IADD R37, R49, 0x1, R8 ;  /* 0x0000000131257824 */ /* 0x000fe200078e0208 */
[----:B------:R-:W-:Y:S02]  /*78f0*/  SHF.L.W.U32.HI R33, R33, 0x10, R33 ;  /* 0x0000001021217819 */ /* 0x000fe40000010e21 */
[----:B------:R-:W-:Y:S02]  /*7900*/  SHF.L.W.U32.HI R51, R52, 0x10, R52 ;  /* 0x0000001034337819 */ /* 0x000fe40000010e34 */
[----:B------:R-:W-:-:S02]  /*7910*/  LOP3.LUT R11, R11, R50, RZ, 0x3c, !PT ;  /* 0x000000320b0b7212 */ /* 0x000fc400078e3cff */
[----:B------:R-:W-:Y:S01]  /*7920*/  LOP3.LUT R49, R34, R37, RZ, 0x3c, !PT ;  /* 0x0000002522317212 */ /* 0x000fe200078e3cff */
[----:B------:R-:W-:Y:S01]  /*7930*/  IMAD.IADD R37, R37, 0x1, R33 ;  /* 0x0000000125257824 */ /* 0x000fe200078e0221 */
        /* <DEDUP_REMOVED lines=33> */
[----:B------:R-:W-:Y:S02]  /*7b50*/  LOP3.LUT R41, R41, R47, RZ, 0x3c, !PT ;  /* 0x0000002f29297212 */ /* 0x000fe400078e3cff */
[----:B------:R-:W-:Y:S01]  /*7b60*/  LOP3.LUT R53, R43, R52, RZ, 0x3c, !PT ;  /* 0x000000342b357212 */ /* 0x000fe200078e3cff */
[----:B------:R-:W-:Y:S01]  /*7b70*/  IMAD.IADD R52, R45, 0x1, R52 ;  /* 0x000000012d347824 */ /* 0x000fe200078e0234 */
        /* <DEDUP_REMOVED lines=39> */
[----:B------:R-:W-:Y:S02]  /*7df0*/  LOP3.LUT R45, R45, R8, RZ, 0x3c, !PT ;  /* 0x000000082d2d7212 */ /* 0x000fe400078e3cff */
        /* <DEDUP_REMOVED lines=310> */
[----:B------:R-:W-:-:S02]  /*9160*/  LEA.HI R36, R39, R36, R39, 0x8 ;  /* 0x0000002427247211 */ /* 0x000fc400078f4027 */
[----:B------:R-:W-:Y:S02]  /*9170*/  LOP3.LUT R37, R43, R34, RZ, 0x3c, !PT ;  /* 0x000000222b257212 */ /* 0x000fe400078e3cff */
[----:B------:R-:W-:Y:S02]  /*9180*/  LOP3.LUT R34, R42, R11, RZ, 0x3c, !PT ;  /* 0x0000000b2a227212 */ /* 0x000fe400078e3cff */
[----:B------:R-:W-:Y:S02]  /*9190*/  SHF.L.W.U32.HI R51, R51, 0x7, R51 ;  /* 0x0000000733337819 */ /* 0x000fe40000010e33 */
[----:B------:R-:W-:Y:S02]  /*91a0*/  SHF.L.W.U32.HI R34, R34, 0xc, R34 ;  /* 0x0000000c22227819 */ /* 0x000fe40000010e22 */
[----:B------:R-:W-:Y:S01]  /*91b0*/  SHF.L.W.U32.HI R43, R38, 0x7, R38 ;  /* 0x00000007262b7819 */ /* 0x000fe20000010e26 */
[----:B------:R-:W-:Y:S01]  /*91c0*/  IMAD.IADD R38, R51, 0x1, R47 ;  /* 0x0000000133267824 */ /* 0x000fe200078e022f */
[----:B------:R-:W-:Y:S01]  /*91d0*/  LEA.HI R37, R37, R46, R37, 0xc ;  /* 0x0000002e25257211 */ /* 0x000fe200078f6025 */
[----:B------:R-:W-:Y:S01]  /*91e0*/  IMAD.IADD R42, R49, 0x1, R34 ;  /* 0x00000001312a7824 */ /* 0x000fe200078e0222 */
[----:B------:R-:W-:Y:S01]  /*91f0*/  LOP3.LUT R36, R35, R36, RZ, 0x3c, !PT ;  /* 0x0000002423247212 */ /* 0x000fe200078e3cff */
[----:B------:R-:W-:Y:S01]  /*9200*/  IMAD.IADD R49, R43, 0x1, R48 ;  /* 0x000000012b317824 */ /* 0x000fe200078e0230 */
[----:B------:R-:W-:-:S02]  /*9210*/  LEA.HI R31, R32, R31, R32, 0x8 ;  /* 0x0000001f201f7211 */ /* 0x000fc400078f4020 */
[----:B------:R-:W-:Y:S02]  /*9220*/  LOP3.LUT R42, R41, R42, RZ, 0x3c, !PT ;  /* 0x0000002a292a7212 */ /* 0x000fe400078e3cff */
[----:B------:R-:W-:Y:S02]  /*9230*/  LOP3.LUT R41, R45, R38, RZ, 0x3c, !PT ;  /* 0x000000262d297212 */ /* 0x000fe400078e3cff */
[----:B------:R-:W-:Y:S02]  /*9240*/  LOP3.LUT R44, R44, R49, RZ, 0x3c, !PT ;  /* 0x000000312c2c7212 */ /* 0x000fe400078e3cff */
[----:B------:R-:W-:Y:S02]  /*9250*/  SHF.L.W.U32.HI R41, R41, 0x10, R41 ;  /* 0x0000001029297819 */ /* 0x000fe40000010e29 */
[----:B------:R-:W-:Y:S02]  /*9260*/  SHF.L.W.U32.HI R44, R44, 0x10, R44 ;  /* 0x000000102c2c7819 */ /* 0x000fe40000010e2c */
[----:B------:R-:W-:Y:S01]  /*9270*/  LEA.HI R11, R42, R11, R42, 0x8 ;  /* 0x0000000b2a0b7211 */ /* 0x000fe200078f402a */
[----:B------:R-:W-:-:S02]  /*9280*/  IMAD.IADD R50, R50, 0x1, R41 ;  /* 0x0000000132327824 */ /* 0x000fc400078e0229 */
[----:B------:R-:W-:Y:S01]  /*9290*/  IMAD.IADD R33, R33, 0x1, R44 ;  /* 0x0000000121217824 */ /* 0x000fe200078e022c */
[----:B------:R-:W-:Y:S02]  /*92a0*/  LOP3.LUT R42, R34, R11, RZ, 0x3c, !PT ;  /* 0x0000000b222a7212 */ /* 0x000fe400078e3cff */
[----:B------:R-:W-:Y:S02]  /*92b0*/  LOP3.LUT R45, R51, R50, RZ, 0x3c, !PT ;  /* 0x00000032332d7212 */ /* 0x000fe400078e3cff */
[----:B------:R-:W-:Y:S01]  /*92c0*/  LOP3.LUT R46, R43, R33, RZ, 0x3c, !PT ;  /* 0x000000212b2e7212 */ /* 0x000fe200078e3cff */
[----:B------:R-:W-:Y:S01]  /*92d0*/  IMAD.IADD R43, R9, 0x1, R10 ;  /* 0x00000001092b7824 */ /* 0x000fe200078e020a */
[----:B------:R-:W-:Y:S02]  /*92e0*/  SHF.L.W.U32.HI R45, R45, 0xc, R45 ;  /* 0x0000000c2d2d7819 */ /* 0x000fe40000010e2d */
[----:B------:R-:W-:Y:S02]  /*92f0*/  LEA.HI R49, R46, R49, R46, 0xc ;  /* 0x000000312e317211 */ /* 0x000fe400078f602e */
[----:B------:R-:W-:Y:S01]  /*9300*/  LOP3.LUT R34, R40, R43, RZ, 0x3c, !PT ;  /* 0x0000002b28227212 */ /* 0x000fe200078e3cff */
[----:B------:R-:W-:Y:S01]  /*9310*/  IMAD.IADD R38, R38, 0x1, R45 ;  /* 0x0000000126267824 */ /* 0x000fe200078e022d */
[----:B------:R-:W-:-:S02]  /*9320*/  LOP3.LUT R40, R8, R37, RZ, 0x3c, !PT ;  /* 0x0000002508287212 */ /* 0x000fc400078e3cff */
[----:B------:R-:W-:Y:S02]  /*9330*/  LOP3.LUT R10, R44, R49, RZ, 0x3c, !PT ;  /* 0x000000312c0a7212 */ /* 0x000fe400078e3cff */
[----:B------:R-:W-:Y:S02]  /*9340*/  SHF.L.W.U32.HI R8, R42, 0x7, R42 ;  /* 0x000000072a087819 */ /* 0x000fe40000010e2a */
[----:B------:R-:W-:Y:S02]  /*9350*/  LOP3.LUT R41, R41, R38, RZ, 0x3c, !PT ;  /* 0x0000002629297212 */ /* 0x000fe400078e3cff */
[----:B------:R-:W-:Y:S01]  /*9360*/  SHF.L.W.U32.HI R10, R10, 0x8, R10 ;  /* 0x000000080a0a7819 */ /* 0x000fe20000010e0a */
[----:B------:R-:W-:Y:S01]  /*9370*/  IMAD.IADD R38, R38, 0x1, R8 ;  /* 0x0000000126267824 */ /* 0x000fe200078e0208 */
[----:B------:R-:W-:Y:S02]  /*9380*/  SHF.L.W.U32.HI R47, R40, 0x8, R40 ;  /* 0x00000008282f7819 */ /* 0x000fe40000010e28 */
[----:B------:R-:W-:Y:S01]  /*9390*/  SHF.L.W.U32.HI R34, R34, 0x10, R34 ;  /* 0x0000001022227819 */ /* 0x000fe20000010e22 */
[----:B------:R-:W-:Y:S01]  /*93a0*/  IMAD.IADD R33, R33, 0x1, R10 ;  /* 0x0000000121217824 */ /* 0x000fe200078e020a */
[----:B------:R-:W-:-:S02]  /*93b0*/  LOP3.LUT R42, R47, R38, RZ, 0x3c, !PT ;  /* 0x000000262f2a7212 */ /* 0x000fc400078e3cff */
[----:B------:R-:W-:Y:S01]  /*93c0*/  LEA.HI R50, R41, R50, R41, 0x8 ;  /* 0x0000003229327211 */ /* 0x000fe200078f4029 */
[----:B------:R-:W-:Y:S01]  /*93d0*/  IMAD.IADD R40, R5, 0x1, R34 ;  /* 0x0000000105287824 */ /* 0x000fe200078e0222 */
[----:B------:R-:W-:Y:S02]  /*93e0*/  LEA.HI R33, R42, R33, R42, 0x10 ;  /* 0x000000212a217211 */ /* 0x000fe400078f802a */
[----:B------:R-:W-:Y:S02]  /*93f0*/  LOP3.LUT R50, R45, R50, RZ, 0x3c, !PT ;  /* 0x000000322d327212 */ /* 0x000fe400078e3cff */
[----:B------:R-:W-:Y:S02]  /*9400*/  LOP3.LUT R33, R8, R33, RZ, 0x3c, !PT ;  /* 0x0000002108217212 */ /* 0x000fe400078e3cff */
[----:B------:R-:W-:Y:S02]  /*9410*/  LOP3.LUT R40, R9, R40, RZ, 0x3c, !PT ;  /* 0x0000002809287212 */ /* 0x000fe400078e3cff */
[----:B------:R-:W-:-:S02]  /*9420*/  LEA.HI R33, R33, R38, R33, 0xc ;  /* 0x0000002621217211 */ /* 0x000fc400078f6021 */
[----:B------:R-:W-:Y:S02]  /*9430*/  SHF.L.W.U32.HI R50, R50, 0x7, R50 ;  /* 0x0000000732327819 */ /* 0x000fe40000010e32 */
[----:B------:R-:W-:Y:S01]  /*9440*/  LEA.HI R43, R40, R43, R40, 0xc ;  /* 0x0000002b282b7211 */ /* 0x000fe200078f6028 */
[----:B------:R-:W-:Y:S01]  /*9450*/  VIADD R33, R33, 0x3320646e ;  /* 0x3320646e21217836 */ /* 0x000fe20000000000 */
[----:B------:R-:W-:Y:S01]  /*9460*/  SHF.L.W.U32.HI R5, R36, 0x7, R36 ;  /* 0x0000000724057819 */ /* 0x000fe20000010e24 */
[----:B------:R-:W-:Y:S01]  /*9470*/  IMAD.IADD R37, R37, 0x1, R50 ;  /* 0x0000000125257824 */ /* 0x000fe200078e0232 */
[----:B------:R-:W-:Y:S02]  /*9480*/  LOP3.LUT R43, R34, R43, RZ, 0x3c, !PT ;  /* 0x0000002b222b7212 */ /* 0x000fe400078e3cff */
[----:B------:R-:W-:Y:S01]  /*9490*/  LOP3.LUT R9, R33, UR32, RZ, 0xfc, !PT ;  /* 0x0000002021097c12 */ /* 0x000fe2000f8efcff */
[----:B------:R-:W-:Y:S01]  /*94a0*/  IMAD.IADD R4, R4, 0x1, R5 ;  /* 0x0000000104047824 */ /* 0x000fe200078e0205 */
[----:B------:R-:W-:-:S02]  /*94b0*/  LOP3.LUT R10, R10, R37, RZ, 0x3c, !PT ;  /* 0x000000250a0a7212 */ /* 0x000fc400078e3cff */
[----:B------:R-:W-:Y:S02]  /*94c0*/  SHF.L.W.U32.HI R43, R43, 0x8, R43 ;  /* 0x000000082b2b7819 */ /* 0x000fe40000010e2b */
[----:B------:R-:W-:Y:S02]  /*94d0*/  ISETP.NE.U32.AND P0, PT, R9, RZ, PT ;  /* 0x000000ff0900720c */ /* 0x000fe40003f05070 */
[----:B------:R-:W-:Y:S02]  /*94e0*/  LEA.HI R11, R10, R11, R10, 0x10 ;  /* 0x0000000b0a0b7211 */ /* 0x000fe400078f800a */
[----:B------:R-:W-:Y:S02]  /*94f0*/  LOP3.LUT R8, R43, R4, RZ, 0x3c, !PT ;  /* 0x000000042b087212 */ /* 0x000fe400078e3cff */
[----:B------:R-:W-:Y:S02]  /*9500*/  LOP3.LUT R50, R50, R11, RZ, 0x3c, !PT ;  /* 0x0000000b32327212 */ /* 0x000fe400078e3cff */
[----:B------:R-:W-:-:S02]  /*9510*/  LEA.HI R8, R8, R31, R8, 0x10 ;  /* 0x0000001f08087211 */ /* 0x000fc400078f8008 */
[----:B------:R-:W-:Y:S02]  /*9520*/  LEA.HI R11, R50, R37, R50, 0xc ;  /* 0x00000025320b7211 */ /* 0x000fe400078f6032 */
[----:B------:R-:W-:-:S03]  /*9530*/  LOP3.LUT R5, R5, R8, RZ, 0x3c, !PT ;  /* 0x0000000805057212 */ /* 0x000fc600078e3cff */
[----:B------:R-:W-:Y:S01]  /*9540*/  VIADD R11, R11, 0x61707865 ;  /* 0x617078650b0b7836 */ /* 0x000fe20000000000 */
[----:B------:R-:W-:Y:S01]  /*9550*/  LEA.HI R31, R5, R4, R5, 0xc ;  /* 0x00000004051f7211 */ /* 0x000fe200078f6005 */
[----:B------:R-:W-:Y:S06]  /*9560*/  @P0 BRA `(.L_x_24) ;  /* 0x00000000004c0947 */ /* 0x000fec0003800000 */
[----:B------:R-:W0:Y:S01]  /*9570*/  I2F.U32.RP R8, UR33 ;  /* 0x0000002100087d06 */ /* 0x000e220008209000 */
[----:B------:R-:W-:-:S07]  /*9580*/  ISETP.NE.U32.AND P1, PT, RZ, UR33, PT ;  /* 0x00000021ff007c0c */ /* 0x000fce000bf25070 */
[----:B0-----:R-:W0:Y:S02]  /*9590*/  MUFU.RCP R8, R8 ;  /* 0x0000000800087308 */ /* 0x001e240000001000 */
[----:B0-----:R-:W-:-:S06]  /*95a0*/  VIADD R4, R8, 0xffffffe ;  /* 0x0ffffffe08047836 */ /* 0x001fcc0000000000 */
[----:B------:R0:W1:Y:S02]  /*95b0*/  F2I.FTZ.U32.TRUNC.NTZ R5, R4 ;  /* 0x0000000400057305 */ /* 0x000064000021f000 */
[----:B0-----:R-:W-:Y:S02]  /*95c0*/  IMAD.MOV.U32 R4, RZ, RZ, RZ ;  /* 0x000000ffff047224 */ /* 0x001fe400078e00ff */
[----:B-1----:R-:W-:-:S04]  /*95d0*/  IMAD.MOV R9, RZ, RZ, -R5 ;  /* 0x000000ffff097224 */ /* 0x002fc800078e0a05 */
[----:B------:R-:W-:-:S04]  /*95e0*/  IMAD R9, R9, UR33, RZ ;  /* 0x0000002109097c24 */ /* 0x000fc8000f8e02ff */
[----:B------:R-:W-:-:S04]  /*95f0*/  IMAD.HI.U32 R10, R5, R9, R4 ;  /* 0x00000009050a7227 */ /* 0x000fc800078e0004 */
[----:B------:R-:W-:Y:S02]  /*9600*/  IMAD.MOV.U32 R9, RZ, RZ, RZ ;  /* 0x000000ffff097224 */ /* 0x000fe400078e00ff */
[----:B------:R-:W-:-:S04]  /*9610*/  IMAD.HI.U32 R10, R10, R11, RZ ;  /* 0x0000000b0a0a7227 */ /* 0x000fc800078e00ff */
[----:B------:R-:W-:-:S04]  /*9620*/  IMAD.MOV R10, RZ, RZ, -R10 ;  /* 0x000000ffff0a7224 */ /* 0x000fc800078e0a0a */
[----:B------:R-:W-:-:S05]  /*9630*/  IMAD R8, R10, UR33, R11 ;  /* 0x000000210a087c24 */ /* 0x000fca000f8e020b */
[----:B------:R-:W-:-:S13]  /*9640*/  ISETP.GE.U32.AND P0, PT, R8, UR33, PT ;  /* 0x0000002108007c0c */ /* 0x000fda000bf06070 */
[----:B------:R-:W-:-:S05]  /*9650*/  @P0 VIADD R8, R8, -UR33 ;  /* 0x8000002108080c36 */ /* 0x000fca0008000000 */
[----:B------:R-:W-:-:S13]  /*9660*/  ISETP.GE.U32.AND P0, PT, R8, UR33, PT ;  /* 0x0000002108007c0c */ /* 0x000fda000bf06070 */
[----:B------:R-:W-:Y:S01]  /*9670*/  @P0 VIADD R8, R8, -UR33 ;  /* 0x8000002108080c36 */ /* 0x000fe20008000000 */
[----:B------:R-:W-:Y:S01]  /*9680*/  @!P1 LOP3.LUT R8, RZ, UR33, RZ, 0x33, !PT ;  /* 0x00000021ff089c12 */ /* 0x000fe2000f8e33ff */
[----:B------:R-:W-:Y:S06]  /*9690*/  BRA `(.L_x_25) ;  /* 0x0000000000087947 */ /* 0x000fec0003800000 */
.L_x_24:
[----:B------:R-:W-:-:S07]  /*96a0*/  MOV R10, 0x96c0 ;  /* 0x000096c0000a7802 */ /* 0x000fce0000000f00 */
[----:B------:R-:W-:Y:S05]  /*96b0*/  CALL.REL.NOINC `($__internal_0_$__cuda_sm20_rem_u64) ;  /* 0x0000000400287944 */ /* 0x000fea0003c00000 */
.L_x_25:
[----:B------:R-:W-:Y:S05]  /*96c0*/  BSYNC.RECONVERGENT B1 ;  /* 0x0000000000017941 */ /* 0x000fea0003800200 */
.L_x_23:
[----:B------:R-:W0:Y:S01]  /*96d0*/  LDC.64 R10, c[0x0][0x390] ;  /* 0x0000e400ff0a7b82 */ /* 0x000e220000000a00 */
[----:B------:R-:W-:Y:S01]  /*96e0*/  VIADD R31, R31, 0x61707865 ;  /* 0x617078651f1f7836 */ /* 0x000fe20000000000 */
[----:B------:R-:W-:Y:S01]  /*96f0*/  BSSY.RECONVERGENT B1, `(.L_x_26) ;  /* 0x0000018000017945 */ /* 0x000fe20003800200 */
[----:B------:R-:W-:Y:S02]  /*9700*/  IMAD.MOV.U32 R4, RZ, RZ, R8 ;  /* 0x000000ffff047224 */ /* 0x000fe400078e0008 */
[----:B------:R-:W-:Y:S01]  /*9710*/  IMAD.MOV.U32 R5, RZ, RZ, R9 ;  /* 0x000000ffff057224 */ /* 0x000fe200078e0009 */
[----:B------:R-:W-:Y:S01]  /*9720*/  ISETP.GE.AND P0, PT, R31, RZ, PT ;  /* 0x000000ff1f00720c */ /* 0x000fe20003f06270 */
[----:B0-----:R-:W-:-:S12]  /*9730*/  IMAD.WIDE.U32 R4, R17, R10, R4 ;  /* 0x0000000a11047225 */ /* 0x001fd800078e0004 */
[----:B------:R-:W-:Y:S05]  /*9740*/  @!P0 BRA `(.L_x_27) ;  /* 0x00000000003c8947 */ /* 0x000fea0003800000 */
[----:B------:R-:W0:Y:S01]  /*9750*/  LDC R31, c[0x0][0x3a4] ;  /* 0x0000e900ff1f7b82 */ /* 0x000e220000000800 */
[----:B------:R-:W-:Y:S01]  /*9760*/  IMAD R33, R17, R11, R5 ;  /* 0x0000000b11217224 */ /* 0x000fe200078e0205 */
[----:B------:R-:W-:Y:S02]  /*9770*/  ISETP.GE.U32.AND P1, PT, R4, UR28, PT ;  /* 0x0000001c04007c0c */ /* 0x000fe4000bf26070 */
[----:B0-----:R-:W-:-:S04]  /*9780*/  ISETP.GE.U32.AND P0, PT, R16, R31, PT ;  /* 0x0000001f1000720c */ /* 0x001fc80003f06070 */
[----:B------:R-:W-:-:S13]  /*9790*/  ISETP.GE.OR.EX P0, PT, R33, UR29, P0, P1 ;  /* 0x0000001d21007c0c */ /* 0x000fda0008706710 */
[----:B------:R-:W-:Y:S05]  /*97a0*/  @P0 BRA `(.L_x_28) ;  /* 0x0000000000300947 */ /* 0x000fea0003800000 */
[----:B------:R-:W-:Y:S02]  /*97b0*/  IMAD.MOV.U32 R8, RZ, RZ, R16 ;  /* 0x000000ffff087224 */ /* 0x000fe400078e0010 */
[----:B------:R-:W-:Y:S02]  /*97c0*/  IMAD.MOV.U32 R9, RZ, RZ, RZ ;  /* 0x000000ffff097224 */ /* 0x000fe400078e00ff */
[----:B------:R-:W-:Y:S02]  /*97d0*/  IMAD.MOV.U32 R5, RZ, RZ, R33 ;  /* 0x000000ffff057224 */ /* 0x000fe400078e0021 */
[----:B------:R-:W-:-:S04]  /*97e0*/  IMAD.WIDE.U32 R8, R31, UR13, R8 ;  /* 0x0000000d1f087c25 */ /* 0x000fc8000f8e0008 */
[----:B------:R-:W-:Y:S01]  /*97f0*/  VIADD R16, R16, 0x1 ;  /* 0x0000000110107836 */ /* 0x000fe20000000000 */
[----:B------:R-:W-:-:S04]  /*9800*/  LEA R10, P0, R8, UR30, 0x3 ;  /* 0x0000001e080a7c11 */ /* 0x000fc8000f8018ff */
[----:B------:R-:W-:-:S05]  /*9810*/  LEA.HI.X R11, R8, UR31, R9, 0x3, P0 ;  /* 0x0000001f080b7c11 */ /* 0x000fca00080f1c09 */
[----:B------:R0:W-:Y:S01]  /*9820*/  STG.E.64 desc[UR14][R10.64], R4 ;  /* 0x000000040a007986 */ /* 0x0001e2000c101b0e */
[----:B------:R-:W-:Y:S05]  /*9830*/  BRA `(.L_x_28) ;  /* 0x00000000000c7947 */ /* 0x000fea0003800000 */
.L_x_27:
[----:B------:R-:W-:-:S04]  /*9840*/  ISETP.NE.AND P0, PT, R3, -0x1, PT ;  /* 0xffffffff0300780c */ /* 0x000fc80003f05270 */
[----:B------:R-:W-:Y:S02]  /*9850*/  SEL R13, R8, R13, !P0 ;  /* 0x0000000d080d7207 */ /* 0x000fe40004000000 */
[----:B------:R-:W-:-:S07]  /*9860*/  SEL R3, R17, R3, !P0 ;  /* 0x0000000311037207 */ /* 0x000fce0004000000 */
.L_x_28:
[----:B------:R-:W-:Y:S05]  /*9870*/  BSYNC.RECONVERGENT B1 ;  /* 0x0000000000017941 */ /* 0x000fea0003800200 */
.L_x_26:
[----:B------:R-:W-:-:S05]  /*9880*/  VIADD R17, R17, UR23 ;  /* 0x0000001711117c36 */ /* 0x000fca0008000000 */
[----:B------:R-:W-:-:S13]  /*9890*/  ISETP.GE.U32.AND P0, PT, R17, UR39, PT ;  /* 0x0000002711007c0c */ /* 0x000fda000bf06070 */
[----:B------:R-:W-:Y:S05]  /*98a0*/  @!P0 BRA `(.L_x_29) ;  /* 0xffffffc000408947 */ /* 0x000fea000383ffff */
.L_x_22:
[----:B------:R-:W-:Y:S05]  /*98b0*/  BSYNC.RECONVERGENT B0 ;  /* 0x0000000000007941 */ /* 0x000fea0003800200 */
.L_x_21:
[----:B------:R-:W-:Y:S01]  /*98c0*/  ISETP.NE.AND P1, PT, R0, RZ, PT ;  /* 0x000000ff0000720c */ /* 0x000fe20003f25270 */
[----:B------:R-:W1:Y:S01]  /*98d0*/  LDCU UR4, c[0x0][0x3a0] ;  /* 0x00007400ff0477ac */ /* 0x000e620008000800 */
[----:B------:R-:W-:Y:S01]  /*98e0*/  ISETP.NE.AND P0, PT, R3, -0x1, PT ;  /* 0xffffffff0300780c */ /* 0x000fe20003f05270 */
[----:B0-----:R-:W-:Y:S01]  /*98f0*/  IMAD.MOV.U32 R5, RZ, RZ, RZ ;  /* 0x000000ffff057224 */ /* 0x001fe200078e00ff */
[----:B------:R-:W-:Y:S09]  /*9900*/  BSSY.RECONVERGENT B0, `(.L_x_30) ;  /* 0x0000015000007945 */ /* 0x000ff20003800200 */
[----:B------:R-:W0:Y:S01]  /*9910*/  @!P1 S2R R7, SR_CgaCtaId ;  /* 0x0000000000079919 */ /* 0x000e220000008800 */
[----:B------:R-:W-:Y:S01]  /*9920*/  @!P1 MOV R0, 0x400 ;  /* 0x0000040000009802 */ /* 0x000fe20000000f00 */
[----:B------:R-:W-:-:S02]  /*9930*/  @!P1 IMAD.MOV.U32 R4, RZ, RZ, -0x1 ;  /* 0xffffffffff049424 */ /* 0x000fc400078e00ff */
[----:B-1----:R-:W-:-:S05]  /*9940*/  IMAD.U32 R2, RZ, RZ, UR4 ;  /* 0x00000004ff027e24 */ /* 0x002fca000f8e00ff */
[----:B------:R-:W-:Y:S02]  /*9950*/  ISETP.LE.U32.OR P0, PT, R2, UR13, !P0 ;  /* 0x0000000d02007c0c */ /* 0x000fe4000c703470 */
[----:B0-----:R-:W-:-:S05]  /*9960*/  @!P1 LEA R0, R7, R0, 0x18 ;  /* 0x0000000007009211 */ /* 0x001fca00078ec0ff */
[----:B------:R0:W-:Y:S01]  /*9970*/  @!P1 STS.64 [R0+0x60], R4 ;  /* 0x0000600400009388 */ /* 0x0001e20000000a00 */
[----:B------:R-:W-:Y:S06]  /*9980*/  BAR.SYNC.DEFER_BLOCKING 0x0 ;  /* 0x0000000000007b1d */ /* 0x000fec0000010000 */
[----:B------:R-:W-:Y:S05]  /*9990*/  @P0 BRA `(.L_x_31) ;  /* 0x00000000002c0947 */ /* 0x000fea0003800000 */
[----:B0-----:R-:W0:Y:S01]  /*99a0*/  S2R R5, SR_CgaCtaId ;  /* 0x0000000000057919 */ /* 0x001e220000008800 */
[----:B------:R-:W-:Y:S01]  /*99b0*/  MOV R4, 0x400 ;  /* 0x0000040000047802 */ /* 0x000fe20000000f00 */
[----:B------:R-:W-:-:S04]  /*99c0*/  IMAD.MOV.U32 R2, RZ, RZ, -0x1 ;  /* 0xffffffffff027424 */ /* 0x000fc800078e00ff */
[----:B------:R-:W-:-:S05]  /*99d0*/  VIADD R0, R4, 0x60 ;  /* 0x0000006004007836 */ /* 0x000fca0000000000 */
[----:B0-----:R-:W-:-:S06]  /*99e0*/  LEA R0, R5, R0, 0x18 ;  /* 0x0000000005007211 */ /* 0x001fcc00078ec0ff */
[----:B------:R-:W0:Y:S02]  /*99f0*/  ATOMS.CAS R0, [R0], R2, R3 ;  /* 0x000000020000738d */ /* 0x000e240000000003 */
[----:B0-----:R-:W-:-:S13]  /*9a00*/  ISETP.NE.AND P0, PT, R0, -0x1, PT ;  /* 0xffffffff0000780c */ /* 0x001fda0003f05270 */
[----:B------:R-:W-:Y:S05]  /*9a10*/  @P0 BRA `(.L_x_31) ;  /* 0x00000000000c0947 */ /* 0x000fea0003800000 */
[----:B------:R-:W-:-:S05]  /*9a20*/  VIADD R0, R4, 0x64 ;  /* 0x0000006404007836 */ /* 0x000fca0000000000 */
[----:B------:R-:W-:-:S05]  /*9a30*/  LEA R0, R5, R0, 0x18 ;  /* 0x0000000005007211 */ /* 0x000fca00078ec0ff */
[----:B------:R1:W-:Y:S02]  /*9a40*/  ATOMS.EXCH RZ, [R0], R13 ;  /* 0x0000000d00ff738c */ /* 0x0003e40004000000 */
.L_x_31:
[----:B------:R-:W-:Y:S05]  /*9a50*/  BSYNC.RECONVERGENT B0 ;  /* 0x0000000000007941 */ /* 0x000fea0003800200 */
.L_x_30:
[----:B------:R-:W-:Y:S06]  /*9a60*/  BAR.SYNC.DEFER_BLOCKING 0x0 ;  /* 0x0000000000007b1d */ /* 0x000fec0000010000 */
[----:B------:R-:W-:Y:S05]  /*9a70*/  @P1 EXIT ;  /* 0x000000000000194d */ /* 0x000fea0003800000 */
[----:B------:R-:W2:Y:S01]  /*9a80*/  S2UR UR5, SR_CgaCtaId ;  /* 0x00000000000579c3 */ /* 0x000ea20000008800 */
[----:B------:R-:W-:Y:S02]  /*9a90*/  UMOV UR4, 0x400 ;  /* 0x0000040000047882 */ /* 0x000fe40000000000 */
[----:B--2---:R-:W-:-:S09]  /*9aa0*/  ULEA UR4, UR5, UR4, 0x18 ;  /* 0x0000000405047291 */ /* 0x004fd2000f8ec0ff */
[----:B------:R-:W2:Y:S02]  /*9ab0*/  LDS.64 R6, [UR4+0x60] ;  /* 0x00006004ff067984 */ /* 0x000ea40008000a00 */
[----:B------:R-:W3:Y:S02]  /*9ac0*/  LDCU.128 UR4, c[0x0][0x3c0] ;  /* 0x00007800ff0477ac */ /* 0x000ee40008000c00 */
[----:B---3--:R-:W-:Y:S02]  /*9ad0*/  UIMAD.WIDE.U32 UR4, UR13, 0x4, UR4 ;  /* 0x000000040d0478a5 */ /* 0x008fe4000f8e0004 */
[----:B------:R-:W-:-:S04]  /*9ae0*/  UIMAD.WIDE.U32 UR6, UR13, 0x4, UR6 ;  /* 0x000000040d0678a5 */ /* 0x000fc8000f8e0006 */
[----:B------:R-:W-:Y:S02]  /*9af0*/  IMAD.U32 R2, RZ, RZ, UR4 ;  /* 0x00000004ff027e24 */ /* 0x000fe4000f8e00ff */
[----:B------:R-:W-:Y:S02]  /*9b00*/  IMAD.U32 R3, RZ, RZ, UR5 ;  /* 0x00000005ff037e24 */ /* 0x000fe4000f8e00ff */
[----:B0-----:R-:W-:Y:S02]  /*9b10*/  IMAD.U32 R4, RZ, RZ, UR6 ;  /* 0x00000006ff047e24 */ /* 0x001fe4000f8e00ff */
[----:B------:R-:W-:Y:S01]  /*9b20*/  IMAD.U32 R5, RZ, RZ, UR7 ;  /* 0x00000007ff057e24 */ /* 0x000fe2000f8e00ff */
[----:B--2---:R-:W-:Y:S04]  /*9b30*/  STG.E desc[UR14][R2.64], R6 ;  /* 0x0000000602007986 */ /* 0x004fe8000c10190e */
[----:B------:R-:W-:Y:S01]  /*9b40*/  STG.E desc[UR14][R4.64], R7 ;  /* 0x0000000704007986 */ /* 0x000fe2000c10190e */
[----:B------:R-:W-:Y:S05]  /*9b50*/  EXIT ;  /* 0x000000000000794d */ /* 0x000fea0003800000 */
        .weak           $__internal_0_$__cuda_sm20_rem_u64
        .type           $__internal_0_$__cuda_sm20_rem_u64,@function
        .size           $__internal_0_$__cuda_sm20_rem_u64,(.L_x_59 - $__internal_0_$__cuda_sm20_rem_u64)
$__internal_0_$__cuda_sm20_rem_u64:
[----:B------:R-:W0:Y:S02]  /*9b60*/  LDCU.64 UR6, c[0x0][0x390] ;  /* 0x00007200ff0677ac */ /* 0x000e240008000a00 */
[----:B0-----:R-:W0:Y:S01]  /*9b70*/  I2F.U64.RP R32, UR6 ;  /* 0x0000000600207d12 */ /* 0x001e220008309000 */
[----:B------:R-:W1:Y:S07]  /*9b80*/  LDCU.64 UR6, c[0x0][0x390] ;  /* 0x00007200ff0677ac */ /* 0x000e6e0008000a00 */
[----:B0-----:R-:W0:Y:S02]  /*9b90*/  MUFU.RCP R32, R32 ;  /* 0x0000002000207308 */ /* 0x001e240000001000 */
[----:B0-----:R-:W-:-:S06]  /*9ba0*/  VIADD R4, R32, 0x1ffffffe ;  /* 0x1ffffffe20047836 */ /* 0x001fcc0000000000 */
[----:B------:R-:W1:Y:S02]  /*9bb0*/  F2I.U64.TRUNC R4, R4 ;  /* 0x0000000400047311 */ /* 0x000e64000020d800 */
[----:B-1----:R-:W-:-:S04]  /*9bc0*/  IMAD.WIDE.U32 R8, R4, UR6, RZ ;  /* 0x0000000604087c25 */ /* 0x002fc8000f8e00ff */
[----:B------:R-:W-:Y:S01]  /*9bd0*/  IMAD R9, R4, UR7, R9 ;  /* 0x0000000704097c24 */ /* 0x000fe2000f8e0209 */
[----:B------:R-:W-:-:S03]  /*9be0*/  IADD3 R35, P0, PT, RZ, -R8, RZ ;  /* 0x80000008ff237210 */ /* 0x000fc60007f1e0ff */
[----:B------:R-:W-:Y:S02]  /*9bf0*/  IMAD R9, R5, UR6, R9 ;  /* 0x0000000605097c24 */ /* 0x000fe4000f8e0209 */
[----:B------:R-:W-:-:S04]  /*9c00*/  IMAD.HI.U32 R8, R4, R35, RZ ;  /* 0x0000002304087227 */ /* 0x000fc800078e00ff */
[----:B------:R-:W-:Y:S02]  /*9c10*/  IMAD.X R37, RZ, RZ, ~R9, P0 ;  /* 0x000000ffff257224 */ /* 0x000fe400000e0e09 */
[----:B------:R-:W-:Y:S02]  /*9c20*/  IMAD.MOV.U32 R9, RZ, RZ, R4 ;  /* 0x000000ffff097224 */ /* 0x000fe400078e0004 */
[-C--:B------:R-:W-:Y:S02]  /*9c30*/  IMAD R39, R5, R37.reuse, RZ ;  /* 0x0000002505277224 */ /* 0x080fe400078e02ff */
[----:B------:R-:W-:-:S04]  /*9c40*/  IMAD.WIDE.U32 R8, P0, R4, R37, R8 ;  /* 0x0000002504087225 */ /* 0x000fc80007800008 */
[----:B------:R-:W-:-:S04]  /*9c50*/  IMAD.HI.U32 R37, R5, R37, RZ ;  /* 0x0000002505257227 */ /* 0x000fc800078e00ff */
[----:B------:R-:W-:-:S05]  /*9c60*/  IMAD.HI.U32 R8, P1, R5, R35, R8 ;  /* 0x0000002305087227 */ /* 0x000fca0007820008 */
[----:B------:R-:W-:Y:S01]  /*9c70*/  IADD3 R9, P2, PT, R39, R8, RZ ;  /* 0x0000000827097210 */ /* 0x000fe20007f5e0ff */
[----:B------:R-:W-:-:S04]  /*9c80*/  IMAD.X R8, R37, 0x1, R5, P0 ;  /* 0x0000000125087824 */ /* 0x000fc800000e0605 */
[----:B------:R-:W-:Y:S01]  /*9c90*/  IMAD.WIDE.U32 R4, R9, UR6, RZ ;  /* 0x0000000609047c25 */ /* 0x000fe2000f8e00ff */
[----:B------:R-:W-:-:S03]  /*9ca0*/  IADD3.X R35, PT, PT, RZ, RZ, R8, P2, P1 ;  /* 0x000000ffff237210 */ /* 0x000fc600017e2408 */
[----:B------:R-:W-:Y:S01]  /*9cb0*/  IMAD R8, R9, UR7, R5 ;  /* 0x0000000709087c24 */ /* 0x000fe2000f8e0205 */
[----:B------:R-:W-:-:S03]  /*9cc0*/  IADD3 R5, P0, PT, RZ, -R4, RZ ;  /* 0x80000004ff057210 */ /* 0x000fc60007f1e0ff */
[----:B------:R-:W-:Y:S02]  /*9cd0*/  IMAD R4, R35, UR6, R8 ;  /* 0x0000000623047c24 */ /* 0x000fe4000f8e0208 */
[----:B------:R-:W-:-:S04]  /*9ce0*/  IMAD.HI.U32 R8, R9, R5, RZ ;  /* 0x0000000509087227 */ /* 0x000fc800078e00ff */
[----:B------:R-:W-:-:S04]  /*9cf0*/  IMAD.X R4, RZ, RZ, ~R4, P0 ;  /* 0x000000ffff047224 */ /* 0x000fc800000e0e04 */
[----:B------:R-:W-:-:S04]  /*9d00*/  IMAD.WIDE.U32 R8, P0, R9, R4, R8 ;  /* 0x0000000409087225 */ /* 0x000fc80007800008 */
[C---:B------:R-:W-:Y:S02]  /*9d10*/  IMAD R37, R35.reuse, R4, RZ ;  /* 0x0000000423257224 */ /* 0x040fe400078e02ff */
[----:B------:R-:W-:-:S04]  /*9d20*/  IMAD.HI.U32 R8, P1, R35, R5, R8 ;  /* 0x0000000523087227 */ /* 0x000fc80007820008 */
[----:B------:R-:W-:Y:S01]  /*9d30*/  IMAD.HI.U32 R4, R35, R4, RZ ;  /* 0x0000000423047227 */ /* 0x000fe200078e00ff */
[----:B------:R-:W-:-:S03]  /*9d40*/  IADD3 R8, P2, PT, R37, R8, RZ ;  /* 0x0000000825087210 */ /* 0x000fc60007f5e0ff */
[----:B------:R-:W-:Y:S02]  /*9d50*/  IMAD.X R35, R4, 0x1, R35, P0 ;  /* 0x0000000104237824 */ /* 0x000fe400000e0623 */
[----:B------:R-:W-:-:S03]  /*9d60*/  IMAD.HI.U32 R4, R8, R11, RZ ;  /* 0x0000000b08047227 */ /* 0x000fc600078e00ff */
[----:B------:R-:W-:Y:S01]  /*9d70*/  IADD3.X R32, PT, PT, RZ, RZ, R35, P2, P1 ;  /* 0x000000ffff207210 */ /* 0x000fe200017e2423 */
[----:B------:R-:W-:Y:S02]  /*9d80*/  IMAD.MOV.U32 R5, RZ, RZ, RZ ;  /* 0x000000ffff057224 */ /* 0x000fe400078e00ff */
[----:B------:R-:W-:-:S04]  /*9d90*/  IMAD.WIDE.U32 R4, R8, R33, R4 ;  /* 0x0000002108047225 */ /* 0x000fc800078e0004 */
[C---:B------:R-:W-:Y:S02]  /*9da0*/  IMAD R9, R32.reuse, R33, RZ ;  /* 0x0000002120097224 */ /* 0x040fe400078e02ff */
[----:B------:R-:W-:-:S04]  /*9db0*/  IMAD.HI.U32 R4, P0, R32, R11, R4 ;  /* 0x0000000b20047227 */ /* 0x000fc80007800004 */
[----:B------:R-:W-:Y:S01]  /*9dc0*/  IMAD.HI.U32 R8, R32, R33, RZ ;  /* 0x0000002120087227 */ /* 0x000fe200078e00ff */
[----:B------:R-:W-:-:S03]  /*9dd0*/  IADD3 R9, P1, PT, R9, R4, RZ ;  /* 0x0000000409097210 */ /* 0x000fc60007f3e0ff */
[----:B------:R-:W-:Y:S02]  /*9de0*/  IMAD.X R8, RZ, RZ, R8, P0 ;  /* 0x000000ffff087224 */ /* 0x000fe400000e0608 */
[----:B------:R-:W-:-:S04]  /*9df0*/  IMAD.WIDE.U32 R4, R9, UR6, RZ ;  /* 0x0000000609047c25 */ /* 0x000fc8000f8e00ff */
[----:B------:R-:W-:Y:S01]  /*9e00*/  IMAD.X R8, RZ, RZ, R8, P1 ;  /* 0x000000ffff087224 */ /* 0x000fe200008e0608 */
[----:B------:R-:W-:Y:S01]  /*9e10*/  IADD3 R32, P1, PT, -R4, R11, RZ ;  /* 0x0000000b04207210 */ /* 0x000fe20007f3e1ff */
[----:B------:R-:W-:Y:S02]  /*9e20*/  IMAD R9, R9, UR7, R5 ;  /* 0x0000000709097c24 */ /* 0x000fe4000f8e0205 */
[----:B------:R-:W-:Y:S01]  /*9e30*/  IMAD.MOV.U32 R11, RZ, RZ, 0x0 ;  /* 0x00000000ff0b7424 */ /* 0x000fe200078e00ff */
[----:B------:R-:W-:Y:S01]  /*9e40*/  ISETP.GE.U32.AND P0, PT, R32, UR6, PT ;  /* 0x0000000620007c0c */ /* 0x000fe2000bf06070 */
[----:B------:R-:W-:-:S04]  /*9e50*/  IMAD R8, R8, UR6, R9 ;  /* 0x0000000608087c24 */ /* 0x000fc8000f8e0209 */
[----:B------:R-:W-:Y:S01]  /*9e60*/  IMAD.X R33, R33, 0x1, ~R8, P1 ;  /* 0x0000000121217824 */ /* 0x000fe200008e0e08 */
[----:B------:R-:W-:-:S04]  /*9e70*/  IADD3 R5, P1, PT, R32, -UR6, RZ ;  /* 0x8000000620057c10 */ /* 0x000fc8000ff3e0ff */
[C---:B------:R-:W-:Y:S02]  /*9e80*/  ISETP.GE.U32.AND.EX P0, PT, R33.reuse, UR7, PT, P0 ;  /* 0x0000000721007c0c */ /* 0x040fe4000bf06100 */
[----:B------:R-:W-:Y:S02]  /*9e90*/  IADD3.X R4, PT, PT, R33, ~UR7, RZ, P1, !PT ;  /* 0x8000000721047c10 */ /* 0x000fe40008ffe4ff */
[----:B------:R-:W-:Y:S02]  /*9ea0*/  SEL R5, R5, R32, P0 ;  /* 0x0000002005057207 */ /* 0x000fe40000000000 */
[----:B------:R-:W-:Y:S02]  /*9eb0*/  SEL R4, R4, R33, P0 ;  /* 0x0000002104047207 */ /* 0x000fe40000000000 */
[C---:B------:R-:W-:Y:S02]  /*9ec0*/  ISETP.GE.U32.AND P0, PT, R5.reuse, UR6, PT ;  /* 0x0000000605007c0c */ /* 0x040fe4000bf06070 */
[----:B------:R-:W-:-:S02]  /*9ed0*/  IADD3 R8, P2, PT, R5, -UR6, RZ ;  /* 0x8000000605087c10 */ /* 0x000fc4000ff5e0ff */
[----:B------:R-:W-:Y:S02]  /*9ee0*/  ISETP.NE.U32.AND P1, PT, RZ, UR6, PT ;  /* 0x00000006ff007c0c */ /* 0x000fe4000bf25070 */
[C---:B------:R-:W-:Y:S02]  /*9ef0*/  ISETP.GE.U32.AND.EX P0, PT, R4.reuse, UR7, PT, P0 ;  /* 0x0000000704007c0c */ /* 0x040fe4000bf06100 */
[----:B------:R-:W-:Y:S02]  /*9f00*/  IADD3.X R9, PT, PT, R4, ~UR7, RZ, P2, !PT ;  /* 0x8000000704097c10 */ /* 0x000fe400097fe4ff */
[----:B------:R-:W-:Y:S02]  /*9f10*/  ISETP.NE.AND.EX P1, PT, RZ, UR7, PT, P1 ;  /* 0x00000007ff007c0c */ /* 0x000fe4000bf25310 */
[----:B------:R-:W-:Y:S02]  /*9f20*/  SEL R8, R8, R5, P0 ;  /* 0x0000000508087207 */ /* 0x000fe40000000000 */
[----:B------:R-:W-:-:S02]  /*9f30*/  SEL R9, R9, R4, P0 ;  /* 0x0000000409097207 */ /* 0x000fc40000000000 */
[----:B------:R-:W-:Y:S02]  /*9f40*/  SEL R8, R8, 0xffffffff, P1 ;  /* 0xffffffff08087807 */ /* 0x000fe40000800000 */
[----:B------:R-:W-:Y:S01]  /*9f50*/  SEL R9, R9, 0xffffffff, P1 ;  /* 0xffffffff09097807 */ /* 0x000fe20000800000 */
[----:B------:R-:W-:Y:S06]  /*9f60*/  RET.REL.NODEC R10 `(rms24_subset_gen_simple_kernel) ;  /* 0xffffff600a247950 */ /* 0x000fec0003c3ffff */
.L_x_32:
[----:B------:R-:W-:-:S00]  /*9f70*/  BRA `(.L_x_32) ;  /* 0xfffffffc00fc7947 */ /* 0x000fc0000383ffff */
[----:B------:R-:W-:-:S00]  /*9f80*/  NOP ;  /* 0x0000000000007918 */ /* 0x000fc00000000000 */
[----:B------:R-:W-:-:S00]  /*9f90*/  NOP ;  /* 0x0000000000007918 */ /* 0x000fc00000000000 */
[----:B------:R-:W-:-:S00]  /*9fa0*/  NOP ;  /* 0x0000000000007918 */ /* 0x000fc00000000000 */
[----:B------:R-:W-:-:S00]  /*9fb0*/  NOP ;  /* 0x0000000000007918 */ /* 0x000fc00000000000 */
[----:B------:R-:W-:-:S00]  /*9fc0*/  NOP ;  /* 0x0000000000007918 */ /* 0x000fc00000000000 */
[----:B------:R-:W-:-:S00]  /*9fd0*/  NOP ;  /* 0x0000000000007918 */ /* 0x000fc00000000000 */
[----:B------:R-:W-:-:S00]  /*9fe0*/  NOP ;  /* 0x0000000000007918 */ /* 0x000fc00000000000 */
[----:B------:R-:W-:-:S00]  /*9ff0*/  NOP ;  /* 0x0000000000007918 */ /* 0x000fc00000000000 */
.L_x_59:


//--------------------- .text.rms24_subset_gen_kernel --------------------------
	.section	.text.rms24_subset_gen_kernel,"ax",@progbits
	.align	128
        .global         rms24_subset_gen_kernel
        .type           rms24_subset_gen_kernel,@function
        .size           rms24_subset_gen_kernel,(.L_x_60 - rms24_subset_gen_kernel)
        .other          rms24_subset_gen_kernel,@"STO_CUDA_ENTRY STV_DEFAULT"
rms24_subset_gen_kernel:
.text.rms24_subset_gen_kernel:
[----:B------:R-:W-:Y:S01]  /*0000*/  LDC R1, c[0x0][0x37c] ;  /* 0x0000df00ff017b82 */ /* 0x000fe20000000800 */
[----:B------:R-:W0:Y:S01]  /*0010*/  S2R R3, SR_TID.X ;  /* 0x0000000000037919 */ /* 0x000e220000002100 */
[----:B------:R-:W1:Y:S06]  /*0020*/  LDCU.64 UR10, c[0x0][0x358] ;  /* 0x00006b00ff0a77ac */ /* 0x000e6c0008000a00 */
[----:B------:R-:W-:Y:S06]  /*0030*/  BAR.SYNC.DEFER_BLOCKING 0x0 ;  /* 0x0000000000007b1d */ /* 0x000fec0000010000 */
[----:B------:R-:W2:Y:S01]  /*0040*/  LDCU UR13, c[0x0][0x388] ;  /* 0x00007100ff0d77ac */ /* 0x000ea20008000800 */
[----:B------:R-:W3:Y:S01]  /*0050*/  LDCU UR4, c[0x0][0x3a4] ;  /* 0x00007480ff0477ac */ /* 0x000ee20008000800 */
[----:B0-----:R-:W-:-:S13]  /*0060*/  ISETP.GT.U32.AND P0, PT, R3, 0x7, PT ;  /* 0x000000070300780c */ /* 0x001fda0003f04070 */
[----:B------:R-:W0:Y:S02]  /*0070*/  @!P0 LDC.64 R4, c[0x0][0x380] ;  /* 0x0000e000ff048b82 */ /* 0x000e240000000a00 */
[----:B0-----:R-:W-:-:S06]  /*0080*/  @!P0 IMAD.WIDE.U32 R4, R3, 0x4, R4 ;  /* 0x0000000403048825 */ /* 0x001fcc00078e0004 */
[----:B-1----:R-:W4:Y:S01]  /*0090*/  @!P0 LDG.E.CONSTANT R4, desc[UR10][R4.64] ;  /* 0x0000000a04048981 */ /* 0x002f22000c1e9900 */
[C---:B------:R-:W-:Y:S01]  /*00a0*/  ISETP.GT.U32.AND P6, PT, R3.reuse, 0x1f, PT ;  /* 0x0000001f0300780c */ /* 0x040fe20003fc4070 */
[----:B------:R-:W-:Y:S01]  /*00b0*/  @!P0 IMAD.SHL.U32 R0, R3, 0x4, RZ ;  /* 0x0000000403008824 */ /* 0x000fe200078e00ff */
[----:B------:R-:W0:Y:S04]  /*00c0*/  LDCU UR12, c[0x0][0x360] ;  /* 0x00006c00ff0c77ac */ /* 0x000e280008000800 */
[C---:B------:R-:W-:Y:S02]  /*00d0*/  ISETP.EQ.AND P2, PT, R0.reuse, RZ, !P0 ;  /* 0x000000ff0000720c */ /* 0x040fe40004742270 */
[C---:B------:R-:W-:Y:S02]  /*00e0*/  ISETP.EQ.AND P1, PT, R0.reuse, 0x4, !P0 ;  /* 0x000000040000780c */ /* 0x040fe40004722270 */
[----:B------:R-:W-:-:S02]  /*00f0*/  ISETP.EQ.AND P5, PT, R0, 0x8, !P0 ;  /* 0x000000080000780c */ /* 0x000fc400047a2270 */
[C---:B------:R-:W-:Y:S01]  /*0100*/  ISETP.EQ.AND P4, PT, R0.reuse, 0xc, !P0 ;  /* 0x0000000c0000780c */ /* 0x040fe20004782270 */
[----:B------:R-:W1:Y:S01]  /*0110*/  @!P6 S2R R7, SR_CgaCtaId ;  /* 0x000000000007e919 */ /* 0x000e620000008800 */
[----:B------:R-:W-:Y:S02]  /*0120*/  @!P6 MOV R2, 0x400 ;  /* 0x000004000002e802 */ /* 0x000fe40000000f00 */
[----:B------:R-:W-:Y:S02]  /*0130*/  ISETP.EQ.AND P3, PT, R0, 0x10, !P0 ;  /* 0x000000100000780c */ /* 0x000fe40004762270 */
[----:B-1----:R-:W-:Y:S02]  /*0140*/  @!P6 LEA R6, R7, R2, 0x18 ;  /* 0x000000020706e211 */ /* 0x002fe400078ec0ff */
[----:B------:R-:W3:Y:S03]  /*0150*/  S2R R2, SR_CTAID.X ;  /* 0x0000000000027919 */ /* 0x000ee60000002500 */
[----:B------:R-:W-:-:S05]  /*0160*/  @!P6 IMAD R6, R3, 0x8, R6 ;  /* 0x000000080306e824 */ /* 0x000fca00078e0206 */
[----:B------:R1:W-:Y:S01]  /*0170*/  @!P6 STS.64 [R6], RZ ;  /* 0x000000ff0600e388 */ /* 0x0003e20000000a00 */
[----:B---3--:R-:W-:Y:S01]  /*0180*/  VIADD R10, R2, UR4 ;  /* 0x00000004020a7c36 */ /* 0x008fe20008000000 */
[----:B------:R-:W-:Y:S01]  /*0190*/  BAR.SYNC.DEFER_BLOCKING 0x0 ;  /* 0x0000000000007b1d */ /* 0x000fe20000010000 */
[--C-:B----4-:R-:W-:Y:S01]  /*01a0*/  @P2 IMAD.MOV.U32 R9, RZ, RZ, R4.reuse ;  /* 0x000000ffff092224 */ /* 0x110fe200078e0004 */
[C---:B------:R-:W-:Y:S01]  /*01b0*/  ISETP.EQ.AND P2, PT, R0.reuse, 0x14, !P0 ;  /* 0x000000140000780c */ /* 0x040fe20004742270 */
[--C-:B------:R-:W-:Y:S01]  /*01c0*/  @P1 IMAD.MOV.U32 R11, RZ, RZ, R4.reuse ;  /* 0x000000ffff0b1224 */ /* 0x100fe200078e0004 */
[C---:B------:R-:W-:Y:S01]  /*01d0*/  ISETP.EQ.AND P1, PT, R0.reuse, 0x18, !P0 ;  /* 0x000000180000780c */ /* 0x040fe20004722270 */
[--C-:B------:R-:W-:Y:S01]  /*01e0*/  @P5 IMAD.MOV.U32 R12, RZ, RZ, R4.reuse ;  /* 0x000000ffff0c5224 */ /* 0x100fe200078e0004 */
[----:B------:R-:W-:Y:S01]  /*01f0*/  ISETP.EQ.AND P0, PT, R0, 0x1c, !P0 ;  /* 0x0000001c0000780c */ /* 0x000fe20004702270 */
[--C-:B------:R-:W-:Y:S01]  /*0200*/  @P3 IMAD.MOV.U32 R13, RZ, RZ, R4.reuse ;  /* 0x000000ffff0d3224 */ /* 0x100fe200078e0004 */
[----:B------:R-:W3:Y:S01]  /*0210*/  SHFL.IDX PT, R9, R9, RZ, 0x1f ;  /* 0x00001fff09097589 */ /* 0x000ee200000e0000 */
[----:B------:R-:W-:-:S03]  /*0220*/  @P4 IMAD.MOV.U32 R8, RZ, RZ, R4 ;  /* 0x000000ffff084224 */ /* 0x000fc600078e0004 */
[----:B------:R-:W4:Y:S03]  /*0230*/  SHFL.IDX PT, R11, R11, 0x1, 0x1f ;  /* 0x00201f000b0b7f89 */ /* 0x000f2600000e0000 */
[--C-:B------:R-:W-:Y:S01]  /*0240*/  @P2 IMAD.MOV.U32 R14, RZ, RZ, R4.reuse ;  /* 0x000000ffff0e2224 */ /* 0x100fe200078e0004 */
[----:B------:R-:W0:Y:S01]  /*0250*/  SHFL.IDX PT, R12, R12, 0x2, 0x1f ;  /* 0x00401f000c0c7f89 */ /* 0x000e2200000e0000 */
[--C-:B------:R-:W-:Y:S02]  /*0260*/  @P1 IMAD.MOV.U32 R15, RZ, RZ, R4.reuse ;  /* 0x000000ffff0f1224 */ /* 0x100fe400078e0004 */
[----:B------:R-:W-:Y:S01]  /*0270*/  @P0 IMAD.MOV.U32 R16, RZ, RZ, R4 ;  /* 0x000000ffff100224 */ /* 0x000fe200078e0004 */
[----:B--2---:R-:W-:Y:S01]  /*0280*/  ISETP.GE.U32.AND P0, PT, R3, UR13, PT ;  /* 0x0000000d03007c0c */ /* 0x004fe2000bf06070 */
[----:B------:R1:W2:Y:S04]  /*0290*/  SHFL.IDX PT, R4, R8, 0x3, 0x1f ;  /* 0x00601f0008047f89 */ /* 0x0002a800000e0000 */
[----:B------:R-:W0:Y:S04]  /*02a0*/  SHFL.IDX PT, R13, R13, 0x4, 0x1f ;  /* 0x00801f000d0d7f89 */ /* 0x000e2800000e0000 */
[----:B------:R-:W0:Y:S04]  /*02b0*/  SHFL.IDX PT, R14, R14, 0x5, 0x1f ;  /* 0x00a01f000e0e7f89 */ /* 0x000e2800000e0000 */
[----:B------:R-:W0:Y:S04]  /*02c0*/  SHFL.IDX PT, R15, R15, 0x6, 0x1f ;  /* 0x00c01f000f0f7f89 */ /* 0x000e2800000e0000 */
[----:B------:R1:W0:Y:S01]  /*02d0*/  SHFL.IDX PT, R6, R16, 0x7, 0x1f ;  /* 0x00e01f0010067f89 */ /* 0x00022200000e0000 */
[----:B---34-:R-:W-:Y:S05]  /*02e0*/  @P0 BRA `(.L_x_33) ;  /* 0x0000002400ac0947 */ /* 0x018fea0003800000 */
[----:B0-----:R-:W-:Y:S02]  /*02f0*/  VIADD R5, R12, 0x79622d32 ;  /* 0x79622d320c057836 */ /* 0x001fe40000000000 */
[----:B-1----:R-:W-:Y:S02]  /*0300*/  VIADD R16, R11, 0x3320646e ;  /* 0x3320646e0b107836 */ /* 0x002fe40000000000 */
[----:B------:R-:W-:Y:S01]  /*0310*/  VIADD R7, R9, 0x61707865 ;  /* 0x6170786509077836 */ /* 0x000fe20000000000 */
[----:B------:R-:W-:Y:S02]  /*0320*/  LOP3.LUT R0, R10, R5, RZ, 0x3c, !PT ;  /* 0x000000050a007212 */ /* 0x000fe400078e3cff */
[----:B------:R-:W-:Y:S02]  /*0330*/  SHF.L.W.U32.HI R17, R16, 0x10, R16 ;  /* 0x0000001010117819 */ /* 0x000fe40000010e10 */
[----:B------:R-:W-:Y:S02]  /*0340*/  SHF.L.W.U32.HI R21, R0, 0x10, R0 ;  /* 0x0000001000157819 */ /* 0x000fe40000010e00 */
[----:B------:R-:W-:Y:S01]  /*0350*/  SHF.L.W.U32.HI R8, R7, 0x10, R7 ;  /* 0x0000001007087819 */ /* 0x000fe20000010e07 */
[----:B------:R-:W-:-:S02]  /*0360*/  IMAD.IADD R19, R14, 0x1, R17 ;  /* 0x000000010e137824 */ /* 0x000fc400078e0211 */
[----:B------:R-:W-:Y:S02]  /*0370*/  IMAD.IADD R24, R15, 0x1, R21 ;  /* 0x000000010f187824 */ /* 0x000fe400078e0215 */
[----:B------:R-:W-:Y:S01]  /*0380*/  IMAD.IADD R18, R13, 0x1, R8 ;  /* 0x000000010d127824 */ /* 0x000fe200078e0208 */
[----:B------:R-:W-:Y:S02]  /*0390*/  LOP3.LUT R20, R11, R19, RZ, 0x3c, !PT ;  /* 0x000000130b147212 */ /* 0x000fe400078e3cff */
[----:B------:R-:W-:Y:S02]  /*03a0*/  LOP3.LUT R0, R12, R24, RZ, 0x3c, !PT ;  /* 0x000000180c007212 */ /* 0x000fe400078e3cff */
[----:B------:R-:W-:Y:S02]  /*03b0*/  SHF.L.W.U32.HI R25, R20, 0xc, R20 ;  /* 0x0000000c14197819 */ /* 0x000fe40000010e14 */
[----:B------:R-:W-:-:S03]  /*03c0*/  SHF.L.W.U32.HI R26, R0, 0xc, R0 ;  /* 0x0000000c001a7819 */ /* 0x000fc60000010e00 */
[----:B------:R-:W-:Y:S02]  /*03d0*/  IMAD.IADD R22, R16, 0x1, R25 ;  /* 0x0000000110167824 */ /* 0x000fe400078e0219 */
[----:B------:R-:W-:Y:S01]  /*03e0*/  IMAD.IADD R0, R5, 0x1, R26 ;  /* 0x0000000105007824 */ /* 0x000fe200078e021a */
[----:B------:R-:W-:Y:S02]  /*03f0*/  LOP3.LUT R5, R9, R18, RZ, 0x3c, !PT ;  /* 0x0000001209057212 */ /* 0x000fe400078e3cff */
[----:B------:R-:W-:Y:S02]  /*0400*/  LOP3.LUT R17, R17, R22, RZ, 0x3c, !PT ;  /* 0x0000001611117212 */ /* 0x000fe400078e3cff */
[----:B------:R-:W-:Y:S02]  /*0410*/  LOP3.LUT R21, R21, R0, RZ, 0x3c, !PT ;  /* 0x0000000015157212 */ /* 0x000fe400078e3cff */
[----:B------:R-:W-:Y:S02]  /*0420*/  SHF.L.W.U32.HI R20, R5, 0xc, R5 ;  /* 0x0000000c05147819 */ /* 0x000fe40000010e05 */
[----:B------:R-:W-:-:S03]  /*0430*/  SHF.L.W.U32.HI R5, R21, 0x8, R21 ;  /* 0x0000000815057819 */ /* 0x000fc60000010e15 */
[----:B------:R-:W-:Y:S02]  /*0440*/  IMAD.IADD R23, R7, 0x1, R20 ;  /* 0x0000000107177824 */ /* 0x000fe400078e0214 */
[----:B------:R-:W-:Y:S02]  /*0450*/  IMAD.IADD R7, R24, 0x1, R5 ;  /* 0x0000000118077824 */ /* 0x000fe400078e0205 */
[----:B------:R-:W-:Y:S01]  /*0460*/  IMAD.MOV.U32 R24, RZ, RZ, R3 ;  /* 0x000000ffff187224 */ /* 0x000fe200078e0003 */
[----:B------:R-:W-:Y:S02]  /*0470*/  LOP3.LUT R16, R8, R23, RZ, 0x3c, !PT ;  /* 0x0000001708107212 */ /* 0x000fe400078e3cff */
[----:B------:R-:W-:Y:S02]  /*0480*/  SHF.L.W.U32.HI R8, R17, 0x8, R17 ;  /* 0x0000000811087819 */ /* 0x000fe40000010e11 */
[----:B------:R-:W-:Y:S02]  /*0490*/  LOP3.LUT R17, R26, R7, RZ, 0x3c, !PT ;  /* 0x000000071a117212 */ /* 0x000fe400078e3cff */
[----:B------:R-:W-:Y:S01]  /*04a0*/  SHF.L.W.U32.HI R21, R16, 0x8, R16 ;  /* 0x0000000810157819 */ /* 0x000fe20000010e10 */
[----:B------:R-:W-:Y:S01]  /*04b0*/  IMAD.IADD R16, R19, 0x1, R8 ;  /* 0x0000000113107824 */ /* 0x000fe200078e0208 */
[----:B------:R-:W-:-:S03]  /*04c0*/  SHF.L.W.U32.HI R17, R17, 0x7, R17 ;  /* 0x0000000711117819 */ /* 0x000fc60000010e11 */
[----:B------:R-:W-:Y:S01]  /*04d0*/  IMAD.IADD R18, R18, 0x1, R21 ;  /* 0x0000000112127824 */ /* 0x000fe200078e0215 */
[----:B------:R-:W-:Y:S01]  /*04e0*/  LOP3.LUT R25, R25, R16, RZ, 0x3c, !PT ;  /* 0x0000001019197212 */ /* 0x000fe200078e3cff */
[----:B------:R-:W-:-:S03]  /*04f0*/  IMAD.IADD R19, R22, 0x1, R17 ;  /* 0x0000000116137824 */ /* 0x000fc600078e0211 */
[----:B------:R-:W-:Y:S02]  /*0500*/  LOP3.LUT R22, R20, R18, RZ, 0x3c, !PT ;  /* 0x0000001214167212 */ /* 0x000fe400078e3cff */
[----:B------:R-:W-:Y:S02]  /*0510*/  SHF.L.W.U32.HI R20, R25, 0x7, R25 ;  /* 0x0000000719147819 */ /* 0x000fe40000010e19 */
[----:B------:R-:W-:Y:S02]  /*0520*/  LOP3.LUT R21, R21, R19, RZ, 0x3c, !PT ;  /* 0x0000001315157212 */ /* 0x000fe400078e3cff */
[----:B------:R-:W-:Y:S01]  /*0530*/  SHF.L.W.U32.HI R22, R22, 0x7, R22 ;  /* 0x0000000716167819 */ /* 0x000fe20000010e16 */
[----:B------:R-:W-:Y:S01]  /*0540*/  IMAD.IADD R23, R23, 0x1, R20 ;  /* 0x0000000117177824 */ /* 0x000fe200078e0214 */
[----:B------:R-:W-:-:S07]  /*0550*/  SHF.L.W.U32.HI R21, R21, 0x10, R21 ;  /* 0x0000001015157819 */ /* 0x000fce0000010e15 */
.L_x_34:
[----:B--23--:R-:W-:Y:S01]  /*0560*/  VIADD R25, R4, 0x6b206574 ;  /* 0x6b20657404197836 */ /* 0x00cfe20000000000 */
[----:B------:R-:W-:Y:S05]  /*0570*/  YIELD ;  /* 0x0000000000007946 */ /* 0x000fea0003800000 */
[C---:B------:R-:W-:Y:S01]  /*0580*/  LOP3.LUT R26, R24.reuse, R25, RZ, 0x3c, !PT ;  /* 0x00000019181a7212 */ /* 0x040fe200078e3cff */
[----:B------:R-:W0:Y:S01]  /*0590*/  S2UR UR5, SR_CgaCtaId ;  /* 0x00000000000579c3 */ /* 0x000e220000008800 */
[----:B------:R-:W-:Y:S01]  /*05a0*/  UMOV UR4, 0x400 ;  /* 0x0000040000047882 */ /* 0x000fe20000000000 */
[----:B------:R-:W-:Y:S01]  /*05b0*/  VIADD R24, R24, UR12 ;  /* 0x0000000c18187c36 */ /* 0x000fe20008000000 */
[----:B------:R-:W-:-:S04]  /*05c0*/  SHF.L.W.U32.HI R27, R26, 0x10, R26 ;  /* 0x000000101a1b7819 */ /* 0x000fc80000010e1a */
[----:B------:R-:W-:Y:S01]  /*05d0*/  ISETP.GE.U32.AND P1, PT, R24, UR13, PT ;  /* 0x0000000d18007c0c */ /* 0x000fe2000bf26070 */
[----:B------:R-:W-:-:S05]  /*05e0*/  IMAD.IADD R29, R6, 0x1, R27 ;  /* 0x00000001061d7824 */ /* 0x000fca00078e021b */
[----:B------:R-:W-:-:S04]  /*05f0*/  LOP3.LUT R26, R4, R29, RZ, 0x3c, !PT ;  /* 0x0000001d041a7212 */ /* 0x000fc800078e3cff */
[----:B------:R-:W-:-:S05]  /*0600*/  SHF.L.W.U32.HI R26, R26, 0xc, R26 ;  /* 0x0000000c1a1a7819 */ /* 0x000fca0000010e1a */
[----:B------:R-:W-:Y:S01]  /*0610*/  IMAD.IADD R25, R25, 0x1, R26 ;  /* 0x0000000119197824 */ /* 0x000fe200078e021a */
[----:B0-----:R-:W-:-:S03]  /*0620*/  ULEA UR4, UR5, UR4, 0x18 ;  /* 0x0000000405047291 */ /* 0x001fc6000f8ec0ff */
[----:B------:R-:W-:Y:S01]  /*0630*/  IMAD.IADD R41, R22, 0x1, R25 ;  /* 0x0000000116297824 */ /* 0x000fe200078e0219 */
[----:B------:R-:W-:-:S04]  /*0640*/  LOP3.LUT R27, R27, R25, RZ, 0x3c, !PT ;  /* 0x000000191b1b7212 */ /* 0x000fc800078e3cff */
[----:B------:R-:W-:-:S05]  /*0650*/  SHF.L.W.U32.HI R28, R27, 0x8, R27 ;  /* 0x000000081b1c7819 */ /* 0x000fca0000010e1b */
[----:B------:R-:W-:Y:S01]  /*0660*/  IMAD.IADD R29, R29, 0x1, R28 ;  /* 0x000000011d1d7824 */ /* 0x000fe200078e021c */
[----:B------:R-:W-:-:S04]  /*0670*/  LOP3.LUT R28, R28, R23, RZ, 0x3c, !PT ;  /* 0x000000171c1c7212 */ /* 0x000fc800078e3cff */
[----:B------:R-:W-:Y:S02]  /*0680*/  LOP3.LUT R26, R26, R29, RZ, 0x3c, !PT ;  /* 0x0000001d1a1a7212 */ /* 0x000fe400078e3cff */
[----:B------:R-:W-:Y:S02]  /*0690*/  SHF.L.W.U32.HI R28, R28, 0x10, R28 ;  /* 0x000000101c1c7819 */ /* 0x000fe40000010e1c */
[----:B------:R-:W-:-:S03]  /*06a0*/  SHF.L.W.U32.HI R27, R26, 0x7, R26 ;  /* 0x000000071a1b7819 */ /* 0x000fc60000010e1a */
[----:B------:R-:W-:Y:S02]  /*06b0*/  IMAD.IADD R35, R7, 0x1, R28 ;  /* 0x0000000107237824 */ /* 0x000fe400078e021c */
[----:B------:R-:W-:-:S03]  /*06c0*/  IMAD.IADD R37, R0, 0x1, R27 ;  /* 0x0000000100257824 */ /* 0x000fc600078e021b */
        /* <DEDUP_REMOVED lines=15> */
[----:B------:R-:W-:-:S02]  /*07c0*/  SHF.L.W.U32.HI R36, R36, 0xc, R36 ;  /* 0x0000000c24247819 */ /* 0x000fc40000010e24 */
[----:B------:R-:W-:Y:S01]  /*07d0*/  SHF.L.W.U32.HI R38, R27, 0xc, R27 ;  /* 0x0000000c1b267819 */ /* 0x000fe20000010e1b */
[----:B------:R-:W-:Y:S01]  /*07e0*/  IMAD.IADD R27, R35, 0x1, R32 ;  /* 0x00000001231b7824 */ /* 0x000fe200078e0220 */
[----:B------:R-:W-:Y:S01]  /*07f0*/  SHF.L.W.U32.HI R30, R30, 0xc, R30 ;  /* 0x0000000c1e1e7819 */ /* 0x000fe20000010e1e */
[----:B------:R-:W-:Y:S02]  /*0800*/  IMAD.IADD R40, R19, 0x1, R36 ;  /* 0x0000000113287824 */ /* 0x000fe400078e0224 */
[----:B------:R-:W-:Y:S01]  /*0810*/  IMAD.IADD R28, R37, 0x1, R38 ;  /* 0x00000001251c7824 */ /* 0x000fe200078e0226 */
[----:B------:R-:W-:Y:S01]  /*0820*/  LOP3.LUT R34, R34, R27, RZ, 0x3c, !PT ;  /* 0x0000001b22227212 */ /* 0x000fe200078e3cff */
[----:B------:R-:W-:Y:S01]  /*0830*/  IMAD.IADD R29, R41, 0x1, R30 ;  /* 0x00000001291d7824 */ /* 0x000fe200078e021e */
[----:B------:R-:W-:Y:S02]  /*0840*/  LOP3.LUT R35, R21, R40, RZ, 0x3c, !PT ;  /* 0x0000002815237212 */ /* 0x000fe400078e3cff */
[----:B------:R-:W-:-:S02]  /*0850*/  LOP3.LUT R39, R39, R28, RZ, 0x3c, !PT ;  /* 0x0000001c27277212 */ /* 0x000fc400078e3cff */
[----:B------:R-:W-:Y:S02]  /*0860*/  SHF.L.W.U32.HI R37, R34, 0x7, R34 ;  /* 0x0000000722257819 */ /* 0x000fe40000010e22 */
[----:B------:R-:W-:Y:S02]  /*0870*/  LOP3.LUT R41, R42, R29, RZ, 0x3c, !PT ;  /* 0x0000001d2a297212 */ /* 0x000fe400078e3cff */
[----:B------:R-:W-:Y:S01]  /*0880*/  SHF.L.W.U32.HI R34, R35, 0x8, R35 ;  /* 0x0000000823227819 */ /* 0x000fe20000010e23 */
[----:B------:R-:W-:Y:S01]  /*0890*/  IMAD.IADD R35, R37, 0x1, R40 ;  /* 0x0000000125237824 */ /* 0x000fe200078e0228 */
[----:B------:R-:W-:Y:S02]  /*08a0*/  SHF.L.W.U32.HI R42, R39, 0x8, R39 ;  /* 0x00000008272a7819 */ /* 0x000fe40000010e27 */
[----:B------:R-:W-:Y:S01]  /*08b0*/  SHF.L.W.U32.HI R39, R41, 0x8, R41 ;  /* 0x0000000829277819 */ /* 0x000fe20000010e29 */
[----:B------:R-:W-:Y:S02]  /*08c0*/  IMAD.IADD R26, R26, 0x1, R34 ;  /* 0x000000011a1a7824 */ /* 0x000fe400078e0222 */
[----:B------:R-:W-:Y:S01]  /*08d0*/  IMAD.IADD R25, R25, 0x1, R42 ;  /* 0x0000000119197824 */ /* 0x000fe200078e022a */
        /* <DEDUP_REMOVED lines=15> */
[----:B------:R-:W-:Y:S02]  /*09d0*/  LOP3.LUT R32, R32, R29, RZ, 0x3c, !PT ;  /* 0x0000001d20207212 */ /* 0x000fe400078e3cff */
[----:B------:R-:W-:Y:S02]  /*09e0*/  SHF.L.W.U32.HI R37, R37, 0xc, R37 ;  /* 0x0000000c25257819 */ /* 0x000fe40000010e25 */
[----:B------:R-:W-:Y:S02]  /*09f0*/  LOP3.LUT R34, R34, R31, RZ, 0x3c, !PT ;  /* 0x0000001f22227212 */ /* 0x000fe400078e3cff */
[----:B------:R-:W-:Y:S02]  /*0a00*/  SHF.L.W.U32.HI R38, R38, 0x10, R38 ;  /* 0x0000001026267819 */ /* 0x000fe40000010e26 */
        /* <DEDUP_REMOVED lines=20> */
[----:B------:R-:W-:Y:S02]  /*0b50*/  LOP3.LUT R41, R39, R28, RZ, 0x3c, !PT ;  /* 0x0000001c27297212 */ /* 0x000fe400078e3cff */
[----:B------:R-:W-:-:S02]  /*0b60*/  SHF.L.W.U32.HI R38, R37, 0x7, R37 ;  /* 0x0000000725267819 */ /* 0x000fc40000010e25 */
        /* <DEDUP_REMOVED lines=169> */
[----:B------:R-:W-:Y:S02]  /*1600*/  SHF.L.W.U32.HI R39, R39, 0x10, R39 ;  /* 0x0000001027277819 */ /* 0x000fe40000010e27 */
[----:B------:R-:W-:Y:S01]  /*1610*/  SHF.L.W.U32.HI R36, R30, 0x10, R30 ;  /* 0x000000101e247819 */ /* 0x000fe20000010e1e */
[----:B------:R-:W-:Y:S01]  /*1620*/  IMAD.IADD R30, R40, 0x1, R33 ;  /* 0x00000001281e7824 */ /* 0x000fe200078e0221 */
        /* <DEDUP_REMOVED lines=25> */
[----:B------:R-:W-:Y:S02]  /*17c0*/  IMAD.IADD R28, R29, 0x1, R36 ;  /* 0x000000011d1c7824 */ /* 0x000fe400078e0224 */
[----:B------:R-:W-:Y:S01]  /*17d0*/  IMAD.IADD R29, R38, 0x1, R42 ;  /* 0x00000001261d7824 */ /* 0x000fe200078e022a */
[----:B------:R-:W-:Y:S01]  /*17e0*/  LOP3.LUT R42, R42, R25, RZ, 0x3c, !PT ;  /* 0x000000192a2a7212 */ /* 0x000fe200078e3cff */
        /* <DEDUP_REMOVED lines=112> */
[----:B------:R-:W-:Y:S02]  /*1ef0*/  SHF.L.W.U32.HI R43, R40, 0x10, R40 ;  /* 0x00000010282b7819 */ /* 0x000fe40000010e28 */
[----:B------:R-:W-:Y:S01]  /*1f00*/  SHF.L.W.U32.HI R40, R26, 0x10, R26 ;  /* 0x000000101a287819 */ /* 0x000fe20000010e1a */
[----:B------:R-:W-:Y:S01]  /*1f10*/  IMAD.IADD R26, R33, 0x1, R42 ;  /* 0x00000001211a7824 */ /* 0x000fe200078e022a */
[----:B------:R-:W-:Y:S01]  /*1f20*/  LOP3.LUT R36, R36, R37, RZ, 0x3c, !PT ;  /* 0x0000002524247212 */ /* 0x000fe200078e3cff */
[----:B------:R-:W-:-:S02]  /*1f30*/  IMAD.IADD R33, R38, 0x1, R43 ;  /* 0x0000000126217824 */ /* 0x000fc400078e022b */
[----:B------:R-:W-:Y:S01]  /*1f40*/  IMAD.IADD R30, R29, 0x1, R40 ;  /* 0x000000011d1e7824 */ /* 0x000fe200078e0228 */
[----:B------:R-:W-:Y:S02]  /*1f50*/  SHF.L.W.U32.HI R36, R36, 0x10, R36 ;  /* 0x0000001024247819 */ /* 0x000fe40000010e24 */
[----:B------:R-:W-:Y:S02]  /*1f60*/  LOP3.LUT R29, R35, R26, RZ, 0x3c, !PT ;  /* 0x0000001a231d7212 */ /* 0x000fe400078e3cff */
        /* <DEDUP_REMOVED lines=47> */
[----:B------:R-:W-:-:S02]  /*2260*/  LEA.HI R36, R36, R35, R36, 0x10 ;  /* 0x0000002324247211 */ /* 0x000fc400078f8024 */
[----:B------:R-:W-:Y:S02]  /*2270*/  LOP3.LUT R39, R40, R39, RZ, 0x3c, !PT ;  /* 0x0000002728277212 */ /* 0x000fe400078e3cff */
[----:B------:R-:W-:Y:S02]  /*2280*/  LEA.HI R37, R37, R38, R37, 0x8 ;  /* 0x0000002625257211 */ /* 0x000fe400078f4025 */
[----:B------:R-:W-:Y:S02]  /*2290*/  LEA.HI R39, R39, R42, R39, 0xc ;  /* 0x0000002a27277211 */ /* 0x000fe400078f6027 */
[----:B------:R-:W-:Y:S02]  /*22a0*/  LOP3.LUT R36, R25, R36, RZ, 0x3c, !PT ;  /* 0x0000002419247212 */ /* 0x000fe400078e3cff */
[----:B------:R-:W-:Y:S02]  /*22b0*/  LOP3.LUT R37, R44, R37, RZ, 0x3c, !PT ;  /* 0x000000252c257212 */ /* 0x000fe400078e3cff */
[----:B------:R-:W-:-:S02]  /*22c0*/  LOP3.LUT R33, R30, R27, RZ, 0x3c, !PT ;  /* 0x0000001b1e217212 */ /* 0x000fc400078e3cff */
[----:B------:R-:W-:Y:S02]  /*22d0*/  LOP3.LUT R39, R26, R39, RZ, 0x3c, !PT ;  /* 0x000000271a277212 */ /* 0x000fe400078e3cff */
[----:B------:R-:W-:Y:S02]  /*22e0*/  LEA.HI R29, R36, R29, R36, 0xc ;  /* 0x0000001d241d7211 */ /* 0x000fe400078f6024 */
[----:B------:R-:W-:Y:S02]  /*22f0*/  SHF.L.W.U32.HI R26, R37, 0x7, R37 ;  /* 0x00000007251a7819 */ /* 0x000fe40000010e25 */
[----:B------:R-:W-:Y:S02]  /*2300*/  LEA.HI R34, R33, R34, R33, 0xc ;  /* 0x0000002221227211 */ /* 0x000fe400078f6021 */
[----:B------:R-:W-:Y:S01]  /*2310*/  SHF.L.W.U32.HI R39, R39, 0x8, R39 ;  /* 0x0000000827277819 */ /* 0x000fe20000010e27 */
[----:B------:R-:W-:Y:S01]  /*2320*/  IMAD.IADD R28, R29, 0x1, R26 ;  /* 0x000000011d1c7824 */ /* 0x000fe200078e021a */
[----:B------:R-:W-:-:S04]  /*2330*/  LOP3.LUT R34, R31, R34, RZ, 0x3c, !PT ;  /* 0x000000221f227212 */ /* 0x000fc800078e3cff */
[----:B------:R-:W-:Y:S02]  /*2340*/  LEA.HI R27, R34, R27, R34, 0x8 ;  /* 0x0000001b221b7211 */ /* 0x000fe400078f4022 */
[----:B------:R-:W-:-:S04]  /*2350*/  LOP3.LUT R30, R39, R28, RZ, 0x3c, !PT ;  /* 0x0000001c271e7212 */ /* 0x000fc800078e3cff */
[----:B------:R-:W-:-:S04]  /*2360*/  LEA.HI R27, R30, R27, R30, 0x10 ;  /* 0x0000001b1e1b7211 */ /* 0x000fc800078f801e */
[----:B------:R-:W-:-:S04]  /*2370*/  LOP3.LUT R27, R26, R27, RZ, 0x3c, !PT ;  /* 0x0000001b1a1b7212 */ /* 0x000fc800078e3cff */
[----:B------:R-:W-:-:S05]  /*2380*/  LEA.HI R25, R27, R28, R27, 0xc ;  /* 0x0000001c1b197211 */ /* 0x000fca00078f601b */
[----:B------:R-:W-:-:S04]  /*2390*/  VIADD R25, R25, 0x61707865 ;  /* 0x6170786519197836 */ /* 0x000fc80000000000 */
[C---:B------:R-:W-:Y:S01]  /*23a0*/  IMAD.SHL.U32 R26, R25.reuse, 0x4, RZ ;  /* 0x00000004191a7824 */ /* 0x040fe200078e00ff */
[--C-:B------:R-:W-:Y:S01]  /*23b0*/  SHF.R.U32.HI R29, RZ, 0x2, R25.reuse ;  /* 0x00000002ff1d7819 */ /* 0x100fe20000011619 */
[C---:B------:R-:W-:Y:S01]  /*23c0*/  IMAD.SHL.U32 R27, R25.reuse, 0x2, RZ ;  /* 0x00000002191b7824 */ /* 0x040fe200078e00ff */
[----:B------:R-:W-:Y:S02]  /*23d0*/  LOP3.LUT R30, R25, 0x4, RZ, 0xc0, !PT ;  /* 0x00000004191e7812 */ /* 0x000fe400078ec0ff */
[----:B------:R-:W-:Y:S02]  /*23e0*/  LOP3.LUT R26, R26, 0x4, RZ, 0xc0, !PT ;  /* 0x000000041a1a7812 */ /* 0x000fe400078ec0ff */
[----:B------:R-:W-:Y:S02]  /*23f0*/  LOP3.LUT R28, R27, 0x4, RZ, 0xc0, !PT ;  /* 0x000000041b1c7812 */ /* 0x000fe400078ec0ff */
[--C-:B------:R-:W-:Y:S01]  /*2400*/  SHF.R.U32.HI R27, RZ, 0x1, R25.reuse ;  /* 0x00000001ff1b7819 */ /* 0x100fe20000011619 */
[----:B------:R0:W-:Y:S01]  /*2410*/  ATOMS.POPC.INC.32 RZ, [R26+UR4] ;  /* 0x000000001aff7f8c */ /* 0x0001e2000d800004 */
[----:B------:R-:W-:-:S02]  /*2420*/  SHF.R.U32.HI R31, RZ, 0x3, R25 ;  /* 0x00000003ff1f7819 */ /* 0x000fc40000011619 */
[----:B------:R-:W-:Y:S01]  /*2430*/  LOP3.LUT R27, R27, 0x4, RZ, 0xc0, !PT ;  /* 0x000000041b1b7812 */ /* 0x000fe200078ec0ff */
[----:B------:R1:W-:Y:S01]  /*2440*/  ATOMS.POPC.INC.32 RZ, [R28+UR4+0x8] ;  /* 0x000008001cff7f8c */ /* 0x0003e2000d800004 */
[--C-:B------:R-:W-:Y:S02]  /*2450*/  SHF.R.U32.HI R32, RZ, 0x4, R25.reuse ;  /* 0x00000004ff207819 */ /* 0x100fe40000011619 */
[----:B------:R-:W-:Y:S01]  /*2460*/  LOP3.LUT R29, R29, 0x4, RZ, 0xc0, !PT ;  /* 0x000000041d1d7812 */ /* 0x000fe200078ec0ff */
[----:B------:R2:W-:Y:S01]  /*2470*/  ATOMS.POPC.INC.32 RZ, [R30+UR4+0x10] ;  /* 0x000010001eff7f8c */ /* 0x0005e2000d800004 */
[--C-:B0-----:R-:W-:Y:S02]  /*2480*/  SHF.R.U32.HI R26, RZ, 0x5, R25.reuse ;  /* 0x00000005ff1a7819 */ /* 0x101fe40000011619 */
[----:B------:R-:W-:Y:S01]  /*2490*/  LOP3.LUT R31, R31, 0x4, RZ, 0xc0, !PT ;  /* 0x000000041f1f7812 */ /* 0x000fe200078ec0ff */
[----:B------:R0:W-:Y:S01]  /*24a0*/  ATOMS.POPC.INC.32 RZ, [R27+UR4+0x18] ;  /* 0x000018001bff7f8c */ /* 0x0001e2000d800004 */
[----:B-1----:R-:W-:-:S02]  /*24b0*/  SHF.R.U32.HI R28, RZ, 0x6, R25 ;  /* 0x00000006ff1c7819 */ /* 0x002fc40000011619 */
[----:B------:R-:W-:Y:S01]  /*24c0*/  LOP3.LUT R32, R32, 0x4, RZ, 0xc0, !PT ;  /* 0x0000000420207812 */ /* 0x000fe200078ec0ff */
[----:B------:R-:W-:Y:S01]  /*24d0*/  ATOMS.POPC.INC.32 RZ, [R29+UR4+0x20] ;  /* 0x000020001dff7f8c */ /* 0x000fe2000d800004 */
[--C-:B------:R-:W-:Y:S02]  /*24e0*/  SHF.R.U32.HI R33, RZ, 0x7, R25.reuse ;  /* 0x00000007ff217819 */ /* 0x100fe40000011619 */
[----:B------:R-:W-:Y:S01]  /*24f0*/  LOP3.LUT R26, R26, 0x4, RZ, 0xc0, !PT ;  /* 0x000000041a1a7812 */ /* 0x000fe200078ec0ff */
[----:B------:R1:W-:Y:S01]  /*2500*/  ATOMS.POPC.INC.32 RZ, [R31+UR4+0x28] ;  /* 0x000028001fff7f8c */ /* 0x0003e2000d800004 */
[--C-:B--2---:R-:W-:Y:S02]  /*2510*/  SHF.R.U32.HI R30, RZ, 0x8, R25.reuse ;  /* 0x00000008ff1e7819 */ /* 0x104fe40000011619 */
[----:B------:R-:W-:Y:S01]  /*2520*/  LOP3.LUT R28, R28, 0x4, RZ, 0xc0, !PT ;  /* 0x000000041c1c7812 */ /* 0x000fe200078ec0ff */
[----:B------:R-:W-:Y:S01]  /*2530*/  ATOMS.POPC.INC.32 RZ, [R32+UR4+0x30] ;  /* 0x0000300020ff7f8c */ /* 0x000fe2000d800004 */
[----:B0-----:R-:W-:-:S02]  /*2540*/  SHF.R.U32.HI R27, RZ, 0x9, R25 ;  /* 0x00000009ff1b7819 */ /* 0x001fc40000011619 */
[----:B------:R-:W-:Y:S01]  /*2550*/  LOP3.LUT R33, R33, 0x4, RZ, 0xc0, !PT ;  /* 0x0000000421217812 */ /* 0x000fe200078ec0ff */
[----:B------:R0:W-:Y:S01]  /*2560*/  ATOMS.POPC.INC.32 RZ, [R26+UR4+0x38] ;  /* 0x000038001aff7f8c */ /* 0x0001e2000d800004 */
[----:B------:R-:W-:Y:S02]  /*2570*/  LOP3.LUT R30, R30, 0x4, RZ, 0xc0, !PT ;  /* 0x000000041e1e7812 */ /* 0x000fe400078ec0ff */
[----:B-1----:R-:W-:Y:S01]  /*2580*/  LOP3.LUT R31, R27, 0x4, RZ, 0xc0, !PT ;  /* 0x000000041b1f7812 */ /* 0x002fe200078ec0ff */
[----:B------:R1:W-:Y:S01]  /*2590*/  ATOMS.POPC.INC.32 RZ, [R28+UR4+0x40] ;  /* 0x000040001cff7f8c */ /* 0x0003e2000d800004 */
[--C-:B------:R-:W-:Y:S02]  /*25a0*/  SHF.R.U32.HI R27, RZ, 0xa, R25.reuse ;  /* 0x0000000aff1b7819 */ /* 0x100fe40000011619 */
[--C-:B------:R-:W-:Y:S01]  /*25b0*/  SHF.R.U32.HI R29, RZ, 0xb, R25.reuse ;  /* 0x0000000bff1d7819 */ /* 0x100fe20000011619 */
[----:B------:R2:W-:Y:S01]  /*25c0*/  ATOMS.POPC.INC.32 RZ, [R33+UR4+0x48] ;  /* 0x0000480021ff7f8c */ /* 0x0005e2000d800004 */
[----:B0-----:R-:W-:-:S02]  /*25d0*/  SHF.R.U32.HI R26, RZ, 0xd, R25 ;  /* 0x0000000dff1a7819 */ /* 0x001fc40000011619 */
[--C-:B------:R-:W-:Y:S01]  /*25e0*/  SHF.R.U32.HI R32, RZ, 0xc, R25.reuse ;  /* 0x0000000cff207819 */ /* 0x100fe20000011619 */
[----:B------:R0:W-:Y:S01]  /*25f0*/  ATOMS.POPC.INC.32 RZ, [R30+UR4+0x50] ;  /* 0x000050001eff7f8c */ /* 0x0001e2000d800004 */
[----:B-1----:R-:W-:Y:S02]  /*2600*/  SHF.R.U32.HI R28, RZ, 0xe, R25 ;  /* 0x0000000eff1c7819 */ /* 0x002fe40000011619 */
[----:B------:R-:W-:Y:S01]  /*2610*/  LOP3.LUT R27, R27, 0x4, RZ, 0xc0, !PT ;  /* 0x000000041b1b7812 */ /* 0x000fe200078ec0ff */
[----:B------:R1:W-:Y:S01]  /*2620*/  ATOMS.POPC.INC.32 RZ, [R31+UR4+0x58] ;  /* 0x000058001fff7f8c */ /* 0x0003e2000d800004 */
[----:B--2---:R-:W-:Y:S02]  /*2630*/  LOP3.LUT R33, R26, 0x4, RZ, 0xc0, !PT ;  /* 0x000000041a217812 */ /* 0x004fe400078ec0ff */
[----:B------:R-:W-:Y:S01]  /*2640*/  LOP3.LUT R29, R29, 0x4, RZ, 0xc0, !PT ;  /* 0x000000041d1d7812 */ /* 0x000fe200078ec0ff */
[----:B------:R2:W-:Y:S01]  /*2650*/  ATOMS.POPC.INC.32 RZ, [R27+UR4+0x60] ;  /* 0x000060001bff7f8c */ /* 0x0005e2000d800004 */
[----:B0-----:R-:W-:-:S02]  /*2660*/  LOP3.LUT R30, R28, 0x4, RZ, 0xc0, !PT ;  /* 0x000000041c1e7812 */ /* 0x001fc400078ec0ff */
[--C-:B------:R-:W-:Y:S01]  /*2670*/  SHF.R.U32.HI R26, RZ, 0xf, R25.reuse ;  /* 0x0000000fff1a7819 */ /* 0x100fe20000011619 */
[----:B------:R0:W-:Y:S01]  /*2680*/  ATOMS.POPC.INC.32 RZ, [R29+UR4+0x68] ;  /* 0x000068001dff7f8c */ /* 0x0001e2000d800004 */
[----:B------:R-:W-:Y:S02]  /*2690*/  LOP3.LUT R32, R32, 0x4, RZ, 0xc0, !PT ;  /* 0x0000000420207812 */ /* 0x000fe400078ec0ff */
[--C-:B------:R-:W-:Y:S02]  /*26a0*/  SHF.R.U32.HI R28, RZ, 0x10, R25.reuse ;  /* 0x00000010ff1c7819 */ /* 0x100fe40000011619 */
[--C-:B-1----:R-:W-:Y:S01]  /*26b0*/  SHF.R.U32.HI R31, RZ, 0x11, R25.reuse ;  /* 0x00000011ff1f7819 */ /* 0x102fe20000011619 */
[----:B------:R1:W-:Y:S01]  /*26c0*/  ATOMS.POPC.INC.32 RZ, [R32+UR4+0x70] ;  /* 0x0000700020ff7f8c */ /* 0x0003e2000d800004 */
[----:B------:R-:W-:Y:S02]  /*26d0*/  LOP3.LUT R26, R26, 0x4, RZ, 0xc0, !PT ;  /* 0x000000041a1a7812 */ /* 0x000fe400078ec0ff */
[----:B--2---:R-:W-:Y:S01]  /*26e0*/  SHF.R.U32.HI R27, RZ, 0x12, R25 ;  /* 0x00000012ff1b7819 */ /* 0x004fe20000011619 */
[----:B------:R2:W-:Y:S01]  /*26f0*/  ATOMS.POPC.INC.32 RZ, [R33+UR4+0x78] ;  /* 0x0000780021ff7f8c */ /* 0x0005e2000d800004 */
[----:B------:R-:W-:-:S02]  /*2700*/  LOP3.LUT R28, R28, 0x4, RZ, 0xc0, !PT ;  /* 0x000000041c1c7812 */ /* 0x000fc400078ec0ff */
[--C-:B0-----:R-:W-:Y:S01]  /*2710*/  SHF.R.U32.HI R29, RZ, 0x13, R25.reuse ;  /* 0x00000013ff1d7819 */ /* 0x101fe20000011619 */
[----:B------:R0:W-:Y:S01]  /*2720*/  ATOMS.POPC.INC.32 RZ, [R30+UR4+0x80] ;  /* 0x000080001eff7f8c */ /* 0x0001e2000d800004 */
[----:B------:R-:W-:Y:S02]  /*2730*/  LOP3.LUT R31, R31, 0x4, RZ, 0xc0, !PT ;  /* 0x000000041f1f7812 */ /* 0x000fe400078ec0ff */
[----:B-1----:R-:W-:Y:S01]  /*2740*/  LOP3.LUT R32, R27, 0x4, RZ, 0xc0, !PT ;  /* 0x000000041b207812 */ /* 0x002fe200078ec0ff */
[----:B------:R1:W-:Y:S01]  /*2750*/  ATOMS.POPC.INC.32 RZ, [R26+UR4+0x88] ;  /* 0x000088001aff7f8c */ /* 0x0003e2000d800004 */
[----:B--2---:R-:W-:Y:S02]  /*2760*/  LOP3.LUT R33, R29, 0x4, RZ, 0xc0, !PT ;  /* 0x000000041d217812 */ /* 0x004fe400078ec0ff */
[--C-:B------:R-:W-:Y:S01]  /*2770*/  SHF.R.U32.HI R27, RZ, 0x14, R25.reuse ;  /* 0x00000014ff1b7819 */ /* 0x100fe20000011619 */
[----:B------:R2:W-:Y:S01]  /*2780*/  ATOMS.POPC.INC.32 RZ, [R28+UR4+0x90] ;  /* 0x000090001cff7f8c */ /* 0x0005e2000d800004 */
[----:B------:R-:W-:-:S02]  /*2790*/  SHF.R.U32.HI R29, RZ, 0x15, R25 ;  /* 0x00000015ff1d7819 */ /* 0x000fc40000011619 */
[--C-:B0-----:R-:W-:Y:S01]  /*27a0*/  SHF.R.U32.HI R30, RZ, 0x16, R25.reuse ;  /* 0x00000016ff1e7819 */ /* 0x101fe20000011619 */
[----:B------:R0:W-:Y:S01]  /*27b0*/  ATOMS.POPC.INC.32 RZ, [R31+UR4+0x98] ;  /* 0x000098001fff7f8c */ /* 0x0001e2000d800004 */
[--C-:B-1----:R-:W-:Y:S02]  /*27c0*/  SHF.R.U32.HI R26, RZ, 0x17, R25.reuse ;  /* 0x00000017ff1a7819 */ /* 0x102fe40000011619 */
[----:B------:R-:W-:Y:S01]  /*27d0*/  LOP3.LUT R27, R27, 0x4, RZ, 0xc0, !PT ;  /* 0x000000041b1b7812 */ /* 0x000fe200078ec0ff */
[----:B------:R1:W-:Y:S01]  /*27e0*/  ATOMS.POPC.INC.32 RZ, [R32+UR4+0xa0] ;  /* 0x0000a00020ff7f8c */ /* 0x0003e2000d800004 */
[----:B--2---:R-:W-:Y:S02]  /*27f0*/  SHF.R.U32.HI R28, RZ, 0x18, R25 ;  /* 0x00000018ff1c7819 */ /* 0x004fe40000011619 */
[----:B------:R-:W-:Y:S01]  /*2800*/  LOP3.LUT R29, R29, 0x4, RZ, 0xc0, !PT ;  /* 0x000000041d1d7812 */ /* 0x000fe200078ec0ff */
[----:B------:R2:W-:Y:S01]  /*2810*/  ATOMS.POPC.INC.32 RZ, [R33+UR4+0xa8] ;  /* 0x0000a80021ff7f8c */ /* 0x0005e2000d800004 */
[----:B0-----:R-:W-:-:S02]  /*2820*/  LOP3.LUT R31, R26, 0x4, RZ, 0xc0, !PT ;  /* 0x000000041a1f7812 */ /* 0x001fc400078ec0ff */
[--C-:B------:R-:W-:Y:S01]  /*2830*/  SHF.R.U32.HI R26, RZ, 0x19, R25.reuse ;  /* 0x00000019ff1a7819 */ /* 0x100fe20000011619 */
[----:B------:R3:W-:Y:S01]  /*2840*/  ATOMS.POPC.INC.32 RZ, [R27+UR4+0xb0] ;  /* 0x0000b0001bff7f8c */ /* 0x0007e2000d800004 */
[----:B-1----:R-:W-:Y:S02]  /*2850*/  LOP3.LUT R32, R28, 0x4, RZ, 0xc0, !PT ;  /* 0x000000041c207812 */ /* 0x002fe400078ec0ff */
[----:B------:R-:W-:Y:S01]  /*2860*/  LOP3.LUT R30, R30, 0x4, RZ, 0xc0, !PT ;  /* 0x000000041e1e7812 */ /* 0x000fe200078ec0ff */
[----:B------:R3:W-:Y:S01]  /*2870*/  ATOMS.POPC.INC.32 RZ, [R29+UR4+0xb8] ;  /* 0x0000b8001dff7f8c */ /* 0x0007e2000d800004 */
[--C-:B------:R-:W-:Y:S02]  /*2880*/  SHF.R.U32.HI R28, RZ, 0x1a, R25.reuse ;  /* 0x0000001aff1c7819 */ /* 0x100fe40000011619 */
[--C-:B--2---:R-:W-:Y:S01]  /*2890*/  SHF.R.U32.HI R33, RZ, 0x1b, R25.reuse ;  /* 0x0000001bff217819 */ /* 0x104fe20000011619 */
[----:B------:R3:W-:Y:S01]  /*28a0*/  ATOMS.POPC.INC.32 RZ, [R30+UR4+0xc0] ;  /* 0x0000c0001eff7f8c */ /* 0x0007e2000d800004 */
[----:B------:R-:W-:-:S02]  /*28b0*/  SHF.R.U32.HI R34, RZ, 0x1c, R25 ;  /* 0x0000001cff227819 */ /* 0x000fc40000011619 */
[----:B------:R-:W-:Y:S01]  /*28c0*/  SHF.R.U32.HI R25, RZ, 0x1d, R25 ;  /* 0x0000001dff197819 */ /* 0x000fe20000011619 */
[----:B------:R3:W-:Y:S01]  /*28d0*/  ATOMS.POPC.INC.32 RZ, [R31+UR4+0xc8] ;  /* 0x0000c8001fff7f8c */ /* 0x0007e2000d800004 */
[----:B------:R-:W-:Y:S02]  /*28e0*/  LOP3.LUT R26, R26, 0x4, RZ, 0xc0, !PT ;  /* 0x000000041a1a7812 */ /* 0x000fe400078ec0ff */
[----:B------:R-:W-:Y:S01]  /*28f0*/  LOP3.LUT R28, R28, 0x4, RZ, 0xc0, !PT ;  /* 0x000000041c1c7812 */ /* 0x000fe200078ec0ff */
[----:B------:R3:W-:Y:S01]  /*2900*/  ATOMS.POPC.INC.32 RZ, [R32+UR4+0xd0] ;  /* 0x0000d00020ff7f8c */ /* 0x0007e2000d800004 */
[----:B------:R-:W-:Y:S02]  /*2910*/  LOP3.LUT R33, R33, 0x4, RZ, 0xc0, !PT ;  /* 0x0000000421217812 */ /* 0x000fe400078ec0ff */
[----:B------:R-:W-:Y:S01]  /*2920*/  LOP3.LUT R34, R34, 0x4, RZ, 0xc0, !PT ;  /* 0x0000000422227812 */ /* 0x000fe200078ec0ff */
[----:B------:R3:W-:Y:S01]  /*2930*/  ATOMS.POPC.INC.32 RZ, [R26+UR4+0xd8] ;  /* 0x0000d8001aff7f8c */ /* 0x0007e2000d800004 */
[----:B------:R-:W-:-:S03]  /*2940*/  LOP3.LUT R25, R25, 0x4, RZ, 0xc0, !PT ;  /* 0x0000000419197812 */ /* 0x000fc600078ec0ff */
[----:B------:R3:W-:Y:S04]  /*2950*/  ATOMS.POPC.INC.32 RZ, [R28+UR4+0xe0] ;  /* 0x0000e0001cff7f8c */ /* 0x0007e8000d800004 */
[----:B------:R3:W-:Y:S04]  /*2960*/  ATOMS.POPC.INC.32 RZ, [R33+UR4+0xe8] ;  /* 0x0000e80021ff7f8c */ /* 0x0007e8000d800004 */
[----:B------:R3:W-:Y:S04]  /*2970*/  ATOMS.POPC.INC.32 RZ, [R34+UR4+0xf0] ;  /* 0x0000f00022ff7f8c */ /* 0x0007e8000d800004 */
[----:B------:R3:W-:Y:S01]  /*2980*/  ATOMS.POPC.INC.32 RZ, [R25+UR4+0xf8] ;  /* 0x0000f80019ff7f8c */ /* 0x0007e2000d800004 */
[----:B------:R-:W-:Y:S05]  /*2990*/  @!P1 BRA `(.L_x_34) ;  /* 0xffffffd800f09947 */ /* 0x000fea000383ffff */
.L_x_33:
[----:B------:R-:W-:Y:S05]  /*29a0*/  WARPSYNC.ALL ;  /* 0x0000000000007948 */ /* 0x000fea0003800000 */
[----:B-1----:R-:W1:Y:S08]  /*29b0*/  LDC.64 R16, c[0x0][0x3d0] ;  /* 0x0000f400ff107b82 */ /* 0x002e700000000a00 */
[----:B------:R-:W-:Y:S01]  /*29c0*/  BAR.SYNC.DEFER_BLOCKING 0x0 ;  /* 0x0000000000007b1d */ /* 0x000fe20000010000 */
[----:B------:R-:W-:-:S13]  /*29d0*/  ISETP.NE.AND P1, PT, R3, RZ, PT ;  /* 0x000000ff0300720c */ /* 0x000fda0003f25270 */
[----:B------:R-:W-:Y:S02]  /*29e0*/  @!P1 IMAD.MOV.U32 R5, RZ, RZ, -0x80000000 ;  /* 0x80000000ff059424 */ /* 0x000fe400078e00ff */
[----:B-1----:R-:W-:-:S05]  /*29f0*/  IMAD.WIDE.U32 R16, R2, 0x4, R16 ;  /* 0x0000000402107825 */ /* 0x002fca00078e0010 */
[----:B------:R1:W-:Y:S01]  /*2a00*/  @!P1 STG.E desc[UR10][R16.64], R5 ;  /* 0x0000000510009986 */ /* 0x0003e2000c10190a */
[----:B------:R-:W-:Y:S06]  /*2a10*/  BAR.SYNC.DEFER_BLOCKING 0x0 ;  /* 0x0000000000007b1d */ /* 0x000fec0000010000 */
[----:B------:R1:W5:Y:S01]  /*2a20*/  LDG.E R7, desc[UR10][R16.64] ;  /* 0x0000000a10077981 */ /* 0x000362000c1e1900 */
[----:B------:R-:W-:Y:S01]  /*2a30*/  BSSY.RECONVERGENT B0, `(.L_x_35) ;  /* 0x0000210000007945 */ /* 0x000fe20003800200 */
[----:B------:R-:W-:-:S03]  /*2a40*/  IMAD.MOV.U32 R23, RZ, RZ, RZ ;  /* 0x000000ffff177224 */ /* 0x000fc600078e00ff */
[----:B------:R-:W-:Y:S05]  /*2a50*/  @P0 BRA `(.L_x_36) ;  /* 0x0000002000340947 */ /* 0x000fea0003800000 */
[----:B01----:R-:W-:Y:S02]  /*2a60*/  VIADD R5, R12, 0x79622d32 ;  /* 0x79622d320c057836 */ /* 0x003fe40000000000 */
[----:B------:R-:W-:-:S03]  /*2a70*/  VIADD R16, R11, 0x3320646e ;  /* 0x3320646e0b107836 */ /* 0x000fc60000000000 */
[----:B------:R-:W-:Y:S02]  /*2a80*/  LOP3.LUT R0, R10, R5, RZ, 0x3c, !PT ;  /* 0x000000050a007212 */ /* 0x000fe400078e3cff */
[----:B------:R-:W-:Y:S02]  /*2a90*/  SHF.L.W.U32.HI R17, R16, 0x10, R16 ;  /* 0x0000001010117819 */ /* 0x000fe40000010e10 */
[----:B------:R-:W-:Y:S01]  /*2aa0*/  SHF.L.W.U32.HI R24, R0, 0x10, R0 ;  /* 0x0000001000187819 */ /* 0x000fe20000010e00 */
[----:B------:R-:W-:Y:S02]  /*2ab0*/  VIADD R0, R9, 0x61707865 ;  /* 0x6170786509007836 */ /* 0x000fe40000000000 */
[----:B------:R-:W-:Y:S02]  /*2ac0*/  IMAD.IADD R22, R14, 0x1, R17 ;  /* 0x000000010e167824 */ /* 0x000fe400078e0211 */
[----:B------:R-:W-:Y:S01]  /*2ad0*/  IMAD.IADD R23, R15, 0x1, R24 ;  /* 0x000000010f177824 */ /* 0x000fe200078e0218 */
[----:B------:R-:W-:-:S02]  /*2ae0*/  SHF.L.W.U32.HI R18, R0, 0x10, R0 ;  /* 0x0000001000127819 */ /* 0x000fc40000010e00 */
[----:B------:R-:W-:Y:S02]  /*2af0*/  LOP3.LUT R19, R11, R22, RZ, 0x3c, !PT ;  /* 0x000000160b137212 */ /* 0x000fe400078e3cff */
[----:B------:R-:W-:Y:S01]  /*2b00*/  LOP3.LUT R8, R12, R23, RZ, 0x3c, !PT ;  /* 0x000000170c087212 */ /* 0x000fe200078e3cff */
[----:B------:R-:W-:Y:S01]  /*2b10*/  IMAD.IADD R20, R13, 0x1, R18 ;  /* 0x000000010d147824 */ /* 0x000fe200078e0212 */
[----:B------:R-:W-:Y:S02]  /*2b20*/  SHF.L.W.U32.HI R21, R19, 0xc, R19 ;  /* 0x0000000c13157819 */ /* 0x000fe40000010e13 */
[----:B---3--:R-:W-:Y:S02]  /*2b30*/  SHF.L.W.U32.HI R26, R8, 0xc, R8 ;  /* 0x0000000c081a7819 */ /* 0x008fe40000010e08 */
[----:B------:R-:W-:-:S03]  /*2b40*/  LOP3.LUT R8, R9, R20, RZ, 0x3c, !PT ;  /* 0x0000001409087212 */ /* 0x000fc600078e3cff */
[----:B------:R-:W-:Y:S01]  /*2b50*/  IMAD.IADD R5, R5, 0x1, R26 ;  /* 0x0000000105057824 */ /* 0x000fe200078e021a */
[----:B------:R-:W-:-:S04]  /*2b60*/  SHF.L.W.U32.HI R25, R8, 0xc, R8 ;  /* 0x0000000c08197819 */ /* 0x000fc80000010e08 */
[----:B------:R-:W-:Y:S01]  /*2b70*/  LOP3.LUT R19, R24, R5, RZ, 0x3c, !PT ;  /* 0x0000000518137212 */ /* 0x000fe200078e3cff */
[----:B------:R-:W-:Y:S02]  /*2b80*/  IMAD.IADD R24, R16, 0x1, R21 ;  /* 0x0000000110187824 */ /* 0x000fe400078e0215 */
[----:B------:R-:W-:Y:S01]  /*2b90*/  IMAD.IADD R27, R0, 0x1, R25 ;  /* 0x00000001001b7824 */ /* 0x000fe200078e0219 */
[----:B------:R-:W-:Y:S02]  /*2ba0*/  SHF.L.W.U32.HI R8, R19, 0x8, R19 ;  /* 0x0000000813087819 */ /* 0x000fe40000010e13 */
[----:B------:R-:W-:Y:S02]  /*2bb0*/  LOP3.LUT R17, R17, R24, RZ, 0x3c, !PT ;  /* 0x0000001811117212 */ /* 0x000fe400078e3cff */
[----:B------:R-:W-:Y:S01]  /*2bc0*/  LOP3.LUT R18, R18, R27, RZ, 0x3c, !PT ;  /* 0x0000001b12127212 */ /* 0x000fe200078e3cff */
[----:B------:R-:W-:Y:S01]  /*2bd0*/  IMAD.IADD R16, R23, 0x1, R8 ;  /* 0x0000000117107824 */ /* 0x000fe200078e0208 */
[----:B------:R-:W-:Y:S01]  /*2be0*/  SHF.L.W.U32.HI R17, R17, 0x8, R17 ;  /* 0x0000000811117819 */ /* 0x000fe20000010e11 */
[----:B------:R-:W-:Y:S01]  /*2bf0*/  IMAD.MOV.U32 R23, RZ, RZ, RZ ;  /* 0x000000ffff177224 */ /* 0x000fe200078e00ff */
[----:B------:R-:W-:-:S02]  /*2c00*/  SHF.L.W.U32.HI R0, R18, 0x8, R18 ;  /* 0x0000000812007819 */ /* 0x000fc40000010e12 */
[----:B------:R-:W-:Y:S01]  /*2c10*/  LOP3.LUT R19, R26, R16, RZ, 0x3c, !PT ;  /* 0x000000101a137212 */ /* 0x000fe200078e3cff */
[----:B------:R-:W-:Y:S02]  /*2c20*/  IMAD.IADD R18, R22, 0x1, R17 ;  /* 0x0000000116127824 */ /* 0x000fe400078e0211 */
[----:B------:R-:W-:Y:S01]  /*2c30*/  IMAD.IADD R20, R20, 0x1, R0 ;  /* 0x0000000114147824 */ /* 0x000fe200078e0200 */
[----:B------:R-:W-:Y:S01]  /*2c40*/  SHF.L.W.U32.HI R19, R19, 0x7, R19 ;  /* 0x0000000713137819 */ /* 0x000fe20000010e13 */
[----:B------:R-:W-:Y:S01]  /*2c50*/  IMAD.MOV.U32 R26, RZ, RZ, R3 ;  /* 0x000000ffff1a7224 */ /* 0x000fe200078e0003 */
[----:B------:R-:W-:-:S03]  /*2c60*/  LOP3.LUT R22, R21, R18, RZ, 0x3c, !PT ;  /* 0x0000001215167212 */ /* 0x000fc600078e3cff */
[----:B------:R-:W-:Y:S01]  /*2c70*/  IMAD.IADD R21, R24, 0x1, R19 ;  /* 0x0000000118157824 */ /* 0x000fe200078e0213 */
[----:B------:R-:W-:Y:S02]  /*2c80*/  SHF.L.W.U32.HI R22, R22, 0x7, R22 ;  /* 0x0000000716167819 */ /* 0x000fe40000010e16 */
[----:B------:R-:W-:Y:S02]  /*2c90*/  LOP3.LUT R24, R25, R20, RZ, 0x3c, !PT ;  /* 0x0000001419187212 */ /* 0x000fe400078e3cff */
[----:B------:R-:W-:Y:S01]  /*2ca0*/  LOP3.LUT R0, R0, R21, RZ, 0x3c, !PT ;  /* 0x0000001500007212 */ /* 0x000fe200078e3cff */
[----:B------:R-:W-:Y:S01]  /*2cb0*/  IMAD.IADD R25, R27, 0x1, R22 ;  /* 0x000000011b197824 */ /* 0x000fe200078e0216 */
[----:B------:R-:W-:Y:S02]  /*2cc0*/  SHF.L.W.U32.HI R24, R24, 0x7, R24 ;  /* 0x0000000718187819 */ /* 0x000fe40000010e18 */
[----:B------:R-:W-:-:S07]  /*2cd0*/  SHF.L.W.U32.HI R0, R0, 0x10, R0 ;  /* 0x0000001000007819 */ /* 0x000fce0000010e00 */
.L_x_37:
[----:B--2---:R-:W-:-:S05]  /*2ce0*/  VIADD R33, R4, 0x6b206574 ;  /* 0x6b20657404217836 */ /* 0x004fca0000000000 */
[C---:B------:R-:W-:Y:S01]  /*2cf0*/  LOP3.LUT R27, R26.reuse, R33, RZ, 0x3c, !PT ;  /* 0x000000211a1b7212 */ /* 0x040fe200078e3cff */
[----:B------:R-:W-:-:S03]  /*2d00*/  VIADD R26, R26, UR12 ;  /* 0x0000000c1a1a7c36 */ /* 0x000fc60008000000 */
[----:B------:R-:W-:Y:S02]  /*2d10*/  SHF.L.W.U32.HI R27, R27, 0x10, R27 ;  /* 0x000000101b1b7819 */ /* 0x000fe40000010e1b */
[----:B------:R-:W-:-:S03]  /*2d20*/  ISETP.GE.U32.AND P3, PT, R26, UR13, PT ;  /* 0x0000000d1a007c0c */ /* 0x000fc6000bf66070 */
[----:B------:R-:W-:-:S05]  /*2d30*/  IMAD.IADD R29, R6, 0x1, R27 ;  /* 0x00000001061d7824 */ /* 0x000fca00078e021b */
[----:B------:R-:W-:-:S04]  /*2d40*/  LOP3.LUT R28, R4, R29, RZ, 0x3c, !PT ;  /* 0x0000001d041c7212 */ /* 0x000fc800078e3cff */
[----:B------:R-:W-:-:S05]  /*2d50*/  SHF.L.W.U32.HI R28, R28, 0xc, R28 ;  /* 0x0000000c1c1c7819 */ /* 0x000fca0000010e1c */
[----:B------:R-:W-:-:S05]  /*2d60*/  IMAD.IADD R33, R33, 0x1, R28 ;  /* 0x0000000121217824 */ /* 0x000fca00078e021c */
[----:B------:R-:W-:Y:S01]  /*2d70*/  LOP3.LUT R27, R27, R33, RZ, 0x3c, !PT ;  /* 0x000000211b1b7212 */ /* 0x000fe200078e3cff */
[----:B------:R-:W-:-:S03]  /*2d80*/  IMAD.IADD R33, R24, 0x1, R33 ;  /* 0x0000000118217824 */ /* 0x000fc600078e0221 */
        /* <DEDUP_REMOVED lines=17> */
[----:B------:R-:W-:Y:S02]  /*2ea0*/  IMAD.IADD R30, R0, 0x1, R27 ;  /* 0x00000001001e7824 */ /* 0x000fe400078e021b */
[----:B------:R-:W-:Y:S01]  /*2eb0*/  IMAD.IADD R31, R18, 0x1, R29 ;  /* 0x00000001121f7824 */ /* 0x000fe200078e021d */
[----:B------:R-:W-:Y:S02]  /*2ec0*/  LOP3.LUT R32, R32, R28, RZ, 0x3c, !PT ;  /* 0x0000001c20207212 */ /* 0x000fe400078e3cff */
        /* <DEDUP_REMOVED lines=445> */
[----:B------:R-:W-:Y:S01]  /*4aa0*/  LEA.HI R28, R28, R27, R28, 0x10 ;  /* 0x0000001b1c1c7211 */ /* 0x000fe200078f801c */
[----:B------:R-:W-:-:S03]  /*4ab0*/  VIADD R27, R23, 0x1 ;  /* 0x00000001171b7836 */ /* 0x000fc60000000000 */
[----:B------:R-:W-:-:S04]  /*4ac0*/  LOP3.LUT R31, R31, R28, RZ, 0x3c, !PT ;  /* 0x0000001c1f1f7212 */ /* 0x000fc800078e3cff */
[----:B------:R-:W-:-:S05]  /*4ad0*/  LEA.HI R31, R31, R32, R31, 0xc ;  /* 0x000000201f1f7211 */ /* 0x000fca00078f601f */
[----:B------:R-:W-:-:S05]  /*4ae0*/  VIADD R28, R31, 0x61707865 ;  /* 0x617078651f1c7836 */ /* 0x000fca0000000000 */
[----:B-----5:R-:W-:-:S13]  /*4af0*/  ISETP.GE.U32.AND P2, PT, R28, R7, PT ;  /* 0x000000071c00720c */ /* 0x020fda0003f46070 */
[----:B------:R-:W-:-:S04]  /*4b00*/  @P2 IMAD.MOV R27, RZ, RZ, R23 ;  /* 0x000000ffff1b2224 */ /* 0x000fc800078e0217 */
[----:B------:R-:W-:Y:S01]  /*4b10*/  IMAD.MOV.U32 R23, RZ, RZ, R27 ;  /* 0x000000ffff177224 */ /* 0x000fe200078e001b */
[----:B------:R-:W-:Y:S06]  /*4b20*/  @!P3 BRA `(.L_x_37) ;  /* 0xffffffe0006cb947 */ /* 0x000fec000383ffff */
.L_x_36:
[----:B0-----:R-:W-:Y:S05]  /*4b30*/  BSYNC.RECONVERGENT B0 ;  /* 0x0000000000007941 */ /* 0x001fea0003800200 */
.L_x_35:
[----:B-1----:R-:W0:Y:S01]  /*4b40*/  SHFL.UP PT, R5, R23, 0x1, RZ ;  /* 0x0420000017057989 */ /* 0x002e2200000e00ff */
[----:B------:R-:W-:Y:S01]  /*4b50*/  LOP3.LUT P2, R0, R3, 0x1f, RZ, 0xc0, !PT ;  /* 0x0000001f03007812 */ /* 0x000fe2000784c0ff */
[----:B---3--:R-:W1:Y:S01]  /*4b60*/  LDC.64 R24, c[0x0][0x3b0] ;  /* 0x0000ec00ff187b82 */ /* 0x008e620000000a00 */
[----:B------:R-:W-:Y:S02]  /*4b70*/  BSSY.RECONVERGENT B0, `(.L_x_38) ;  /* 0x00000bb000007945 */ /* 0x000fe40003800200 */
[----:B------:R-:W-:-:S13]  /*4b80*/  ISETP.NE.AND P3, PT, R0, 0x1f, PT ;  /* 0x0000001f0000780c */ /* 0x000fda0003f65270 */
[----:B------:R-:W3:Y:S01]  /*4b90*/  @!P3 S2R R21, SR_CgaCtaId ;  /* 0x000000000015b919 */ /* 0x000ee20000008800 */
[----:B0-----:R-:W-:Y:S02]  /*4ba0*/  SEL R8, R5, RZ, P2 ;  /* 0x000000ff05087207 */ /* 0x001fe40001000000 */
[----:B------:R-:W-:Y:S01]  /*4bb0*/  ISETP.GE.U32.AND P2, PT, R0, 0x2, PT ;  /* 0x000000020000780c */ /* 0x000fe20003f46070 */
[----:B-1----:R-:W-:-:S04]  /*4bc0*/  IMAD.WIDE.U32 R24, R2, 0x8, R24 ;  /* 0x0000000802187825 */ /* 0x002fc800078e0018 */
        /* <DEDUP_REMOVED lines=13> */
[----:B------:R-:W-:-:S05]  /*4ca0*/  IMAD.IADD R17, R16, 0x1, R17 ;  /* 0x0000000110117824 */ /* 0x000fca00078e0211 */
[----:B------:R-:W0:Y:S02]  /*4cb0*/  SHFL.UP PT, R8, R17, 0x10, RZ ;  /* 0x0600000011087989 */ /* 0x000e2400000e00ff */
[----:B0-----:R-:W-:Y:S02]  /*4cc0*/  SEL R0, R8, RZ, P2 ;  /* 0x000000ff08007207 */ /* 0x001fe40001000000 */
[----:B------:R-:W-:-:S03]  /*4cd0*/  @!P3 MOV R8, 0x400 ;  /* 0x000004000008b802 */ /* 0x000fc60000000f00 */
[----:B------:R-:W-:Y:S02]  /*4ce0*/  IMAD.IADD R0, R17, 0x1, R0 ;  /* 0x0000000111007824 */ /* 0x000fe400078e0200 */
[----:B------:R-:W-:-:S03]  /*4cf0*/  @!P3 VIADD R8, R8, 0x100 ;  /* 0x000001000808b836 */ /* 0x000fc60000000000 */
[----:B------:R-:W0:Y:S02]  /*4d00*/  SHFL.IDX PT, R19, R0, 0x1f, 0x1f ;  /* 0x03e01f0000137f89 */ /* 0x000e2400000e0000 */
[----:B---3--:R-:W-:-:S05]  /*4d10*/  @!P3 LEA R8, R21, R8, 0x18 ;  /* 0x000000081508b211 */ /* 0x008fca00078ec0ff */
[----:B------:R-:W-:-:S05]  /*4d20*/  @!P3 IMAD R8, R5, 0x4, R8 ;  /* 0x000000040508b824 */ /* 0x000fca00078e0208 */
[----:B0-----:R0:W-:Y:S01]  /*4d30*/  @!P3 STS [R8], R19 ;  /* 0x000000130800b388 */ /* 0x0011e20000000800 */
[----:B------:R-:W-:Y:S06]  /*4d40*/  BAR.SYNC.DEFER_BLOCKING 0x0 ;  /* 0x0000000000007b1d */ /* 0x000fec0000010000 */
[----:B------:R-:W-:Y:S05]  /*4d50*/  @P1 BRA `(.L_x_39) ;  /* 0x0000000800701947 */ /* 0x000fea0003800000 */
[----:B------:R-:W-:Y:S01]  /*4d60*/  UIADD3 UR4, UPT, UPT, UR12, 0x1f, URZ ;  /* 0x0000001f0c047890 */ /* 0x000fe2000fffe0ff */
[----:B------:R-:W-:-:S03]  /*4d70*/  IMAD.MOV.U32 R16, RZ, RZ, RZ ;  /* 0x000000ffff107224 */ /* 0x000fc600078e00ff */
[----:B------:R-:W-:-:S04]  /*4d80*/  USHF.R.U32.HI UR5, URZ, 0x5, UR4 ;  /* 0x00000005ff057899 */ /* 0x000fc80008011604 */
[----:B------:R-:W-:Y:S02]  /*4d90*/  UIADD3 UR4, UPT, UPT, UR5, -0x1, URZ ;  /* 0xffffffff05047890 */ /* 0x000fe4000fffe0ff */
[----:B------:R-:W-:Y:S02]  /*4da0*/  ULOP3.LUT UR6, UR5, 0x3, URZ, 0xc0, !UPT ;  /* 0x0000000305067892 */ /* 0x000fe4000f8ec0ff */
[----:B------:R-:W-:-:S03]  /*4db0*/  UISETP.GE.U32.AND UP0, UPT, UR4, 0x3, UPT ;  /* 0x000000030400788c */ /* 0x000fc6000bf06070 */
[----:B------:R-:W-:-:S06]  /*4dc0*/  UMOV UR4, URZ ;  /* 0x000000ff00047c82 */ /* 0x000fcc0008000000 */
[----:B------:R-:W-:Y:S05]  /*4dd0*/  BRA.U !UP0, `(.L_x_40) ;  /* 0x0000000508e87547 */ /* 0x000fea000b800000 */
[----:B------:R-:W1:Y:S01]  /*4de0*/  S2UR UR9, SR_CgaCtaId ;  /* 0x00000000000979c3 */ /* 0x000e620000008800 */
[----:B------:R-:W-:Y:S01]  /*4df0*/  UMOV UR8, 0x400 ;  /* 0x0000040000087882 */ /* 0x000fe20000000000 */
[----:B------:R-:W-:Y:S01]  /*4e00*/  ULOP3.LUT UR4, UR5, 0x7c, URZ, 0xc0, !UPT ;  /* 0x0000007c05047892 */ /* 0x000fe2000f8ec0ff */
[----:B------:R-:W-:Y:S01]  /*4e10*/  IMAD.MOV.U32 R16, RZ, RZ, RZ ;  /* 0x000000ffff107224 */ /* 0x000fe200078e00ff */
[----:B------:R-:W-:Y:S02]  /*4e20*/  UIADD3 UR7, UPT, UPT, UR8, 0x120, URZ ;  /* 0x0000012008077890 */ /* 0x000fe4000fffe0ff */
[----:B------:R-:W-:Y:S02]  /*4e30*/  UIADD3 UR8, UPT, UPT, UR8, 0x100, URZ ;  /* 0x0000010008087890 */ /* 0x000fe4000fffe0ff */
[----:B------:R-:W-:Y:S02]  /*4e40*/  ULOP3.LUT UR5, UR5, 0x7fffffc, URZ, 0xc0, !UPT ;  /* 0x07fffffc05057892 */ /* 0x000fe4000f8ec0ff */
[----:B-1----:R-:W-:-:S02]  /*4e50*/  ULEA UR7, UR9, UR7, 0x18 ;  /* 0x0000000709077291 */ /* 0x002fc4000f8ec0ff */
[----:B------:R-:W-:Y:S02]  /*4e60*/  ULEA UR9, UR9, UR8, 0x18 ;  /* 0x0000000809097291 */ /* 0x000fe4000f8ec0ff */
[----:B------:R-:W-:Y:S02]  /*4e70*/  UIADD3 UR8, UPT, UPT, -UR5, URZ, URZ ;  /* 0x000000ff05087290 */ /* 0x000fe4000fffe1ff */
[----:B------:R-:W-:Y:S02]  /*4e80*/  UIADD3 UR7, UPT, UPT, UR7, 0x8, URZ ;  /* 0x0000000807077890 */ /* 0x000fe4000fffe0ff */
[----:B------:R-:W-:Y:S02]  /*4e90*/  UISETP.GE.AND UP0, UPT, UR8, URZ, UPT ;  /* 0x000000ff0800728c */ /* 0x000fe4000bf06270 */
[----:B------:R-:W-:-:S07]  /*4ea0*/  UIADD3 UR5, UPT, UPT, UR9, 0x8, URZ ;  /* 0x0000000809057890 */ /* 0x000fce000fffe0ff */
[----:B------:R-:W-:Y:S05]  /*4eb0*/  BRA.U UP0, `(.L_x_41) ;  /* 0x00000005006c7547 */ /* 0x000fea000b800000 */
[----:B------:R-:W-:Y:S02]  /*4ec0*/  UIADD3 UR9, UPT, UPT, -UR8, URZ, URZ ;  /* 0x000000ff08097290 */ /* 0x000fe4000fffe1ff */
[----:B------:R-:W-:Y:S02]  /*4ed0*/  UPLOP3.LUT UP0, UPT, UPT, UPT, UPT, 0x80, 0x8 ;  /* 0x000000000008789c */ /* 0x000fe40003f0f070 */
[----:B------:R-:W-:-:S09]  /*4ee0*/  UISETP.GT.AND UP1, UPT, UR9, 0xc, UPT ;  /* 0x0000000c0900788c */ /* 0x000fd2000bf24270 */
[----:B------:R-:W-:Y:S05]  /*4ef0*/  BRA.U !UP1, `(.L_x_42) ;  /* 0x0000000109d87547 */ /* 0x000fea000b800000 */
[----:B------:R-:W-:-:S11]  /*4f00*/  UPLOP3.LUT UP0, UPT, UPT, UPT, UPT, 0x40, 0x4 ;  /* 0x000000000004789c */ /* 0x000fd60003f0e870 */
.L_x_43:
[----:B------:R-:W-:Y:S01]  /*4f10*/  STS [UR7+-0x8], R16 ;  /* 0xfffff810ff007988 */ /* 0x000fe20008000807 */
[----:B------:R-:W-:-:S03]  /*4f20*/  UIADD3 UR8, UPT, UPT, UR8, 0x10, URZ ;  /* 0x0000001008087890 */ /* 0x000fc6000fffe0ff */
[----:B------:R-:W1:Y:S01]  /*4f30*/  LDS R17, [UR5+-0x8] ;  /* 0xfffff805ff117984 */ /* 0x000e620008000800 */
[----:B------:R-:W-:Y:S01]  /*4f40*/  UISETP.GE.AND UP1, UPT, UR8, -0xc, UPT ;  /* 0xfffffff40800788c */ /* 0x000fe2000bf26270 */
[----:B-1----:R-:W-:-:S05]  /*4f50*/  IMAD.IADD R17, R17, 0x1, R16 ;  /* 0x0000000111117824 */ /* 0x002fca00078e0210 */
[----:B------:R-:W-:Y:S04]  /*4f60*/  STS [UR7+-0x4], R17 ;  /* 0xfffffc11ff007988 */ /* 0x000fe80008000807 */
[----:B0-----:R-:W0:Y:S02]  /*4f70*/  LDS R8, [UR5+-0x4] ;  /* 0xfffffc05ff087984 */ /* 0x001e240008000800 */
[----:B0-----:R-:W-:-:S05]  /*4f80*/  IMAD.IADD R8, R17, 0x1, R8 ;  /* 0x0000000111087824 */ /* 0x001fca00078e0208 */
[----:B------:R-:W-:Y:S04]  /*4f90*/  STS [UR7], R8 ;  /* 0x00000008ff007988 */ /* 0x000fe80008000807 */
[----:B------:R-:W0:Y:S02]  /*4fa0*/  LDS R19, [UR5] ;  /* 0x00000005ff137984 */ /* 0x000e240008000800 */
[----:B0-----:R-:W-:-:S05]  /*4fb0*/  IMAD.IADD R19, R8, 0x1, R19 ;  /* 0x0000000108137824 */ /* 0x001fca00078e0213 */
[----:B------:R-:W-:Y:S04]  /*4fc0*/  STS [UR7+0x4], R19 ;  /* 0x00000413ff007988 */ /* 0x000fe80008000807 */
[----:B------:R-:W0:Y:S02]  /*4fd0*/  LDS R18, [UR5+0x4] ;  /* 0x00000405ff127984 */ /* 0x000e240008000800 */
        /* <DEDUP_REMOVED lines=34> */
[----:B------:R-:W-:Y:S01]  /*5200*/  STS [UR7+0x34], R19 ;  /* 0x00003413ff007988 */ /* 0x000fe20008000807 */
[----:B------:R-:W-:-:S03]  /*5210*/  UIADD3 UR7, UPT, UPT, UR7, 0x40, URZ ;  /* 0x0000004007077890 */ /* 0x000fc6000fffe0ff */
[----:B------:R-:W0:Y:S01]  /*5220*/  LDS R18, [UR5+0x34] ;  /* 0x00003405ff127984 */ /* 0x000e220008000800 */
[----:B------:R-:W-:Y:S01]  /*5230*/  UIADD3 UR5, UPT, UPT, UR5, 0x40, URZ ;  /* 0x0000004005057890 */ /* 0x000fe2000fffe0ff */
[----:B0-----:R-:W-:Y:S01]  /*5240*/  IMAD.IADD R16, R19, 0x1, R18 ;  /* 0x0000000113107824 */ /* 0x001fe200078e0212 */
[----:B------:R-:W-:Y:S10]  /*5250*/  BRA.U !UP1, `(.L_x_43) ;  /* 0xfffffffd092c7547 */ /* 0x000ff4000b83ffff */
.L_x_42:
[----:B------:R-:W-:-:S04]  /*5260*/  UIADD3 UR9, UPT, UPT, -UR8, URZ, URZ ;  /* 0x000000ff08097290 */ /* 0x000fc8000fffe1ff */
[----:B------:R-:W-:-:S09]  /*5270*/  UISETP.GT.AND UP1, UPT, UR9, 0x4, UPT ;  /* 0x000000040900788c */ /* 0x000fd2000bf24270 */
[----:B------:R-:W-:Y:S05]  /*5280*/  BRA.U !UP1, `(.L_x_44) ;  /* 0x0000000109707547 */ /* 0x000fea000b800000 */
[----:B------:R-:W-:Y:S01]  /*5290*/  STS [UR7+-0x8], R16 ;  /* 0xfffff810ff007988 */ /* 0x000fe20008000807 */
[----:B------:R-:W-:Y:S02]  /*52a0*/  UIADD3 UR8, UPT, UPT, UR8, 0x8, URZ ;  /* 0x0000000808087890 */ /* 0x000fe4000fffe0ff */
[----:B------:R-:W-:Y:S01]  /*52b0*/  UPLOP3.LUT UP0, UPT, UPT, UPT, UPT, 0x40, 0x4 ;  /* 0x000000000004789c */ /* 0x000fe20003f0e870 */
[----:B------:R-:W1:Y:S02]  /*52c0*/  LDS R17, [UR5+-0x8] ;  /* 0xfffff805ff117984 */ /* 0x000e640008000800 */
        /* <DEDUP_REMOVED lines=23> */
[----:B0-----:R-:W-:-:S11]  /*5440*/  IMAD.IADD R16, R17, 0x1, R16 ;  /* 0x0000000111107824 */ /* 0x001fd600078e0210 */
.L_x_44:
[----:B------:R-:W-:-:S09]  /*5450*/  UISETP.NE.OR UP0, UPT, UR8, URZ, UP0 ;  /* 0x000000ff0800728c */ /* 0x000fd20008705670 */
[----:B------:R-:W-:Y:S05]  /*5460*/  BRA.U !UP0, `(.L_x_40) ;  /* 0x0000000108447547 */ /* 0x000fea000b800000 */
.L_x_41:
[----:B------:R-:W-:Y:S01]  /*5470*/  STS [UR7+-0x8], R16 ;  /* 0xfffff810ff007988 */ /* 0x000fe20008000807 */
[----:B------:R-:W-:-:S03]  /*5480*/  UIADD3 UR8, UPT, UPT, UR8, 0x4, URZ ;  /* 0x0000000408087890 */ /* 0x000fc6000fffe0ff */
[----:B------:R-:W1:Y:S01]  /*5490*/  LDS R17, [UR5+-0x8] ;  /* 0xfffff805ff117984 */ /* 0x000e620008000800 */
[----:B------:R-:W-:Y:S01]  /*54a0*/  UISETP.NE.AND UP0, UPT, UR8, URZ, UPT ;  /* 0x000000ff0800728c */ /* 0x000fe2000bf05270 */
[----:B-1----:R-:W-:-:S05]  /*54b0*/  IMAD.IADD R17, R17, 0x1, R16 ;  /* 0x0000000111117824 */ /* 0x002fca00078e0210 */
[----:B------:R-:W-:Y:S04]  /*54c0*/  STS [UR7+-0x4], R17 ;  /* 0xfffffc11ff007988 */ /* 0x000fe80008000807 */
[----:B0-----:R-:W0:Y:S02]  /*54d0*/  LDS R8, [UR5+-0x4] ;  /* 0xfffffc05ff087984 */ /* 0x001e240008000800 */
[----:B0-----:R-:W-:-:S05]  /*54e0*/  IMAD.IADD R8, R17, 0x1, R8 ;  /* 0x0000000111087824 */ /* 0x001fca00078e0208 */
[----:B------:R-:W-:Y:S04]  /*54f0*/  STS [UR7], R8 ;  /* 0x00000008ff007988 */ /* 0x000fe80008000807 */
[----:B------:R-:W0:Y:S02]  /*5500*/  LDS R19, [UR5] ;  /* 0x00000005ff137984 */ /* 0x000e240008000800 */
[----:B0-----:R-:W-:-:S05]  /*5510*/  IMAD.IADD R19, R8, 0x1, R19 ;  /* 0x0000000108137824 */ /* 0x001fca00078e0213 */
[----:B------:R-:W-:Y:S01]  /*5520*/  STS [UR7+0x4], R19 ;  /* 0x00000413ff007988 */ /* 0x000fe20008000807 */
[----:B------:R-:W-:-:S03]  /*5530*/  UIADD3 UR7, UPT, UPT, UR7, 0x10, URZ ;  /* 0x0000001007077890 */ /* 0x000fc6000fffe0ff */
[----:B------:R-:W0:Y:S01]  /*5540*/  LDS R18, [UR5+0x4] ;  /* 0x00000405ff127984 */ /* 0x000e220008000800 */
[----:B------:R-:W-:Y:S01]  /*5550*/  UIADD3 UR5, UPT, UPT, UR5, 0x10, URZ ;  /* 0x0000001005057890 */ /* 0x000fe2000fffe0ff */
[----:B0-----:R-:W-:Y:S01]  /*5560*/  IMAD.IADD R16, R19, 0x1, R18 ;  /* 0x0000000113107824 */ /* 0x001fe200078e0212 */
[----:B------:R-:W-:Y:S10]  /*5570*/  BRA.U UP0, `(.L_x_41) ;  /* 0xfffffffd00bc7547 */ /* 0x000ff4000b83ffff */
.L_x_40:
[----:B0-----:R-:W0:Y:S01]  /*5580*/  LDC.64 R18, c[0x0][0x3b8] ;  /* 0x0000ee00ff127b82 */ /* 0x001e220000000a00 */
[----:B------:R-:W-:Y:S02]  /*5590*/  UISETP.NE.AND UP0, UPT, UR6, URZ, UPT ;  /* 0x000000ff0600728c */ /* 0x000fe4000bf05270 */
[----:B------:R-:W-:-:S06]  /*55a0*/  USHF.R.U32.HI UR5, URZ, 0x1, UR13 ;  /* 0x00000001ff057899 */ /* 0x000fcc000801160d */
[----:B------:R-:W-:-:S04]  /*55b0*/  IMAD.WIDE.U32 R20, R2, UR5, RZ ;  /* 0x0000000502147c25 */ /* 0x000fc8000f8e00ff */
[----:B0-----:R-:W-:Y:S01]  /*55c0*/  IMAD.WIDE.U32 R18, R2, 0x8, R18 ;  /* 0x0000000802127825 */ /* 0x001fe200078e0012 */
[----:B------:R-:W-:Y:S06]  /*55d0*/  BRA.U !UP0, `(.L_x_45) ;  /* 0x0000000108447547 */ /* 0x000fec000b800000 */
[----:B------:R-:W0:Y:S01]  /*55e0*/  S2UR UR8, SR_CgaCtaId ;  /* 0x00000000000879c3 */ /* 0x000e220000008800 */
[----:B------:R-:W-:Y:S01]  /*55f0*/  UMOV UR5, 0x400 ;  /* 0x0000040000057882 */ /* 0x000fe20000000000 */
[----:B------:R-:W-:Y:S02]  /*5600*/  UIADD3 UR6, UPT, UPT, -UR6, URZ, URZ ;  /* 0x000000ff06067290 */ /* 0x000fe4000fffe1ff */
[----:B------:R-:W-:Y:S02]  /*5610*/  UIADD3 UR7, UPT, UPT, UR5, 0x100, URZ ;  /* 0x0000010005077890 */ /* 0x000fe4000fffe0ff */
[----:B------:R-:W-:Y:S02]  /*5620*/  UIADD3 UR5, UPT, UPT, UR5, 0x120, URZ ;  /* 0x0000012005057890 */ /* 0x000fe4000fffe0ff */
[----:B0-----:R-:W-:Y:S02]  /*5630*/  ULEA UR7, UR8, UR7, 0x18 ;  /* 0x0000000708077291 */ /* 0x001fe4000f8ec0ff */
[----:B------:R-:W-:-:S02]  /*5640*/  ULEA UR8, UR8, UR5, 0x18 ;  /* 0x0000000508087291 */ /* 0x000fc4000f8ec0ff */
[----:B------:R-:W-:Y:S02]  /*5650*/  ULEA UR5, UR4, UR7, 0x2 ;  /* 0x0000000704057291 */ /* 0x000fe4000f8e10ff */
[----:B------:R-:W-:-:S12]  /*5660*/  ULEA UR4, UR4, UR8, 0x2 ;  /* 0x0000000804047291 */ /* 0x000fd8000f8e10ff */
.L_x_46:
[----:B------:R-:W-:Y:S01]  /*5670*/  STS [UR4], R16 ;  /* 0x00000010ff007988 */ /* 0x000fe20008000804 */
[----:B------:R-:W-:Y:S02]  /*5680*/  UIADD3 UR6, UPT, UPT, UR6, 0x1, URZ ;  /* 0x0000000106067890 */ /* 0x000fe4000fffe0ff */
[----:B------:R-:W-:Y:S01]  /*5690*/  UIADD3 UR4, UPT, UPT, UR4, 0x4, URZ ;  /* 0x0000000404047890 */ /* 0x000fe2000fffe0ff */
[----:B------:R-:W0:Y:S01]  /*56a0*/  LDS R17, [UR5] ;  /* 0x00000005ff117984 */ /* 0x000e220008000800 */
[----:B------:R-:W-:Y:S02]  /*56b0*/  UISETP.NE.AND UP0, UPT, UR6, URZ, UPT ;  /* 0x000000ff0600728c */ /* 0x000fe4000bf05270 */
[----:B------:R-:W-:Y:S01]  /*56c0*/  UIADD3 UR5, UPT, UPT, UR5, 0x4, URZ ;  /* 0x0000000405057890 */ /* 0x000fe2000fffe0ff */
[----:B0-----:R-:W-:-:S06]  /*56d0*/  IMAD.IADD R16, R17, 0x1, R16 ;  /* 0x0000000111107824 */ /* 0x001fcc00078e0210 */
[----:B------:R-:W-:Y:S05]  /*56e0*/  BRA.U UP0, `(.L_x_46) ;  /* 0xfffffffd00e07547 */ /* 0x000fea000b83ffff */
.L_x_45:
[----:B------:R-:W-:-:S05]  /*56f0*/  IMAD.MOV.U32 R17, RZ, RZ, RZ ;  /* 0x000000ffff117224 */ /* 0x000fca00078e00ff */
[----:B------:R1:W-:Y:S04]  /*5700*/  STG.E.64 desc[UR10][R18.64], R16 ;  /* 0x0000001012007986 */ /* 0x0003e8000c101b0a */
[----:B------:R1:W-:Y:S02]  /*5710*/  STG.E.64 desc[UR10][R24.64], R20 ;  /* 0x0000001418007986 */ /* 0x0003e4000c101b0a */
.L_x_39:
[----:B------:R-:W-:Y:S05]  /*5720*/  BSYNC.RECONVERGENT B0 ;  /* 0x0000000000007941 */ /* 0x000fea0003800200 */
.L_x_38:
[----:B------:R-:W3:Y:S08]  /*5730*/  S2UR UR5, SR_CgaCtaId ;  /* 0x00000000000579c3 */ /* 0x000ef00000008800 */
[----:B------:R-:W-:Y:S06]  /*5740*/  BAR.SYNC.DEFER_BLOCKING 0x0 ;  /* 0x0000000000007b1d */ /* 0x000fec0000010000 */
[----:B------:R-:W-:Y:S01]  /*5750*/  UMOV UR4, 0x400 ;  /* 0x0000040000047882 */ /* 0x000fe20000000000 */
[----:B------:R-:W4:Y:S01]  /*5760*/  LDCU UR13, c[0x0][0x388] ;  /* 0x00007100ff0d77ac */ /* 0x000f220008000800 */
[----:B------:R-:W-:Y:S01]  /*5770*/  BSSY.RECONVERGENT B0, `(.L_x_47) ;  /* 0x0000431000007945 */ /* 0x000fe20003800200 */
[----:B------:R-:W-:Y:S01]  /*5780*/  UIADD3 UR4, UPT, UPT, UR4, 0x120, URZ ;  /* 0x0000012004047890 */ /* 0x000fe2000fffe0ff */
[----:B------:R-:W1:Y:S01]  /*5790*/  LDCU.64 UR6, c[0x0][0x3a8] ;  /* 0x00007500ff0677ac */ /* 0x000e620008000a00 */
[----:B------:R-:W1:Y:S02]  /*57a0*/  LDCU.128 UR16, c[0x0][0x390] ;  /* 0x00007200ff1077ac */ /* 0x000e640008000c00 */
[----:B---3--:R-:W-:Y:S01]  /*57b0*/  ULEA UR4, UR5, UR4, 0x18 ;  /* 0x0000000405047291 */ /* 0x008fe2000f8ec0ff */
[----:B------:R-:W3:Y:S05]  /*57c0*/  LDCU UR5, c[0x0][0x390] ;  /* 0x00007200ff0577ac */ /* 0x000eea0008000800 */
[----:B0-----:R-:W-:Y:S01]  /*57d0*/  LEA R8, R5, UR4, 0x2 ;  /* 0x0000000405087c11 */ /* 0x001fe2000f8e10ff */
[----:B------:R-:W-:-:S04]  /*57e0*/  IMAD.MOV.U32 R5, RZ, RZ, -0x1 ;  /* 0xffffffffff057424 */ /* 0x000fc800078e00ff */
[----:B------:R-:W0:Y:S01]  /*57f0*/  LDCU UR4, c[0x0][0x394] ;  /* 0x00007280ff0477ac */ /* 0x000e220008000800 */
[----:B------:R-:W2:Y:S02]  /*5800*/  LDS R8, [R8] ;  /* 0x0000000008087984 */ /* 0x000ea40000000800 */
[----:B--2---:R-:W-:Y:S01]  /*5810*/  IADD3 R8, PT, PT, R8, R0, -R23 ;  /* 0x0000000008087210 */ /* 0x004fe20007ffe817 */
[----:B------:R-:W-:Y:S01]  /*5820*/  IMAD.MOV.U32 R0, RZ, RZ, RZ ;  /* 0x000000ffff007224 */ /* 0x000fe200078e00ff */
[----:B01-34-:R-:W-:Y:S06]  /*5830*/  @P0 BRA `(.L_x_48) ;  /* 0x0000004000900947 */ /* 0x01bfec0003800000 */
[----:B------:R-:W5:Y:S01]  /*5840*/  LDG.E.64 R24, desc[UR10][R24.64] ;  /* 0x0000000a18187981 */ /* 0x000f62000c1e1b00 */
[----:B------:R-:W-:Y:S02]  /*5850*/  VIADD R19, R12, 0x79622d32 ;  /* 0x79622d320c137836 */ /* 0x000fe40000000000 */
[----:B------:R-:W-:Y:S02]  /*5860*/  VIADD R33, R9, 0x61707865 ;  /* 0x6170786509217836 */ /* 0x000fe40000000000 */
[----:B------:R-:W-:Y:S01]  /*5870*/  VIADD R21, R11, 0x3320646e ;  /* 0x3320646e0b157836 */ /* 0x000fe20000000000 */
[----:B------:R-:W-:Y:S01]  /*5880*/  LOP3.LUT R5, R10, R19, RZ, 0x3c, !PT ;  /* 0x000000130a057212 */ /* 0x000fe200078e3cff */
[----:B------:R-:W-:Y:S01]  /*5890*/  IMAD.MOV.U32 R0, RZ, RZ, RZ ;  /* 0x000000ffff007224 */ /* 0x000fe200078e00ff */
[----:B------:R-:W-:Y:S01]  /*58a0*/  SHF.L.W.U32.HI R22, R33, 0x10, R33 ;  /* 0x0000001021167819 */ /* 0x000fe20000010e21 */
[----:B------:R-:W-:Y:S01]  /*58b0*/  IMAD.MOV.U32 R10, RZ, RZ, R3 ;  /* 0x000000ffff0a7224 */ /* 0x000fe200078e0003 */
[----:B------:R-:W-:Y:S01]  /*58c0*/  SHF.L.W.U32.HI R28, R5, 0x10, R5 ;  /* 0x00000010051c7819 */ /* 0x000fe20000010e05 */
[----:B------:R-:W-:Y:S01]  /*58d0*/  IMAD.MOV.U32 R5, RZ, RZ, -0x1 ;  /* 0xffffffffff057424 */ /* 0x000fe200078e00ff */
[----:B------:R-:W-:Y:S01]  /*58e0*/  LOP3.LUT R16, R21, 0x1, RZ, 0x3c, !PT ;  /* 0x0000000115107812 */ /* 0x000fe200078e3cff */
[----:B------:R-:W-:-:S02]  /*58f0*/  IMAD.IADD R26, R13, 0x1, R22 ;  /* 0x000000010d1a7824 */ /* 0x000fc400078e0216 */
[----:B------:R-:W-:Y:S01]  /*5900*/  IMAD.IADD R29, R15, 0x1, R28 ;  /* 0x000000010f1d7824 */ /* 0x000fe200078e021c */
[C---:B------:R-:W-:Y:S02]  /*5910*/  SHF.L.W.U32.HI R15, R21.reuse, 0x10, R21 ;  /* 0x00000010150f7819 */ /* 0x040fe40000010e15 */
[----:B------:R-:W-:Y:S02]  /*5920*/  SHF.L.W.U32.HI R13, R21, 0x10, R16 ;  /* 0x00000010150d7819 */ /* 0x000fe40000010e10 */
[----:B------:R-:W-:Y:S01]  /*5930*/  LOP3.LUT R12, R12, R29, RZ, 0x3c, !PT ;  /* 0x0000001d0c0c7212 */ /* 0x000fe200078e3cff */
[C---:B------:R-:W-:Y:S01]  /*5940*/  IMAD.IADD R16, R14.reuse, 0x1, R15 ;  /* 0x000000010e107824 */ /* 0x040fe200078e020f */
        /* <DEDUP_REMOVED lines=11> */
[C---:B------:R-:W-:Y:S01]  /*5a00*/  IMAD.IADD R27, R21.reuse, 0x1, R23 ;  /* 0x00000001151b7824 */ /* 0x040fe200078e0217 */
        /* <DEDUP_REMOVED lines=27> */
[----:B------:R-:W-:-:S07]  /*5bc0*/  SHF.L.W.U32.HI R35, R35, 0x10, R35 ;  /* 0x0000001023237819 */ /* 0x000fce0000010e23 */
.L_x_55:
[----:B0-----:R-:W-:Y:S01]  /*5bd0*/  VIADD R29, R4, 0x6b206574 ;  /* 0x6b206574041d7836 */ /* 0x001fe20000000000 */
[----:B------:R-:W-:Y:S04]  /*5be0*/  BSSY.RECONVERGENT B1, `(.L_x_49) ;  /* 0x00003d1000017945 */ /* 0x000fe80003800200 */
[----:B------:R-:W-:-:S04]  /*5bf0*/  LOP3.LUT R26, R10, R29, RZ, 0x3c, !PT ;  /* 0x0000001d0a1a7212 */ /* 0x000fc800078e3cff */
[----:B------:R-:W-:-:S05]  /*5c00*/  SHF.L.W.U32.HI R27, R26, 0x10, R26 ;  /* 0x000000101a1b7819 */ /* 0x000fca0000010e1a */
[----:B------:R-:W-:-:S05]  /*5c10*/  IMAD.IADD R39, R6, 0x1, R27 ;  /* 0x0000000106277824 */ /* 0x000fca00078e021b */
[----:B------:R-:W-:-:S04]  /*5c20*/  LOP3.LUT R26, R4, R39, RZ, 0x3c, !PT ;  /* 0x00000027041a7212 */ /* 0x000fc800078e3cff */
[----:B------:R-:W-:-:S05]  /*5c30*/  SHF.L.W.U32.HI R26, R26, 0xc, R26 ;  /* 0x0000000c1a1a7819 */ /* 0x000fca0000010e1a */
[----:B------:R-:W-:-:S05]  /*5c40*/  IMAD.IADD R38, R29, 0x1, R26 ;  /* 0x000000011d267824 */ /* 0x000fca00078e021a */
        /* <DEDUP_REMOVED lines=23> */
[----:B------:R-:W-:Y:S01]  /*5dc0*/  LOP3.LUT R46, R31, R45, RZ, 0x3c, !PT ;  /* 0x0000002d1f2e7212 */ /* 0x000fe200078e3cff */
[----:B------:R-:W-:Y:S01]  /*5dd0*/  IMAD.IADD R50, R20, 0x1, R29 ;  /* 0x0000000114327824 */ /* 0x000fe200078e021d */
[----:B------:R-:W-:Y:S01]  /*5de0*/  SHF.L.W.U32.HI R47, R47, 0xc, R47 ;  /* 0x0000000c2f2f7819 */ /* 0x000fe20000010e2f */
[----:B------:R-:W-:Y:S01]  /*5df0*/  IMAD.IADD R40, R14, 0x1, R51 ;  /* 0x000000010e287824 */ /* 0x000fe200078e0233 */
[----:B------:R-:W-:-:S03]  /*5e00*/  SHF.L.W.U32.HI R46, R46, 0x8, R46 ;  /* 0x000000082e2e7819 */ /* 0x000fc60000010e2e */
[----:B------:R-:W-:Y:S01]  /*5e10*/  IMAD.IADD R53, R32, 0x1, R47 ;  /* 0x0000000120357824 */ /* 0x000fe200078e022f */
[----:B------:R-:W-:Y:S01]  /*5e20*/  LOP3.LUT R41, R28, R40, RZ, 0x3c, !PT ;  /* 0x000000281c297212 */ /* 0x000fe200078e3cff */
[----:B------:R-:W-:-:S03]  /*5e30*/  IMAD.IADD R37, R37, 0x1, R46 ;  /* 0x0000000125257824 */ /* 0x000fc600078e022e */
[----:B------:R-:W-:Y:S02]  /*5e40*/  SHF.L.W.U32.HI R41, R41, 0xc, R41 ;  /* 0x0000000c29297819 */ /* 0x000fe40000010e29 */
        /* <DEDUP_REMOVED lines=161> */
[----:B------:R-:W-:Y:S02]  /*6860*/  SHF.L.W.U32.HI R52, R52, 0x7, R52 ;  /* 0x0000000734347819 */ /* 0x000fe40000010e34 */
        /* <DEDUP_REMOVED lines=237> */
[-C--:B------:R-:W-:Y:S02]  /*7740*/  LEA.HI R51, R51, R48.reuse, R51, 0x10 ;  /* 0x0000003033337211 */ /* 0x080fe400078f8033 */
[----:B------:R-:W-:Y:S02]  /*7750*/  SHF.L.W.U32.HI R45, R45, 0x7, R45 ;  /* 0x000000072d2d7819 */ /* 0x000fe40000010e2d */
[----:B------:R-:W-:Y:S02]  /*7760*/  LOP3.LUT R51, R46, R51, RZ, 0x3c, !PT ;  /* 0x000000332e337212 */ /* 0x000fe400078e3cff */
[----:B------:R-:W-:Y:S02]  /*7770*/  SHF.L.W.U32.HI R46, R43, 0x8, R43 ;  /* 0x000000082b2e7819 */ /* 0x000fe40000010e2b */
[----:B------:R-:W-:Y:S01]  /*7780*/  LOP3.LUT R41, R41, R48, RZ, 0x3c, !PT ;  /* 0x0000003029297212 */ /* 0x000fe200078e3cff */
[----:B------:R-:W-:Y:S01]  /*7790*/  IMAD.IADD R48, R45, 0x1, R40 ;  /* 0x000000012d307824 */ /* 0x000fe200078e0228 */
[----:B------:R-:W-:Y:S01]  /*77a0*/  LEA.HI R26, R51, R26, R51, 0xc ;  /* 0x0000001a331a7211 */ /* 0x000fe200078f6033 */
[----:B------:R-:W-:Y:S01]  /*77b0*/  IMAD.IADD R27, R27, 0x1, R46 ;  /* 0x000000011b1b7824 */ /* 0x000fe200078e022e */
[----:B------:R-:W-:-:S02]  /*77c0*/  SHF.L.W.U32.HI R41, R41, 0x7, R41 ;  /* 0x0000000729297819 */ /* 0x000fc40000010e29 */
[----:B------:R-:W-:Y:S02]  /*77d0*/  LOP3.LUT R40, R29, R48, RZ, 0x3c, !PT ;  /* 0x000000301d287212 */ /* 0x000fe400078e3cff */
[----:B------:R-:W-:Y:S02]  /*77e0*/  LOP3.LUT R29, R37, R27, RZ, 0x3c, !PT ;  /* 0x0000001b251d7212 */ /* 0x000fe400078e3cff */
[----:B------:R-:W-:Y:S02]  /*77f0*/  SHF.L.W.U32.HI R40, R40, 0x10, R40 ;  /* 0x0000001028287819 */ /* 0x000fe40000010e28 */
[----:B------:R-:W-:-:S03]  /*7800*/  SHF.L.W.U32.HI R29, R29, 0x7, R29 ;  /* 0x000000071d1d7819 */ /* 0x000fc60000010e1d */
[----:B------:R-:W-:Y:S02]  /*7810*/  IMAD.IADD R27, R27, 0x1, R40 ;  /* 0x000000011b1b7824 */ /* 0x000fe400078e0228 */
[----:B------:R-:W-:-:S03]  /*7820*/  IMAD.IADD R44, R29, 0x1, R44 ;  /* 0x000000011d2c7824 */ /* 0x000fc600078e022c */
[----:B------:R-:W-:Y:S01]  /*7830*/  LOP3.LUT R43, R45, R27, RZ, 0x3c, !PT ;  /* 0x0000001b2d2b7212 */ /* 0x000fe200078e3cff */
[----:B------:R-:W-:Y:S01]  /*7840*/  IMAD.IADD R45, R41, 0x1, R42 ;  /* 0x00000001292d7824 */ /* 0x000fe200078e022a */
[----:B------:R-:W-:Y:S02]  /*7850*/  LOP3.LUT R37, R47, R44, RZ, 0x3c, !PT ;  /* 0x0000002c2f257212 */ /* 0x000fe400078e3cff */
[----:B------:R-:W-:Y:S01]  /*7860*/  LEA.HI R43, R43, R48, R43, 0xc ;  /* 0x000000302b2b7211 */ /* 0x000fe200078f602b */
[----:B------:R-:W-:Y:S01]  /*7870*/  IMAD.IADD R48, R17, 0x1, R31 ;  /* 0x0000000111307824 */ /* 0x000fe200078e021f */
[----:B------:R-:W-:Y:S02]  /*7880*/  SHF.L.W.U32.HI R37, R37, 0x10, R37 ;  /* 0x0000001025257819 */ /* 0x000fe40000010e25 */
[----:B------:R-:W-:Y:S02]  /*7890*/  LOP3.LUT R46, R46, R45, RZ, 0x3c, !PT ;  /* 0x0000002d2e2e7212 */ /* 0x000fe400078e3cff */
[----:B------:R-:W-:Y:S01]  /*78a0*/  LOP3.LUT R49, R19, R48, RZ, 0x3c, !PT ;  /* 0x0000003013317212 */ /* 0x000fe200078e3cff */
[----:B------:R-:W-:Y:S01]  /*78b0*/  IMAD.IADD R50, R50, 0x1, R37 ;  /* 0x0000000132327824 */ /* 0x000fe200078e0225 */
[----:B------:R-:W-:-:S02]  /*78c0*/  LOP3.LUT R40, R40, R43, RZ, 0x3c, !PT ;  /* 0x0000002b28287212 */ /* 0x000fc400078e3cff */
[----:B------:R-:W-:Y:S02]  /*78d0*/  SHF.L.W.U32.HI R49, R49, 0xc, R49 ;  /* 0x0000000c31317819 */ /* 0x000fe40000010e31 */
[----:B------:R-:W-:Y:S02]  /*78e0*/  LOP3.LUT R29, R29, R50, RZ, 0x3c, !PT ;  /* 0x000000321d1d7212 */ /* 0x000fe400078e3cff */
[----:B------:R-:W-:Y:S01]  /*78f0*/  LEA.HI R27, R40, R27, R40, 0x8 ;  /* 0x0000001b281b7211 */ /* 0x000fe200078f4028 */
        /* <DEDUP_REMOVED lines=8> */
[----:B------:R-:W-:Y:S01]  /*7980*/  LOP3.LUT R37, R37, R42, RZ, 0x3c, !PT ;  /* 0x0000002a25257212 */ /* 0x000fe200078e3cff */
[----:B------:R-:W-:Y:S01]  /*7990*/  IMAD.IADD R51, R12, 0x1, R46 ;  /* 0x000000010c337824 */ /* 0x000fe200078e022e */
[----:B------:R-:W-:Y:S01]  /*79a0*/  LOP3.LUT R52, R41, R52, RZ, 0x3c, !PT ;  /* 0x0000003429347212 */ /* 0x000fe200078e3cff */
[----:B------:R-:W-:Y:S01]  /*79b0*/  IMAD.IADD R41, R14, 0x1, R53 ;  /* 0x000000010e297824 */ /* 0x000fe200078e0235 */
[----:B------:R-:W-:Y:S02]  /*79c0*/  LOP3.LUT R42, R18, R44, RZ, 0x3c, !PT ;  /* 0x0000002c122a7212 */ /* 0x000fe400078e3cff */
[----:B------:R-:W-:Y:S02]  /*79d0*/  LEA.HI R52, R52, R45, R52, 0xc ;  /* 0x0000002d34347211 */ /* 0x000fe400078f6034 */
[----:B------:R-:W-:Y:S02]  /*79e0*/  SHF.L.W.U32.HI R42, R42, 0xc, R42 ;  /* 0x0000000c2a2a7819 */ /* 0x000fe40000010e2a */
[----:B------:R-:W-:-:S02]  /*79f0*/  LOP3.LUT R29, R29, R52, RZ, 0x3c, !PT ;  /* 0x000000341d1d7212 */ /* 0x000fc400078e3cff */
[----:B------:R-:W-:Y:S01]  /*7a00*/  LEA.HI R50, R37, R50, R37, 0x8 ;  /* 0x0000003225327211 */ /* 0x000fe200078f4025 */
[----:B------:R-:W-:Y:S01]  /*7a10*/  IMAD.IADD R52, R21, 0x1, R42 ;  /* 0x0000000115347824 */ /* 0x000fe200078e022a */
[----:B------:R-:W-:Y:S02]  /*7a20*/  SHF.L.W.U32.HI R39, R31, 0x8, R31 ;  /* 0x000000081f277819 */ /* 0x000fe40000010e1f */
[----:B------:R-:W-:Y:S02]  /*7a30*/  LOP3.LUT R37, R47, R50, RZ, 0x3c, !PT ;  /* 0x000000322f257212 */ /* 0x000fe400078e3cff */
[----:B------:R-:W-:Y:S01]  /*7a40*/  LOP3.LUT R47, R35, R52, RZ, 0x3c, !PT ;  /* 0x00000034232f7212 */ /* 0x000fe200078e3cff */
[----:B------:R-:W-:Y:S01]  /*7a50*/  IMAD.IADD R30, R48, 0x1, R39 ;  /* 0x00000001301e7824 */ /* 0x000fe200078e0227 */
[----:B------:R-:W-:Y:S02]  /*7a60*/  LOP3.LUT R45, R23, R51, RZ, 0x3c, !PT ;  /* 0x00000033172d7212 */ /* 0x000fe400078e3cff */
[----:B------:R-:W-:-:S02]  /*7a70*/  LOP3.LUT R28, R28, R41, RZ, 0x3c, !PT ;  /* 0x000000291c1c7212 */ /* 0x000fc400078e3cff */
[----:B------:R-:W-:Y:S02]  /*7a80*/  SHF.L.W.U32.HI R47, R47, 0x8, R47 ;  /* 0x000000082f2f7819 */ /* 0x000fe40000010e2f */
[----:B------:R-:W-:Y:S02]  /*7a90*/  SHF.L.W.U32.HI R45, R45, 0xc, R45 ;  /* 0x0000000c2d2d7819 */ /* 0x000fe40000010e2d */
[----:B------:R-:W-:Y:S01]  /*7aa0*/  SHF.L.W.U32.HI R43, R28, 0xc, R28 ;  /* 0x0000000c1c2b7819 */ /* 0x000fe20000010e1c */
[----:B------:R-:W-:Y:S01]  /*7ab0*/  IMAD.IADD R44, R44, 0x1, R47 ;  /* 0x000000012c2c7824 */ /* 0x000fe200078e022f */
        /* <DEDUP_REMOVED lines=9> */
[----:B------:R-:W-:Y:S02]  /*7b50*/  LOP3.LUT R53, R53, R36, RZ, 0x3c, !PT ;  /* 0x0000002435357212 */ /* 0x000fe400078e3cff */
        /* <DEDUP_REMOVED lines=9> */
[----:B------:R-:W-:Y:S02]  /*7bf0*/  LOP3.LUT R39, R39, R46, RZ, 0x3c, !PT ;  /* 0x0000002e27277212 */ /* 0x000fe400078e3cff */
        /* <DEDUP_REMOVED lines=14> */
[----:B------:R-:W-:Y:S02]  /*7ce0*/  LOP3.LUT R48, R48, R43, RZ, 0x3c, !PT ;  /* 0x0000002b30307212 */ /* 0x000fe400078e3cff */
[----:B------:R-:W-:Y:S02]  /*7cf0*/  SHF.L.W.U32.HI R28, R42, 0xc, R42 ;  /* 0x0000000c2a1c7819 */ /* 0x000fe40000010e2a */
[----:B------:R-:W-:-:S02]  /*7d00*/  SHF.L.W.U32.HI R50, R31, 0x10, R31 ;  /* 0x000000101f327819 */ /* 0x000fc40000010e1f */
[----:B------:R-:W-:Y:S01]  /*7d10*/  SHF.L.W.U32.HI R31, R48, 0x10, R48 ;  /* 0x00000010301f7819 */ /* 0x000fe20000010e30 */
[----:B------:R-:W-:Y:S01]  /*7d20*/  IMAD.IADD R46, R46, 0x1, R28 ;  /* 0x000000012e2e7824 */ /* 0x000fe200078e021c */
[----:B------:R-:W-:Y:S01]  /*7d30*/  LOP3.LUT R38, R36, R53, RZ, 0x3c, !PT ;  /* 0x0000003524267212 */ /* 0x000fe200078e3cff */
[----:B------:R-:W-:Y:S02]  /*7d40*/  IMAD.IADD R36, R30, 0x1, R50 ;  /* 0x000000011e247824 */ /* 0x000fe400078e0232 */
[----:B------:R-:W-:Y:S01]  /*7d50*/  IMAD.IADD R44, R44, 0x1, R31 ;  /* 0x000000012c2c7824 */ /* 0x000fe200078e021f */
[----:B------:R-:W-:Y:S02]  /*7d60*/  SHF.L.W.U32.HI R30, R38, 0x8, R38 ;  /* 0x00000008261e7819 */ /* 0x000fe40000010e26 */
[----:B------:R-:W-:Y:S02]  /*7d70*/  LOP3.LUT R45, R45, R46, RZ, 0x3c, !PT ;  /* 0x0000002e2d2d7212 */ /* 0x000fe400078e3cff */
[----:B------:R-:W-:Y:S01]  /*7d80*/  LOP3.LUT R47, R47, R36, RZ, 0x3c, !PT ;  /* 0x000000242f2f7212 */ /* 0x000fe200078e3cff */
[----:B------:R-:W-:Y:S01]  /*7d90*/  IMAD.IADD R38, R41, 0x1, R30 ;  /* 0x0000000129267824 */ /* 0x000fe200078e021e */
[----:B------:R-:W-:-:S02]  /*7da0*/  LOP3.LUT R42, R49, R44, RZ, 0x3c, !PT ;  /* 0x0000002c312a7212 */ /* 0x000fc400078e3cff */
[----:B------:R-:W-:Y:S02]  /*7db0*/  SHF.L.W.U32.HI R48, R45, 0x8, R45 ;  /* 0x000000082d307819 */ /* 0x000fe40000010e2d */
[----:B------:R-:W-:Y:S02]  /*7dc0*/  SHF.L.W.U32.HI R41, R47, 0xc, R47 ;  /* 0x0000000c2f297819 */ /* 0x000fe40000010e2f */
[----:B------:R-:W-:Y:S01]  /*7dd0*/  SHF.L.W.U32.HI R42, R42, 0xc, R42 ;  /* 0x0000000c2a2a7819 */ /* 0x000fe20000010e2a */
[----:B------:R-:W-:Y:S01]  /*7de0*/  IMAD.IADD R51, R51, 0x1, R48 ;  /* 0x0000000133337824 */ /* 0x000fe200078e0230 */
[----:B------:R-:W-:Y:S01]  /*7df0*/  LOP3.LUT R47, R39, R38, RZ, 0x3c, !PT ;  /* 0x00000026272f7212 */ /* 0x000fe200078e3cff */
[----:B------:R-:W-:Y:S02]  /*7e00*/  IMAD.IADD R39, R52, 0x1, R41 ;  /* 0x0000000134277824 */ /* 0x000fe400078e0229 */
[----:B------:R-:W-:Y:S01]  /*7e10*/  IMAD.IADD R52, R43, 0x1, R42 ;  /* 0x000000012b347824 */ /* 0x000fe200078e022a */
[----:B------:R-:W-:-:S02]  /*7e20*/  SHF.L.W.U32.HI R47, R47, 0x7, R47 ;  /* 0x000000072f2f7819 */ /* 0x000fc40000010e2f */
[----:B------:R-:W-:Y:S02]  /*7e30*/  LOP3.LUT R28, R28, R51, RZ, 0x3c, !PT ;  /* 0x000000331c1c7212 */ /* 0x000fe400078e3cff */
        /* <DEDUP_REMOVED lines=17> */
[----:B------:R-:W-:Y:S02]  /*7f50*/  SHF.L.W.U32.HI R43, R42, 0x7, R42 ;  /* 0x000000072a2b7819 */ /* 0x000fe40000010e2a */
[----:B------:R-:W-:Y:S01]  /*7f60*/  LOP3.LUT R30, R47, R44, RZ, 0x3c, !PT ;  /* 0x0000002c2f1e7212 */ /* 0x000fe200078e3cff */
[----:B------:R-:W-:Y:S02]  /*7f70*/  IMAD.IADD R47, R48, 0x1, R41 ;  /* 0x00000001302f7824 */ /* 0x000fe400078e0229 */
[----:B------:R-:W-:Y:S01]  /*7f80*/  IMAD.IADD R42, R53, 0x1, R50 ;  /* 0x00000001352a7824 */ /* 0x000fe200078e0232 */
[----:B------:R-:W-:Y:S01]  /*7f90*/  SHF.L.W.U32.HI R48, R30, 0xc, R30 ;  /* 0x0000000c1e307819 */ /* 0x000fe20000010e1e */
[----:B------:R-:W-:Y:S01]  /*7fa0*/  IMAD.IADD R46, R46, 0x1, R43 ;  /* 0x000000012e2e7824 */ /* 0x000fe200078e022b */
[----:B------:R-:W-:Y:S02]  /*7fb0*/  LOP3.LUT R28, R28, R47, RZ, 0x3c, !PT ;  /* 0x0000002f1c1c7212 */ /* 0x000fe400078e3cff */
[----:B------:R-:W-:Y:S01]  /*7fc0*/  LOP3.LUT R30, R45, R42, RZ, 0x3c, !PT ;  /* 0x0000002a2d1e7212 */ /* 0x000fe200078e3cff */
[----:B------:R-:W-:Y:S01]  /*7fd0*/  IMAD.IADD R49, R49, 0x1, R48 ;  /* 0x0000000131317824 */ /* 0x000fe200078e0230 */
[----:B------:R-:W-:-:S02]  /*7fe0*/  LOP3.LUT R31, R31, R46, RZ, 0x3c, !PT ;  /* 0x0000002e1f1f7212 */ /* 0x000fc400078e3cff */
[----:B------:R-:W-:Y:S02]  /*7ff0*/  SHF.L.W.U32.HI R28, R28, 0xc, R28 ;  /* 0x0000000c1c1c7819 */ /* 0x000fe40000010e1c */
[----:B------:R-:W-:Y:S02]  /*8000*/  SHF.L.W.U32.HI R30, R30, 0x10, R30 ;  /* 0x000000101e1e7819 */ /* 0x000fe40000010e1e */
[----:B------:R-:W-:Y:S02]  /*8010*/  SHF.L.W.U32.HI R31, R31, 0x10, R31 ;  /* 0x000000101f1f7819 */ /* 0x000fe40000010e1f */
[----:B------:R-:W-:Y:S01]  /*8020*/  LOP3.LUT R45, R36, R49, RZ, 0x3c, !PT ;  /* 0x00000031242d7212 */ /* 0x000fe200078e3cff */
[----:B------:R-:W-:Y:S02]  /*8030*/  IMAD.IADD R36, R39, 0x1, R28 ;  /* 0x0000000127247824 */ /* 0x000fe400078e021c */
[----:B------:R-:W-:Y:S01]  /*8040*/  IMAD.IADD R51, R51, 0x1, R30 ;  /* 0x0000000133337824 */ /* 0x000fe200078e021e */
[----:B------:R-:W-:Y:S01]  /*8050*/  SHF.L.W.U32.HI R39, R45, 0x8, R45 ;  /* 0x000000082d277819 */ /* 0x000fe20000010e2d */
[----:B------:R-:W-:Y:S01]  /*8060*/  IMAD.IADD R38, R38, 0x1, R31 ;  /* 0x0000000126267824 */ /* 0x000fe200078e021f */
[----:B------:R-:W-:-:S02]  /*8070*/  LOP3.LUT R45, R41, R36, RZ, 0x3c, !PT ;  /* 0x00000024292d7212 */ /* 0x000fc400078e3cff */
        /* <DEDUP_REMOVED lines=20> */
[----:B------:R-:W-:Y:S02]  /*81c0*/  IMAD.IADD R48, R51, 0x1, R30 ;  /* 0x0000000133307824 */ /* 0x000fe400078e021e */
[----:B------:R-:W-:Y:S01]  /*81d0*/  IMAD.IADD R46, R38, 0x1, R31 ;  /* 0x00000001262e7824 */ /* 0x000fe200078e021f */
[----:B------:R-:W-:Y:S02]  /*81e0*/  SHF.L.W.U32.HI R38, R50, 0x10, R50 ;  /* 0x0000001032267819 */ /* 0x000fe40000010e32 */
        /* <DEDUP_REMOVED lines=150> */
[----:B------:R-:W-:-:S02]  /*8b50*/  SHF.L.W.U32.HI R42, R42, 0x7, R42 ;  /* 0x000000072a2a7819 */ /* 0x000fc40000010e2a */
        /* <DEDUP_REMOVED lines=142> */
[----:B------:R-:W-:-:S03]  /*9440*/  IMAD.IADD R42, R50, 0x1, R44 ;  /* 0x00000001322a7824 */ /* 0x000fc600078e022c */
[----:B------:R-:W-:Y:S02]  /*9450*/  LOP3.LUT R46, R36, R46, RZ, 0x3c, !PT ;  /* 0x0000002e242e7212 */ /* 0x000fe400078e3cff */
[----:B------:R-:W-:Y:S02]  /*9460*/  LOP3.LUT R36, R38, R42, RZ, 0x3c, !PT ;  /* 0x0000002a26247212 */ /* 0x000fe400078e3cff */
[----:B------:R-:W-:Y:S02]  /*9470*/  SHF.L.W.U32.HI R31, R31, 0x7, R31 ;  /* 0x000000071f1f7819 */ /* 0x000fe40000010e1f */
[----:B------:R-:W-:Y:S02]  /*9480*/  SHF.L.W.U32.HI R36, R36, 0xc, R36 ;  /* 0x0000000c24247819 */ /* 0x000fe40000010e24 */
[----:B------:R-:W-:Y:S01]  /*9490*/  LEA.HI R41, R46, R41, R46, 0xc ;  /* 0x000000292e297211 */ /* 0x000fe200078f602e */
[----:B------:R-:W-:Y:S02]  /*94a0*/  IMAD.IADD R48, R31, 0x1, R30 ;  /* 0x000000011f307824 */ /* 0x000fe400078e021e */
[----:B------:R-:W-:-:S03]  /*94b0*/  IMAD.IADD R53, R53, 0x1, R36 ;  /* 0x0000000135357824 */ /* 0x000fc600078e0224 */
[----:B------:R-:W-:Y:S02]  /*94c0*/  LOP3.LUT R46, R47, R48, RZ, 0x3c, !PT ;  /* 0x000000302f2e7212 */ /* 0x000fe400078e3cff */
[----:B------:R-:W-:Y:S02]  /*94d0*/  LOP3.LUT R53, R44, R53, RZ, 0x3c, !PT ;  /* 0x000000352c357212 */ /* 0x000fe400078e3cff */
[----:B------:R-:W-:Y:S02]  /*94e0*/  SHF.L.W.U32.HI R46, R46, 0x10, R46 ;  /* 0x000000102e2e7819 */ /* 0x000fe40000010e2e */
[----:B------:R-:W-:Y:S02]  /*94f0*/  LEA.HI R53, R53, R42, R53, 0x8 ;  /* 0x0000002a35357211 */ /* 0x000fe400078f4035 */
[----:B------:R-:W-:Y:S01]  /*9500*/  SHF.L.W.U32.HI R42, R39, 0x7, R39 ;  /* 0x00000007272a7819 */ /* 0x000fe20000010e27 */
[----:B------:R-:W-:-:S04]  /*9510*/  IMAD.IADD R44, R51, 0x1, R46 ;  /* 0x00000001332c7824 */ /* 0x000fc800078e022e */
[----:B------:R-:W-:Y:S01]  /*9520*/  IMAD.IADD R38, R42, 0x1, R43 ;  /* 0x000000012a267824 */ /* 0x000fe200078e022b */
[----:B------:R-:W-:-:S04]  /*9530*/  LOP3.LUT R39, R31, R44, RZ, 0x3c, !PT ;  /* 0x0000002c1f277212 */ /* 0x000fc800078e3cff */
[----:B------:R-:W-:Y:S02]  /*9540*/  LOP3.LUT R30, R45, R38, RZ, 0x3c, !PT ;  /* 0x000000262d1e7212 */ /* 0x000fe400078e3cff */
[----:B------:R-:W-:Y:S02]  /*9550*/  LEA.HI R43, R39, R48, R39, 0xc ;  /* 0x00000030272b7211 */ /* 0x000fe400078f6027 */
[----:B------:R-:W-:Y:S02]  /*9560*/  SHF.L.W.U32.HI R30, R30, 0x10, R30 ;  /* 0x000000101e1e7819 */ /* 0x000fe40000010e1e */
[----:B------:R-:W-:-:S03]  /*9570*/  LOP3.LUT R46, R46, R43, RZ, 0x3c, !PT ;  /* 0x0000002b2e2e7212 */ /* 0x000fc600078e3cff */
[----:B------:R-:W-:-:S05]  /*9580*/  IMAD.IADD R49, R49, 0x1, R30 ;  /* 0x0000000131317824 */ /* 0x000fca00078e021e */
[----:B------:R-:W-:-:S04]  /*9590*/  LOP3.LUT R42, R42, R49, RZ, 0x3c, !PT ;  /* 0x000000312a2a7212 */ /* 0x000fc800078e3cff */
[----:B------:R-:W-:Y:S02]  /*95a0*/  SHF.L.W.U32.HI R31, R42, 0xc, R42 ;  /* 0x0000000c2a1f7819 */ /* 0x000fe40000010e2a */
[----:B------:R-:W-:Y:S02]  /*95b0*/  LOP3.LUT R42, R36, R53, RZ, 0x3c, !PT ;  /* 0x00000035242a7212 */ /* 0x000fe400078e3cff */
[----:B------:R-:W-:Y:S01]  /*95c0*/  LOP3.LUT R36, R28, R41, RZ, 0x3c, !PT ;  /* 0x000000291c247212 */ /* 0x000fe200078e3cff */
[----:B------:R-:W-:Y:S01]  /*95d0*/  IMAD.IADD R39, R38, 0x1, R31 ;  /* 0x0000000126277824 */ /* 0x000fe200078e021f */
[----:B------:R-:W-:Y:S02]  /*95e0*/  SHF.L.W.U32.HI R28, R42, 0x7, R42 ;  /* 0x000000072a1c7819 */ /* 0x000fe40000010e2a */
[----:B------:R-:W-:Y:S02]  /*95f0*/  SHF.L.W.U32.HI R43, R36, 0x8, R36 ;  /* 0x00000008242b7819 */ /* 0x000fe40000010e24 */
[----:B------:R-:W-:Y:S01]  /*9600*/  LOP3.LUT R36, R30, R39, RZ, 0x3c, !PT ;  /* 0x000000271e247212 */ /* 0x000fe200078e3cff */
[----:B------:R-:W-:Y:S01]  /*9610*/  IMAD.IADD R30, R39, 0x1, R28 ;  /* 0x00000001271e7824 */ /* 0x000fe200078e021c */
[----:B------:R-:W-:-:S02]  /*9620*/  SHF.L.W.U32.HI R39, R46, 0x8, R46 ;  /* 0x000000082e277819 */ /* 0x000fc40000010e2e */
[----:B------:R-:W-:Y:S02]  /*9630*/  LEA.HI R36, R36, R49, R36, 0x8 ;  /* 0x0000003124247211 */ /* 0x000fe400078f4024 */
[----:B------:R-:W-:Y:S01]  /*9640*/  LOP3.LUT R43, R43, R30, RZ, 0x3c, !PT ;  /* 0x0000001e2b2b7212 */ /* 0x000fe200078e3cff */
[----:B------:R-:W-:Y:S01]  /*9650*/  IMAD.IADD R44, R44, 0x1, R39 ;  /* 0x000000012c2c7824 */ /* 0x000fe200078e0227 */
[----:B------:R-:W-:-:S04]  /*9660*/  LOP3.LUT R36, R31, R36, RZ, 0x3c, !PT ;  /* 0x000000241f247212 */ /* 0x000fc800078e3cff */
[----:B------:R-:W-:Y:S02]  /*9670*/  LEA.HI R43, R43, R44, R43, 0x10 ;  /* 0x0000002c2b2b7211 */ /* 0x000fe400078f802b */
[----:B------:R-:W-:Y:S02]  /*9680*/  SHF.L.W.U32.HI R36, R36, 0x7, R36 ;  /* 0x0000000724247819 */ /* 0x000fe40000010e24 */
[----:B------:R-:W-:Y:S02]  /*9690*/  LOP3.LUT R43, R28, R43, RZ, 0x3c, !PT ;  /* 0x0000002b1c2b7212 */ /* 0x000fe400078e3cff */
[----:B------:R-:W-:Y:S01]  /*96a0*/  LOP3.LUT R28, R29, R26, RZ, 0x3c, !PT ;  /* 0x0000001a1d1c7212 */ /* 0x000fe200078e3cff */
[----:B------:R-:W-:Y:S01]  /*96b0*/  IMAD.IADD R38, R41, 0x1, R36 ;  /* 0x0000000129267824 */ /* 0x000fe200078e0224 */
[----:B------:R-:W-:Y:S02]  /*96c0*/  LEA.HI R43, R43, R30, R43, 0xc ;  /* 0x0000001e2b2b7211 */ /* 0x000fe400078f602b */
[----:B------:R-:W-:-:S02]  /*96d0*/  LEA.HI R28, R28, R27, R28, 0x10 ;  /* 0x0000001b1c1c7211 */ /* 0x000fc400078f801c */
[----:B------:R-:W-:Y:S01]  /*96e0*/  LOP3.LUT R30, R39, R38, RZ, 0x3c, !PT ;  /* 0x00000026271e7212 */ /* 0x000fe200078e3cff */
[----:B------:R-:W-:Y:S01]  /*96f0*/  VIADD R39, R43, 0x3320646e ;  /* 0x3320646e2b277836 */ /* 0x000fe20000000000 */
[----:B------:R-:W-:Y:S02]  /*9700*/  LOP3.LUT R37, R37, R28, RZ, 0x3c, !PT ;  /* 0x0000001c25257212 */ /* 0x000fe400078e3cff */
[----:B------:R-:W-:Y:S02]  /*9710*/  LEA.HI R53, R30, R53, R30, 0x10 ;  /* 0x000000351e357211 */ /* 0x000fe400078f801e */
[----:B------:R-:W-:Y:S02]  /*9720*/  LOP3.LUT R29, R39, UR4, RZ, 0xfc, !PT ;  /* 0x00000004271d7c12 */ /* 0x000fe4000f8efcff */
[----:B------:R-:W-:Y:S02]  /*9730*/  LOP3.LUT R53, R36, R53, RZ, 0x3c, !PT ;  /* 0x0000003524357212 */ /* 0x000fe400078e3cff */
[----:B------:R-:W-:-:S02]  /*9740*/  ISETP.NE.U32.AND P0, PT, R29, RZ, PT ;  /* 0x000000ff1d00720c */ /* 0x000fc40003f05070 */
[----:B------:R-:W-:Y:S02]  /*9750*/  LEA.HI R38, R53, R38, R53, 0xc ;  /* 0x0000002635267211 */ /* 0x000fe400078f6035 */
[----:B------:R-:W-:-:S03]  /*9760*/  LEA.HI R36, R37, R26, R37, 0xc ;  /* 0x0000001a25247211 */ /* 0x000fc600078f6025 */
[----:B------:R-:W-:-:S06]  /*9770*/  VIADD R37, R38, 0x61707865 ;  /* 0x6170786526257836 */ /* 0x000fcc0000000000 */
[----:B------:R-:W-:Y:S05]  /*9780*/  @P0 BRA `(.L_x_50) ;  /* 0x0000000000500947 */ /* 0x000fea0003800000 */
        /* <DEDUP_REMOVED lines=17> */
[----:B------:R-:W-:-:S05]  /*98a0*/  @!P1 LOP3.LUT R37, RZ, UR5, RZ, 0x33, !PT ;  /* 0x00000005ff259c12 */ /* 0x000fca000f8e33ff */
[----:B------:R-:W-:Y:S01]  /*98b0*/  IMAD.MOV.U32 R26, RZ, RZ, R37 ;  /* 0x000000ffff1a7224 */ /* 0x000fe200078e0025 */
[----:B------:R-:W-:Y:S06]  /*98c0*/  BRA `(.L_x_51) ;  /* 0x0000000000087947 */ /* 0x000fec0003800000 */
.L_x_50:
[----:B------:R-:W-:-:S07]  /*98d0*/  MOV R38, 0x98f0 ;  /* 0x000098f000267802 */ /* 0x000fce0000000f00 */
[----:B-----5:R-:W-:Y:S05]  /*98e0*/  CALL.REL.NOINC `($__internal_1_$__cuda_sm20_rem_u64) ;  /* 0x0000000000f87944 */ /* 0x020fea0003c00000 */
.L_x_51:
[----:B------:R-:W-:Y:S05]  /*98f0*/  BSYNC.RECONVERGENT B1 ;  /* 0x0000000000017941 */ /* 0x000fea0003800200 */
.L_x_49:
[----:B------:R-:W-:Y:S01]  /*9900*/  VIADD R36, R36, 0x61707865 ;  /* 0x6170786524247836 */ /* 0x000fe20000000000 */
[----:B------:R-:W-:Y:S04]  /*9910*/  BSSY.RECONVERGENT B1, `(.L_x_52) ;  /* 0x0000013000017945 */ /* 0x000fe80003800200 */
[----:B-----5:R-:W-:-:S13]  /*9920*/  ISETP.GE.U32.AND P0, PT, R36, R7, PT ;  /* 0x000000072400720c */ /* 0x020fda0003f06070 */
[----:B------:R-:W-:Y:S05]  /*9930*/  @P0 BRA `(.L_x_53) ;  /* 0x0000000000340947 */ /* 0x000fea0003800000 */
[----:B------:R-:W-:-:S04]  /*9940*/  IMAD.WIDE.U32 R26, R10, UR16, R26 ;  /* 0x000000100a1a7c25 */ /* 0x000fc8000f8e001a */
[----:B------:R-:W-:Y:S01]  /*9950*/  IMAD R31, R10, UR17, R27 ;  /* 0x000000110a1f7c24 */ /* 0x000fe2000f8e021b */
[----:B------:R-:W-:-:S04]  /*9960*/  ISETP.GE.U32.AND P0, PT, R26, UR18, PT ;  /* 0x000000121a007c0c */ /* 0x000fc8000bf06070 */
[----:B------:R-:W-:-:S13]  /*9970*/  ISETP.GE.AND.EX P0, PT, R31, UR19, PT, P0 ;  /* 0x000000131f007c0c */ /* 0x000fda000bf06300 */
[----:B------:R-:W-:Y:S05]  /*9980*/  @P0 BRA `(.L_x_54) ;  /* 0x00000000002c0947 */ /* 0x000fea0003800000 */
[C---:B------:R-:W-:Y:S01]  /*9990*/  IADD3 R27, P0, PT, R8.reuse, R24, RZ ;  /* 0x00000018081b7210 */ /* 0x040fe20007f1e0ff */
[----:B------:R-:W-:-:S04]  /*99a0*/  VIADD R8, R8, 0x1 ;  /* 0x0000000108087836 */ /* 0x000fc80000000000 */
[----:B------:R-:W-:Y:S01]  /*99b0*/  IMAD.X R30, RZ, RZ, R25, P0 ;  /* 0x000000ffff1e7224 */ /* 0x000fe200000e0619 */
[----:B------:R-:W-:-:S04]  /*99c0*/  LEA R28, P0, R27, UR6, 0x3 ;  /* 0x000000061b1c7c11 */ /* 0x000fc8000f8018ff */
[----:B------:R-:W-:Y:S01]  /*99d0*/  LEA.HI.X R29, R27, UR7, R30, 0x3, P0 ;  /* 0x000000071b1d7c11 */ /* 0x000fe200080f1c1e */
[----:B------:R-:W-:-:S05]  /*99e0*/  IMAD.MOV.U32 R27, RZ, RZ, R31 ;  /* 0x000000ffff1b7224 */ /* 0x000fca00078e001f */
[----:B------:R0:W-:Y:S01]  /*99f0*/  STG.E.64 desc[UR10][R28.64], R26 ;  /* 0x0000001a1c007986 */ /* 0x0001e2000c101b0a */
[----:B------:R-:W-:Y:S05]  /*9a00*/  BRA `(.L_x_54) ;  /* 0x00000000000c7947 */ /* 0x000fea0003800000 */
.L_x_53:
[----:B------:R-:W-:-:S04]  /*9a10*/  ISETP.NE.AND P0, PT, R5, -0x1, PT ;  /* 0xffffffff0500780c */ /* 0x000fc80003f05270 */
[----:B------:R-:W-:Y:S02]  /*9a20*/  SEL R0, R26, R0, !P0 ;  /* 0x000000001a007207 */ /* 0x000fe40004000000 */
[----:B------:R-:W-:-:S07]  /*9a30*/  SEL R5, R10, R5, !P0 ;  /* 0x000000050a057207 */ /* 0x000fce0004000000 */
.L_x_54:
[----:B------:R-:W-:Y:S05]  /*9a40*/  BSYNC.RECONVERGENT B1 ;  /* 0x0000000000017941 */ /* 0x000fea0003800200 */
.L_x_52:
[----:B------:R-:W-:-:S05]  /*9a50*/  VIADD R10, R10, UR12 ;  /* 0x0000000c0a0a7c36 */ /* 0x000fca0008000000 */
[----:B------:R-:W-:-:S13]  /*9a60*/  ISETP.GE.U32.AND P0, PT, R10, UR13, PT ;  /* 0x0000000d0a007c0c */ /* 0x000fda000bf06070 */
[----:B------:R-:W-:Y:S05]  /*9a70*/  @!P0 BRA `(.L_x_55) ;  /* 0xffffffc000548947 */ /* 0x000fea000383ffff */
.L_x_48:
[----:B------:R-:W-:Y:S05]  /*9a80*/  BSYNC.RECONVERGENT B0 ;  /* 0x0000000000007941 */ /* 0x000fea0003800200 */
.L_x_47:
[----:B------:R-:W-:Y:S01]  /*9a90*/  ISETP.NE.AND P1, PT, R3, RZ, PT ;  /* 0x000000ff0300720c */ /* 0x000fe20003f25270 */
[----:B------:R-:W1:Y:S01]  /*9aa0*/  LDCU UR4, c[0x0][0x3a0] ;  /* 0x00007400ff0477ac */ /* 0x000e620008000800 */
[----:B------:R-:W-:Y:S01]  /*9ab0*/  ISETP.NE.AND P0, PT, R5, -0x1, PT ;  /* 0xffffffff0500780c */ /* 0x000fe20003f05270 */
[----:B-----5:R-:W-:Y:S01]  /*9ac0*/  IMAD.MOV.U32 R7, RZ, RZ, RZ ;  /* 0x000000ffff077224 */ /* 0x020fe200078e00ff */
[----:B------:R-:W-:Y:S09]  /*9ad0*/  BSSY.RECONVERGENT B0, `(.L_x_56) ;  /* 0x0000012000007945 */ /* 0x000ff20003800200 */
[----:B------:R-:W2:Y:S01]  /*9ae0*/  @!P1 S2R R4, SR_CgaCtaId ;  /* 0x0000000000049919 */ /* 0x000ea20000008800 */
[----:B------:R-:W-:Y:S01]  /*9af0*/  @!P1 MOV R3, 0x400 ;  /* 0x0000040000039802 */ /* 0x000fe20000000f00 */
[----:B------:R-:W-:Y:S01]  /*9b00*/  @!P1 IMAD.MOV.U32 R6, RZ, RZ, -0x1 ;  /* 0xffffffffff069424 */ /* 0x000fe200078e00ff */
[----:B-1----:R-:W-:-:S02]  /*9b10*/  ISETP.GE.U32.OR P0, PT, R2, UR4, !P0 ;  /* 0x0000000402007c0c */ /* 0x002fc4000c706470 */
[----:B--2---:R-:W-:-:S05]  /*9b20*/  @!P1 LEA R3, R4, R3, 0x18 ;  /* 0x0000000304039211 */ /* 0x004fca00078ec0ff */
[----:B------:R1:W-:Y:S01]  /*9b30*/  @!P1 STS.64 [R3+0x140], R6 ;  /* 0x0001400603009388 */ /* 0x0003e20000000a00 */
[----:B------:R-:W-:Y:S06]  /*9b40*/  BAR.SYNC.DEFER_BLOCKING 0x0 ;  /* 0x0000000000007b1d */ /* 0x000fec0000010000 */
[----:B------:R-:W-:Y:S05]  /*9b50*/  @P0 BRA `(.L_x_57) ;  /* 0x0000000000240947 */ /* 0x000fea0003800000 */
[----:B-1----:R-:W1:Y:S01]  /*9b60*/  S2R R7, SR_CgaCtaId ;  /* 0x0000000000077919 */ /* 0x002e620000008800 */
[----:B------:R-:W-:Y:S01]  /*9b70*/  MOV R6, 0x400 ;  /* 0x0000040000067802 */ /* 0x000fe20000000f00 */
[----:B------:R-:W-:-:S04]  /*9b80*/  IMAD.MOV.U32 R4, RZ, RZ, -0x1 ;  /* 0xffffffffff047424 */ /* 0x000fc800078e00ff */
[----:B------:R-:W-:-:S05]  /*9b90*/  VIADD R3, R6, 0x140 ;  /* 0x0000014006037836 */ /* 0x000fca0000000000 */
[----:B-1----:R-:W-:-:S06]  /*9ba0*/  LEA R3, R7, R3, 0x18 ;  /* 0x0000000307037211 */ /* 0x002fcc00078ec0ff */
[----:B------:R-:W1:Y:S02]  /*9bb0*/  ATOMS.CAS R3, [R3], R4, R5 ;  /* 0x000000040303738d */ /* 0x000e640000000005 */
[----:B-1----:R-:W-:-:S13]  /*9bc0*/  ISETP.NE.AND P0, PT, R3, -0x1, PT ;  /* 0xffffffff0300780c */ /* 0x002fda0003f05270 */
[----:B------:R-:W-:-:S05]  /*9bd0*/  @!P0 LEA R7, R7, R6, 0x18 ;  /* 0x0000000607078211 */ /* 0x000fca00078ec0ff */
[----:B------:R2:W-:Y:S02]  /*9be0*/  @!P0 STS [R7+0x144], R0 ;  /* 0x0001440007008388 */ /* 0x0005e40000000800 */
.L_x_57:
[----:B------:R-:W-:Y:S05]  /*9bf0*/  BSYNC.RECONVERGENT B0 ;  /* 0x0000000000007941 */ /* 0x000fea0003800200 */
.L_x_56:
[----:B------:R-:W-:Y:S06]  /*9c00*/  BAR.SYNC.DEFER_BLOCKING 0x0 ;  /* 0x0000000000007b1d */ /* 0x000fec0000010000 */
[----:B------:R-:W-:Y:S05]  /*9c10*/  @P1 EXIT ;  /* 0x000000000000194d */ /* 0x000fea0003800000 */
[----:B------:R-:W3:Y:S01]  /*9c20*/  S2UR UR5, SR_CgaCtaId ;  /* 0x00000000000579c3 */ /* 0x000ee20000008800 */
[----:B------:R-:W-:-:S07]  /*9c30*/  UMOV UR4, 0x400 ;  /* 0x0000040000047882 */ /* 0x000fce0000000000 */
[----:B------:R-:W4:Y:S08]  /*9c40*/  LDC.64 R4, c[0x0][0x3c0] ;  /* 0x0000f000ff047b82 */ /* 0x000f300000000a00 */
[----:B-12---:R-:W1:Y:S01]  /*9c50*/  LDC.64 R6, c[0x0][0x3c8] ;  /* 0x0000f200ff067b82 */ /* 0x006e620000000a00 */
[----:B---3--:R-:W-:Y:S01]  /*9c60*/  ULEA UR4, UR5, UR4, 0x18 ;  /* 0x0000000405047291 */ /* 0x008fe2000f8ec0ff */
[----:B----4-:R-:W-:-:S08]  /*9c70*/  IMAD.WIDE.U32 R4, R2, 0x4, R4 ;  /* 0x0000000402047825 */ /* 0x010fd000078e0004 */
[----:B------:R-:W2:Y:S01]  /*9c80*/  LDS.64 R8, [UR4+0x140] ;  /* 0x00014004ff087984 */ /* 0x000ea20008000a00 */
[----:B-1----:R-:W-:-:S03]  /*9c90*/  IMAD.WIDE.U32 R2, R2, 0x4, R6 ;  /* 0x0000000402027825 */ /* 0x002fc600078e0006 */
[----:B--2---:R-:W-:Y:S04]  /*9ca0*/  STG.E desc[UR10][R4.64], R8 ;  /* 0x0000000804007986 */ /* 0x004fe8000c10190a */
[----:B------:R-:W-:Y:S01]  /*9cb0*/  STG.E desc[UR10][R2.64], R9 ;  /* 0x0000000902007986 */ /* 0x000fe2000c10190a */
[----:B------:R-:W-:Y:S05]  /*9cc0*/  EXIT ;  /* 0x000000000000794d */ /* 0x000fea0003800000 */
        .weak           $__internal_1_$__cuda_sm20_rem_u64
        .type           $__internal_1_$__cuda_sm20_rem_u64,@function
        .size           $__internal_1_$__cuda_sm20_rem_u64,(.L_x_60 - $__internal_1_$__cuda_sm20_rem_u64)
$__internal_1_$__cuda_sm20_rem_u64:
[----:B------:R-:W0:Y:S01]  /*9cd0*/  LDCU.64 UR8, c[0x0][0x390] ;  /* 0x00007200ff0877ac */ /* 0x000e220008000a00 */
[----:B------:R-:W1:Y:S01]  /*9ce0*/  LDC.64 R26, c[0x0][0x390] ;  /* 0x0000e400ff1a7b82 */ /* 0x000e620000000a00 */
[----:B0-----:R-:W0:Y:S08]  /*9cf0*/  I2F.U64.RP R40, UR8 ;  /* 0x0000000800287d12 */ /* 0x001e300008309000 */
[----:B0-----:R-:W0:Y:S02]  /*9d00*/  MUFU.RCP R40, R40 ;  /* 0x0000002800287308 */ /* 0x001e240000001000 */
[----:B0-----:R-:W-:-:S06]  /*9d10*/  VIADD R28, R40, 0x1ffffffe ;  /* 0x1ffffffe281c7836 */ /* 0x001fcc0000000000 */
[----:B------:R-:W1:Y:S02]  /*9d20*/  F2I.U64.TRUNC R28, R28 ;  /* 0x0000001c001c7311 */ /* 0x000e64000020d800 */
[----:B-1----:R-:W-:-:S04]  /*9d30*/  IMAD.WIDE.U32 R30, R28, R26, RZ ;  /* 0x0000001a1c1e7225 */ /* 0x002fc800078e00ff */
[----:B------:R-:W-:Y:S01]  /*9d40*/  IMAD R31, R28, R27, R31 ;  /* 0x0000001b1c1f7224 */ /* 0x000fe200078e021f */
[----:B------:R-:W-:-:S03]  /*9d50*/  IADD3 R41, P0, PT, RZ, -R30, RZ ;  /* 0x8000001eff297210 */ /* 0x000fc60007f1e0ff */
[----:B------:R-:W-:Y:S02]  /*9d60*/  IMAD R31, R29, R26, R31 ;  /* 0x0000001a1d1f7224 */ /* 0x000fe400078e021f */
        /* <DEDUP_REMOVED lines=9> */
[----:B------:R-:W-:Y:S01]  /*9e00*/  IMAD.WIDE.U32 R28, R31, R26, RZ ;  /* 0x0000001a1f1c7225 */ /* 0x000fe200078e00ff */
[----:B------:R-:W-:-:S03]  /*9e10*/  IADD3.X R41, PT, PT, RZ, RZ, R30, P2, P1 ;  /* 0x000000ffff297210 */ /* 0x000fc600017e241e */
[----:B------:R-:W-:Y:S01]  /*9e20*/  IMAD R29, R31, R27, R29 ;  /* 0x0000001b1f1d7224 */ /* 0x000fe200078e021d */
[----:B------:R-:W-:-:S03]  /*9e30*/  IADD3 R43, P0, PT, RZ, -R28, RZ ;  /* 0x8000001cff2b7210 */ /* 0x000fc60007f1e0ff */
[----:B------:R-:W-:Y:S02]  /*9e40*/  IMAD R29, R41, R26, R29 ;  /* 0x0000001a291d7224 */ /* 0x000fe400078e021d */
        /* <DEDUP_REMOVED lines=17> */
[----:B------:R-:W-:-:S04]  /*9f60*/  IMAD.WIDE.U32 R28, R31, R26, RZ ;  /* 0x0000001a1f1c7225 */ /* 0x000fc800078e00ff */
[----:B------:R-:W-:Y:S02]  /*9f70*/  IMAD.X R41, RZ, RZ, R30, P1 ;  /* 0x000000ffff297224 */ /* 0x000fe400008e061e */
[----:B------:R-:W-:Y:S01]  /*9f80*/  IMAD R31, R31, R27, R29 ;  /* 0x0000001b1f1f7224 */ /* 0x000fe200078e021d */
[----:B------:R-:W-:-:S03]  /*9f90*/  IADD3 R29, P1, PT, -R28, R37, RZ ;  /* 0x000000251c1d7210 */ /* 0x000fc60007f3e1ff */
[-C--:B------:R-:W-:Y:S01]  /*9fa0*/  IMAD R28, R41, R26.reuse, R31 ;  /* 0x0000001a291c7224 */ /* 0x080fe200078e021f */
[----:B------:R-:W-:-:S03]  /*9fb0*/  ISETP.GE.U32.AND P0, PT, R29, R26, PT ;  /* 0x0000001a1d00720c */ /* 0x000fc60003f06070 */
[----:B------:R-:W-:Y:S01]  /*9fc0*/  IMAD.X R28, R39, 0x1, ~R28, P1 ;  /* 0x00000001271c7824 */ /* 0x000fe200008e0e1c */
[----:B------:R-:W-:Y:S01]  /*9fd0*/  IADD3 R31, P1, PT, R29, -R26, RZ ;  /* 0x8000001a1d1f7210 */ /* 0x000fe20007f3e0ff */
[----:B------:R-:W-:-:S03]  /*9fe0*/  IMAD.MOV.U32 R39, RZ, RZ, 0x0 ;  /* 0x00000000ff277424 */ /* 0x000fc600078e00ff */
[C---:B------:R-:W-:Y:S01]  /*9ff0*/  ISETP.GE.U32.AND.EX P0, PT, R28.reuse, R27, PT, P0 ;  /* 0x0000001b1c00720c */ /* 0x040fe20003f06100 */
[----:B------:R-:W-:Y:S01]  /*a000*/  IMAD.X R30, R28, 0x1, ~R27, P1 ;  /* 0x000000011c1e7824 */ /* 0x000fe200008e0e1b */
[----:B------:R-:W-:Y:S02]  /*a010*/  ISETP.NE.U32.AND P1, PT, R26, RZ, PT ;  /* 0x000000ff1a00720c */ /* 0x000fe40003f25070 */
[----:B------:R-:W-:Y:S02]  /*a020*/  SEL R31, R31, R29, P0 ;  /* 0x0000001d1f1f7207 */ /* 0x000fe40000000000 */
[----:B------:R-:W-:Y:S02]  /*a030*/  SEL R30, R30, R28, P0 ;  /* 0x0000001c1e1e7207 */ /* 0x000fe40000000000 */
[CC--:B------:R-:W-:Y:S02]  /*a040*/  IADD3 R28, P2, PT, R31.reuse, -R26.reuse, RZ ;  /* 0x8000001a1f1c7210 */ /* 0x0c0fe40007f5e0ff */
[----:B------:R-:W-:-:S02]  /*a050*/  ISETP.GE.U32.AND P0, PT, R31, R26, PT ;  /* 0x0000001a1f00720c */ /* 0x000fc40003f06070 */
[----:B------:R-:W-:Y:S01]  /*a060*/  ISETP.NE.AND.EX P1, PT, R27, RZ, PT, P1 ;  /* 0x000000ff1b00720c */ /* 0x000fe20003f25310 */
[C---:B------:R-:W-:Y:S01]  /*a070*/  IMAD.X R29, R30.reuse, 0x1, ~R27, P2 ;  /* 0x000000011e1d7824 */ /* 0x040fe200010e0e1b */
[----:B------:R-:W-:-:S04]  /*a080*/  ISETP.GE.U32.AND.EX P0, PT, R30, R27, PT, P0 ;  /* 0x0000001b1e00720c */ /* 0x000fc80003f06100 */
[----:B------:R-:W-:Y:S02]  /*a090*/  SEL R26, R28, R31, P0 ;  /* 0x0000001f1c1a7207 */ /* 0x000fe40000000000 */
[----:B------:R-:W-:Y:S02]  /*a0a0*/  SEL R27, R29, R30, P0 ;  /* 0x0000001e1d1b7207 */ /* 0x000fe40000000000 */
[----:B------:R-:W-:Y:S02]  /*a0b0*/  SEL R26, R26, 0xffffffff, P1 ;  /* 0xffffffff1a1a7807 */ /* 0x000fe40000800000 */
[----:B------:R-:W-:Y:S01]  /*a0c0*/  SEL R27, R27, 0xffffffff, P1 ;  /* 0xffffffff1b1b7807 */ /* 0x000fe20000800000 */
[----:B------:R-:W-:Y:S06]  /*a0d0*/  RET.REL.NODEC R38 `(rms24_subset_gen_kernel) ;  /* 0xffffff5c26c87950 */ /* 0x000fec0003c3ffff */
.L_x_58:
        /* <DEDUP_REMOVED lines=10> */
.L_x_60:


//--------------------- .nv.shared.rms24_subset_gen_simple_kernel --------------------------
	.section	.nv.shared.rms24_subset_gen_simple_kernel,"aw",@nobits
	.sectionflags	@""
	.align	4
.nv.shared.rms24_subset_gen_simple_kernel:
	.zero		1128


//--------------------- .nv.shared.reserved.0     --------------------------
	.section	.nv.shared.reserved.0,"aw",@nobits
	.weak		__nv_reservedSMEM_offset_0_alias
	.size		__nv_reservedSMEM_offset_0_alias, 0, 64
	.other		__nv_reservedSMEM_offset_0_alias,@"STO_CUDA_RESERVED_SHARED STV_DEFAULT"
__nv_reservedSMEM_offset_0_alias:
	.zero		0
	.zero		64


//--------------------- .nv.shared.rms24_subset_gen_kernel --------------------------
	.section	.nv.shared.rms24_subset_gen_kernel,"aw",@nobits
	.sectionflags	@""
	.align	4
.nv.shared.rms24_subset_gen_kernel:
	.zero		1352


//--------------------- .nv.constant0.rms24_subset_gen_simple_kernel --------------------------
	.section	.nv.constant0.rms24_subset_gen_simple_kernel,"a",@progbits
	.sectionflags	@""
	.align	4
.nv.constant0.rms24_subset_gen_simple_kernel:
	.zero		976


//--------------------- .nv.constant0.rms24_subset_gen_kernel --------------------------
	.section	.nv.constant0.rms24_subset_gen_kernel,"a",@progbits
	.sectionflags	@""
	.align	4
.nv.constant0.rms24_subset_gen_kernel:
	.zero		984


//--------------------- SYMBOLS --------------------------

	.type		.nv.reservedSmem.offset0,@object
	.size		.nv.reservedSmem.offset0,0x4
	.type		.nv.reservedSmem.cap,@object
	.size		.nv.reservedSmem.cap,0x4
